	.target	sm_90a

	.elftype	@"ET_EXEC"


//--------------------- .note.nv.tkinfo           --------------------------
	.section	.note.nv.tkinfo,"",@"SHT_NOTE"
	.sectionflags	@"SHF_NOTE_NV_TKINFO"
	.tkinfo
        /*0018*/ 	.word	0x00000002
        /*0030*/ 	.string	""
        /*0030*/ 	.string	"ptxas"
        /*0030*/ 	.string	"Cuda compilation tools, release 13.0, V13.0.88"
        /*0030*/ 	.string	"Build cuda_13.0.r13.0/compiler.36424714_0"
        /*0030*/ 	.string	"-v  -suppress-debug-info  -lineinfo  -arch sm_90a "



//--------------------- .note.nv.cuinfo           --------------------------
	.section	.note.nv.cuinfo,"",@"SHT_NOTE"
	.sectionflags	@"SHF_NOTE_NV_CUINFO"
        /*0018*/ 	.short	0x0002
        /*001a*/ 	.short	0x005a
        /*001c*/ 	.short	0x0082
	.zero		2


//--------------------- .nv.info                  --------------------------
	.section	.nv.info,"",@"SHT_CUDA_INFO"
	.align	4


	//----- nvinfo : EIATTR_REGCOUNT
	.align		4
        /*0000*/ 	.byte	0x04, 0x2f
        /*0002*/ 	.short	(.L_1 - .L_0)
	.align		4
.L_0:
        /*0004*/ 	.word	index@(matmul_kernel)
        /*0008*/ 	.word	0x000000ff


	//----- nvinfo : EIATTR_FRAME_SIZE
	.align		4
.L_1:
        /*000c*/ 	.byte	0x04, 0x11
        /*000e*/ 	.short	(.L_3 - .L_2)
	.align		4
.L_2:
        /*0010*/ 	.word	index@(matmul_kernel)
        /*0014*/ 	.word	0x000022c8


	//----- nvinfo : EIATTR_MIN_STACK_SIZE
	.align		4
.L_3:
        /*0018*/ 	.byte	0x04, 0x12
        /*001a*/ 	.short	(.L_5 - .L_4)
	.align		4
.L_4:
        /*001c*/ 	.word	index@(matmul_kernel)
        /*0020*/ 	.word	0x000022c8
.L_5:


//--------------------- .nv.compat                --------------------------
	.section	.nv.compat,"",@"SHT_CUDA_COMPAT_INFO"
	.align	4
        /*0000*/ 	.byte	0x02, 0x09, 0x01, 0x00, 0x02, 0x02, 0x04, 0x00, 0x02, 0x05, 0x05, 0x00, 0x03, 0x07, 0x01, 0x01
        /*0010*/ 	.byte	0x02, 0x03, 0x00, 0x00, 0x02, 0x06, 0x01, 0x00, 0x04, 0x0b, 0x08, 0x00, 0x00, 0x00, 0x00, 0x00
        /*0020*/ 	.byte	0x00, 0x00, 0x00, 0x00


//--------------------- .nv.info.matmul_kernel    --------------------------
	.section	.nv.info.matmul_kernel,"",@"SHT_CUDA_INFO"
	.sectionflags	@""
	.align	4


	//----- nvinfo : EIATTR_CUDA_API_VERSION
	.align		4
        /*0000*/ 	.byte	0x04, 0x37
        /*0002*/ 	.short	(.L_7 - .L_6)
.L_6:
        /*0004*/ 	.word	0x00000082


	//----- nvinfo : EIATTR_KPARAM_INFO
	.align		4
.L_7:
        /*0008*/ 	.byte	0x04, 0x17
        /*000a*/ 	.short	(.L_9 - .L_8)
.L_8:
        /*000c*/ 	.word	0x00000000
        /*0010*/ 	.short	0x000d
        /*0012*/ 	.short	0x0048
        /*0014*/ 	.byte	0x00, 0xf4, 0x21, 0x00


	//----- nvinfo : EIATTR_KPARAM_INFO
	.align		4
.L_9:
        /*0018*/ 	.byte	0x04, 0x17
        /*001a*/ 	.short	(.L_11 - .L_10)
.L_10:
        /*001c*/ 	.word	0x00000000
        /*0020*/ 	.short	0x000c
        /*0022*/ 	.short	0x0040
        /*0024*/ 	.byte	0x00, 0xf4, 0x21, 0x00


	//----- nvinfo : EIATTR_KPARAM_INFO
	.align		4
.L_11:
        /*0028*/ 	.byte	0x04, 0x17
        /*002a*/ 	.short	(.L_13 - .L_12)
.L_12:
        /*002c*/ 	.word	0x00000000
        /*0030*/ 	.short	0x000b
        /*0032*/ 	.short	0x0038
        /*0034*/ 	.byte	0x00, 0xf0, 0x11, 0x00


	//----- nvinfo : EIATTR_KPARAM_INFO
	.align		4
.L_13:
        /*0038*/ 	.byte	0x04, 0x17
        /*003a*/ 	.short	(.L_15 - .L_14)
.L_14:
        /*003c*/ 	.word	0x00000000
        /*0040*/ 	.short	0x000a
        /*0042*/ 	.short	0x0034
        /*0044*/ 	.byte	0x00, 0xf0, 0x11, 0x00


	//----- nvinfo : EIATTR_KPARAM_INFO
	.align		4
.L_15:
        /*0048*/ 	.byte	0x04, 0x17
        /*004a*/ 	.short	(.L_17 - .L_16)
.L_16:
        /*004c*/ 	.word	0x00000000
        /*0050*/ 	.short	0x0009
        /*0052*/ 	.short	0x0030
        /*0054*/ 	.byte	0x00, 0xf0, 0x11, 0x00


	//----- nvinfo : EIATTR_KPARAM_INFO
	.align		4
.L_17:
        /*0058*/ 	.byte	0x04, 0x17
        /*005a*/ 	.short	(.L_19 - .L_18)
.L_18:
        /*005c*/ 	.word	0x00000000
        /*0060*/ 	.short	0x0008
        /*0062*/ 	.short	0x002c
        /*0064*/ 	.byte	0x00, 0xf0, 0x11, 0x00


	//----- nvinfo : EIATTR_KPARAM_INFO
	.align		4
.L_19:
        /*0068*/ 	.byte	0x04, 0x17
        /*006a*/ 	.short	(.L_21 - .L_20)
.L_20:
        /*006c*/ 	.word	0x00000000
        /*0070*/ 	.short	0x0007
        /*0072*/ 	.short	0x0028
        /*0074*/ 	.byte	0x00, 0xf0, 0x11, 0x00


	//----- nvinfo : EIATTR_KPARAM_INFO
	.align		4
.L_21:
        /*0078*/ 	.byte	0x04, 0x17
        /*007a*/ 	.short	(.L_23 - .L_22)
.L_22:
        /*007c*/ 	.word	0x00000000
        /*0080*/ 	.short	0x0006
        /*0082*/ 	.short	0x0024
        /*0084*/ 	.byte	0x00, 0xf0, 0x11, 0x00


	//----- nvinfo : EIATTR_KPARAM_INFO
	.align		4
.L_23:
        /*0088*/ 	.byte	0x04, 0x17
        /*008a*/ 	.short	(.L_25 - .L_24)
.L_24:
        /*008c*/ 	.word	0x00000000
        /*0090*/ 	.short	0x0005
        /*0092*/ 	.short	0x0020
        /*0094*/ 	.byte	0x00, 0xf0, 0x11, 0x00


	//----- nvinfo : EIATTR_KPARAM_INFO
	.align		4
.L_25:
        /*0098*/ 	.byte	0x04, 0x17
        /*009a*/ 	.short	(.L_27 - .L_26)
.L_26:
        /*009c*/ 	.word	0x00000000
        /*00a0*/ 	.short	0x0004
        /*00a2*/ 	.short	0x001c
        /*00a4*/ 	.byte	0x00, 0xf0, 0x11, 0x00


	//----- nvinfo : EIATTR_KPARAM_INFO
	.align		4
.L_27:
        /*00a8*/ 	.byte	0x04, 0x17
        /*00aa*/ 	.short	(.L_29 - .L_28)
.L_28:
        /*00ac*/ 	.word	0x00000000
        /*00b0*/ 	.short	0x0003
        /*00b2*/ 	.short	0x0018
        /*00b4*/ 	.byte	0x00, 0xf0, 0x11, 0x00


	//----- nvinfo : EIATTR_KPARAM_INFO
	.align		4
.L_29:
        /*00b8*/ 	.byte	0x04, 0x17
        /*00ba*/ 	.short	(.L_31 - .L_30)
.L_30:
        /*00bc*/ 	.word	0x00000000
        /*00c0*/ 	.short	0x0002
        /*00c2*/ 	.short	0x0010
        /*00c4*/ 	.byte	0x00, 0xf4, 0x21, 0x00


	//----- nvinfo : EIATTR_KPARAM_INFO
	.align		4
.L_31:
        /*00c8*/ 	.byte	0x04, 0x17
        /*00ca*/ 	.short	(.L_33 - .L_32)
.L_32:
        /*00cc*/ 	.word	0x00000000
        /*00d0*/ 	.short	0x0001
        /*00d2*/ 	.short	0x0008
        /*00d4*/ 	.byte	0x00, 0xf4, 0x21, 0x00


	//----- nvinfo : EIATTR_KPARAM_INFO
	.align		4
.L_33:
        /*00d8*/ 	.byte	0x04, 0x17
        /*00da*/ 	.short	(.L_35 - .L_34)
.L_34:
        /*00dc*/ 	.word	0x00000000
        /*00e0*/ 	.short	0x0000
        /*00e2*/ 	.short	0x0000
        /*00e4*/ 	.byte	0x00, 0xf4, 0x21, 0x00


	//----- nvinfo : EIATTR_SPARSE_MMA_MASK
	.align		4
.L_35:
        /*00e8*/ 	.byte	0x03, 0x50
        /*00ea*/ 	.short	0x0000


	//----- nvinfo : EIATTR_MAXREG_COUNT
	.align		4
        /*00ec*/ 	.byte	0x03, 0x1b
        /*00ee*/ 	.short	0x00ff


	//----- nvinfo : EIATTR_NUM_BARRIERS
	.align		4
        /*00f0*/ 	.byte	0x02, 0x4c
        /*00f2*/ 	.byte	0x01
	.zero		1


	//----- nvinfo : EIATTR_ANNOTATIONS
	.align		4
        /*00f4*/ 	.byte	0x04, 0x55
        /*00f6*/ 	.short	(.L_37 - .L_36)


	//   ....[0]....
.L_36:
        /*00f8*/ 	.word	0x00000001
        /*00fc*/ 	.byte	0x70, 0x00, 0x00, 0x00, 0x01, 0x00, 0x00, 0x00, 0xe0, 0x06, 0x00, 0x00, 0x01, 0x00, 0x00, 0x00
        /* <DEDUP_REMOVED lines=2873> */
        /*b49c*/ 	.byte	0x10, 0xe4, 0x04, 0x00, 0x01, 0x00, 0x00, 0x00, 0x40, 0xe4, 0x04, 0x00


	//----- nvinfo : EIATTR_MERCURY_ISA_VERSION
	.align		4
.L_37:
        /*b4a8*/ 	.byte	0x03, 0x5f
        /*b4aa*/ 	.short	0x0101


	//----- nvinfo : EIATTR_EXIT_INSTR_OFFSETS
	.align		4
        /*b4ac*/ 	.byte	0x04, 0x1c
        /*b4ae*/ 	.short	(.L_39 - .L_38)


	//   ....[0]....
.L_38:
        /*b4b0*/ 	.word	0x00099840


	//   ....[1]....
        /*b4b4*/ 	.word	0x00099860


	//----- nvinfo : EIATTR_REQNTID
	.align		4
.L_39:
        /*b4b8*/ 	.byte	0x04, 0x10
        /*b4ba*/ 	.short	(.L_41 - .L_40)
.L_40:
        /*b4bc*/ 	.word	0x00000080
        /*b4c0*/ 	.word	0x00000001
        /*b4c4*/ 	.word	0x00000001


	//----- nvinfo : EIATTR_CBANK_PARAM_SIZE
	.align		4
.L_41:
        /*b4c8*/ 	.byte	0x03, 0x19
        /*b4ca*/ 	.short	0x0050


	//----- nvinfo : EIATTR_PARAM_CBANK
	.align		4
        /*b4cc*/ 	.byte	0x04, 0x0a
        /*b4ce*/ 	.short	(.L_43 - .L_42)
	.align		4
.L_42:
        /*b4d0*/ 	.word	index@(.nv.constant0.matmul_kernel)
        /*b4d4*/ 	.short	0x0210
        /*b4d6*/ 	.short	0x0050


	//----- nvinfo : EIATTR_SW_WAR
	.align		4
.L_43:
        /*b4d8*/ 	.byte	0x04, 0x36
        /*b4da*/ 	.short	(.L_45 - .L_44)
.L_44:
        /*b4dc*/ 	.word	0x00000008
.L_45:


//--------------------- .nv.callgraph             --------------------------
	.section	.nv.callgraph,"",@"SHT_CUDA_CALLGRAPH"
	.align	4
	.sectionentsize	8
	.align		4
        /*0000*/ 	.word	0x00000000
	.align		4
        /*0004*/ 	.word	0xffffffff
	.align		4
        /*0008*/ 	.word	0x00000000
	.align		4
        /*000c*/ 	.word	0xfffffffe
	.align		4
        /*0010*/ 	.word	0x00000000
	.align		4
        /*0014*/ 	.word	0xfffffffd
	.align		4
        /*0018*/ 	.word	0x00000000
	.align		4
        /*001c*/ 	.word	0xfffffffc


//--------------------- .text.matmul_kernel       --------------------------
	.section	.text.matmul_kernel,"ax",@progbits
	.align	128
        .global         matmul_kernel
        .type           matmul_kernel,@function
        .size           matmul_kernel,(.L_x_3 - matmul_kernel)
        .other          matmul_kernel,@"STO_CUDA_ENTRY STV_DEFAULT"
matmul_kernel:
.text.matmul_kernel:
[----:B------:R-:W1:Y:S08]  /*0000*/  LDC R1, c[0x0][0x28] ;  /* 0x00000a00ff017b82 */ /* 0x000e700000000800 */
[----:B------:R-:W2:Y:S01]  /*0010*/  LDC.64 R2, c[0x0][0x228] ;  /* 0x00008a00ff027b82 */ /* 0x000ea20000000a00 */
[----:B------:R-:W3:Y:S01]  /*0020*/  S2R R5, SR_CTAID.X ;  /* 0x0000000000057919 */ /* 0x000ee20000002500 */
[----:B-1----:R-:W-:Y:S01]  /*0030*/  VIADD R1, R1, 0xffffdd38 ;  /* 0xffffdd3801017836 */ /* 0x002fe20000000000 */
[----:B------:R-:W-:Y:S01]  /*0040*/  ULDC UR4, c[0x0][0x22c] ;  /* 0x00008b0000047ab9 */ /* 0x000fe20000000800 */
[----:B------:R-:W1:Y:S01]  /*0050*/  S2R R225, SR_TID.X ;  /* 0x0000000000e17919 */ /* 0x000e620000002100 */
[----:B--2---:R-:W-:-:S02]  /*0060*/  IMAD.MOV.U32 R12, RZ, RZ, R3 ;  /* 0x000000ffff0c7224 */ /* 0x004fc400078e0003 */
[----:B------:R2:W-:Y:S01]  /*0070*/  STL [R1+0x18b0], R2 ;  /* 0x0018b00201007387 */ /* 0x0005e20000100800 */
[----:B------:R-:W-:Y:S02]  /*0080*/  IMAD.MOV.U32 R13, RZ, RZ, R2 ;  /* 0x000000ffff0d7224 */ /* 0x000fe400078e0002 */
[----:B------:R-:W-:-:S05]  /*0090*/  VIADD R0, R12, 0x1ff ;  /* 0x000001ff0c007836 */ /* 0x000fca0000000000 */
[----:B------:R-:W-:Y:S02]  /*00a0*/  SHF.R.S32.HI R3, RZ, 0x1f, R0 ;  /* 0x0000001fff037819 */ /* 0x000fe40000011400 */
[----:B---3--:R-:W-:Y:S02]  /*00b0*/  IABS R8, R5 ;  /* 0x0000000500087213 */ /* 0x008fe40000000000 */
[----:B------:R-:W-:-:S04]  /*00c0*/  LEA.HI R3, R3, R0, RZ, 0x9 ;  /* 0x0000000003037211 */ /* 0x000fc800078f48ff */
[----:B------:R-:W-:-:S05]  /*00d0*/  SHF.R.S32.HI R3, RZ, 0x9, R3 ;  /* 0x00000009ff037819 */ /* 0x000fca0000011403 */
[----:B------:R-:W-:-:S05]  /*00e0*/  IMAD.SHL.U32 R4, R3, 0x8, RZ ;  /* 0x0000000803047824 */ /* 0x000fca00078e00ff */
[-C--:B------:R-:W-:Y:S02]  /*00f0*/  IABS R7, R4.reuse ;  /* 0x0000000400077213 */ /* 0x080fe40000000000 */
[----:B------:R-:W-:Y:S02]  /*0100*/  IABS R10, R4 ;  /* 0x00000004000a7213 */ /* 0x000fe40000000000 */
[----:B------:R-:W3:Y:S08]  /*0110*/  I2F.RP R0, R7 ;  /* 0x0000000700007306 */ /* 0x000ef00000209400 */
[----:B---3--:R-:W2:Y:S02]  /*0120*/  MUFU.RCP R0, R0 ;  /* 0x0000000000007308 */ /* 0x008ea40000001000 */
[----:B--2---:R-:W-:Y:S01]  /*0130*/  IADD3 R2, R0, 0xffffffe, RZ ;  /* 0x0ffffffe00027810 */ /* 0x004fe20007ffe0ff */
[----:B------:R-:W-:-:S05]  /*0140*/  IMAD.MOV R0, RZ, RZ, -R10 ;  /* 0x000000ffff007224 */ /* 0x000fca00078e0a0a */
[----:B------:R2:W3:Y:S02]  /*0150*/  F2I.FTZ.U32.TRUNC.NTZ R3, R2 ;  /* 0x0000000200037305 */ /* 0x0004e4000021f000 */
[----:B--2---:R-:W-:Y:S02]  /*0160*/  IMAD.MOV.U32 R2, RZ, RZ, RZ ;  /* 0x000000ffff027224 */ /* 0x004fe400078e00ff */
[----:B---3--:R-:W-:-:S04]  /*0170*/  IMAD.MOV R6, RZ, RZ, -R3 ;  /* 0x000000ffff067224 */ /* 0x008fc800078e0a03 */
[----:B------:R-:W-:Y:S02]  /*0180*/  IMAD R9, R6, R7, RZ ;  /* 0x0000000706097224 */ /* 0x000fe400078e02ff */
[----:B------:R-:W-:Y:S02]  /*0190*/  IMAD.MOV.U32 R6, RZ, RZ, R8 ;  /* 0x000000ffff067224 */ /* 0x000fe400078e0008 */
[----:B------:R-:W-:-:S06]  /*01a0*/  IMAD.HI.U32 R3, R3, R9, R2 ;  /* 0x0000000903037227 */ /* 0x000fcc00078e0002 */
[----:B------:R-:W-:-:S04]  /*01b0*/  IMAD.HI.U32 R3, R3, R6, RZ ;  /* 0x0000000603037227 */ /* 0x000fc800078e00ff */
[----:B------:R-:W-:-:S05]  /*01c0*/  IMAD R0, R3, R0, R6 ;  /* 0x0000000003007224 */ /* 0x000fca00078e0206 */
[----:B------:R-:W-:-:S13]  /*01d0*/  ISETP.GT.U32.AND P1, PT, R7, R0, PT ;  /* 0x000000000700720c */ /* 0x000fda0003f24070 */
[----:B------:R-:W-:Y:S01]  /*01e0*/  @!P1 IMAD.IADD R0, R0, 0x1, -R7 ;  /* 0x0000000100009824 */ /* 0x000fe200078e0a07 */
[----:B------:R-:W-:Y:S02]  /*01f0*/  @!P1 IADD3 R3, R3, 0x1, RZ ;  /* 0x0000000103039810 */ /* 0x000fe40007ffe0ff */
[----:B------:R-:W-:Y:S02]  /*0200*/  ISETP.NE.AND P1, PT, R4, RZ, PT ;  /* 0x000000ff0400720c */ /* 0x000fe40003f25270 */
[----:B------:R-:W-:Y:S02]  /*0210*/  ISETP.GE.U32.AND P0, PT, R0, R7, PT ;  /* 0x000000070000720c */ /* 0x000fe40003f06070 */
[----:B------:R-:W-:-:S04]  /*0220*/  LOP3.LUT R0, R5, R4, RZ, 0x3c, !PT ;  /* 0x0000000405007212 */ /* 0x000fc800078e3cff */
[----:B------:R-:W-:Y:S01]  /*0230*/  ISETP.GE.AND P2, PT, R0, RZ, PT ;  /* 0x000000ff0000720c */ /* 0x000fe20003f46270 */
[----:B------:R-:W-:Y:S01]  /*0240*/  VIADD R0, R13, 0x3f ;  /* 0x0000003f0d007836 */ /* 0x000fe20000000000 */
[----:B------:R-:W-:-:S05]  /*0250*/  IABS R13, R13 ;  /* 0x0000000d000d7213 */ /* 0x000fca0000000000 */
[----:B------:R-:W-:-:S04]  /*0260*/  @P0 VIADD R3, R3, 0x1 ;  /* 0x0000000103030836 */ /* 0x000fc80000000000 */
[----:B------:R-:W-:Y:S01]  /*0270*/  IMAD.MOV.U32 R2, RZ, RZ, R3 ;  /* 0x000000ffff027224 */ /* 0x000fe200078e0003 */
[----:B------:R-:W-:-:S03]  /*0280*/  SHF.R.S32.HI R3, RZ, 0x1f, R0 ;  /* 0x0000001fff037819 */ /* 0x000fc60000011400 */
[----:B------:R-:W-:Y:S01]  /*0290*/  @!P2 IMAD.MOV R2, RZ, RZ, -R2 ;  /* 0x000000ffff02a224 */ /* 0x000fe200078e0a02 */
[----:B------:R-:W-:Y:S02]  /*02a0*/  @!P1 LOP3.LUT R2, RZ, R4, RZ, 0x33, !PT ;  /* 0x00000004ff029212 */ /* 0x000fe400078e33ff */
[----:B------:R-:W-:-:S03]  /*02b0*/  LEA.HI R3, R3, R0, RZ, 0x6 ;  /* 0x0000000003037211 */ /* 0x000fc600078f30ff */
[----:B------:R-:W-:Y:S02]  /*02c0*/  IMAD.SHL.U32 R9, R2, 0x8, RZ ;  /* 0x0000000802097824 */ /* 0x000fe400078e00ff */
[----:B------:R-:W-:-:S03]  /*02d0*/  IMAD.MOV R2, RZ, RZ, -R2 ;  /* 0x000000ffff027224 */ /* 0x000fc600078e0a02 */
[----:B------:R-:W-:Y:S01]  /*02e0*/  LEA.HI.SX32 R3, R3, -R9, 0x1a ;  /* 0x8000000903037211 */ /* 0x000fe200078fd2ff */
[----:B------:R-:W-:Y:S02]  /*02f0*/  IMAD R10, R4, R2, R5 ;  /* 0x00000002040a7224 */ /* 0x000fe400078e0205 */
[----:B------:R-:W-:Y:S01]  /*0300*/  IMAD.MOV.U32 R2, RZ, RZ, RZ ;  /* 0x000000ffff027224 */ /* 0x000fe200078e00ff */
[----:B------:R-:W-:Y:S02]  /*0310*/  VIMNMX R11, R3, 0x8, PT ;  /* 0x00000008030b7848 */ /* 0x000fe40003fe0100 */
[----:B------:R-:W-:Y:S02]  /*0320*/  IABS R4, R10 ;  /* 0x0000000a00047213 */ /* 0x000fe40000000000 */
[-C--:B------:R-:W-:Y:S02]  /*0330*/  IABS R8, R11.reuse ;  /* 0x0000000b00087213 */ /* 0x080fe40000000000 */
[----:B------:R-:W-:-:S02]  /*0340*/  IABS R6, R11 ;  /* 0x0000000b00067213 */ /* 0x000fc40000000000 */
[----:B------:R-:W2:Y:S08]  /*0350*/  I2F.RP R0, R8 ;  /* 0x0000000800007306 */ /* 0x000eb00000209400 */
[----:B--2---:R-:W2:Y:S02]  /*0360*/  MUFU.RCP R0, R0 ;  /* 0x0000000000007308 */ /* 0x004ea40000001000 */
[----:B--2---:R-:W-:-:S02]  /*0370*/  IADD3 R3, R0, 0xffffffe, RZ ;  /* 0x0ffffffe00037810 */ /* 0x004fc40007ffe0ff */
[----:B------:R-:W-:-:S04]  /*0380*/  IABS R0, R12 ;  /* 0x0000000c00007213 */ /* 0x000fc80000000000 */
[----:B------:R-:W2:Y:S02]  /*0390*/  F2I.FTZ.U32.TRUNC.NTZ R3, R3 ;  /* 0x0000000300037305 */ /* 0x000ea4000021f000 */
[----:B--2---:R-:W-:-:S04]  /*03a0*/  IMAD.MOV R7, RZ, RZ, -R3 ;  /* 0x000000ffff077224 */ /* 0x004fc800078e0a03 */
[----:B------:R-:W-:Y:S02]  /*03b0*/  IMAD R5, R7, R8, RZ ;  /* 0x0000000807057224 */ /* 0x000fe400078e02ff */
[----:B------:R-:W2:Y:S02]  /*03c0*/  I2F.RP R7, R0 ;  /* 0x0000000000077306 */ /* 0x000ea40000209400 */
[----:B------:R-:W-:-:S04]  /*03d0*/  IMAD.HI.U32 R2, R3, R5, R2 ;  /* 0x0000000503027227 */ /* 0x000fc800078e0002 */
[----:B------:R-:W-:Y:S02]  /*03e0*/  IMAD.MOV.U32 R3, RZ, RZ, R4 ;  /* 0x000000ffff037224 */ /* 0x000fe400078e0004 */
[----:B------:R-:W-:Y:S02]  /*03f0*/  IMAD.MOV R4, RZ, RZ, -R6 ;  /* 0x000000ffff047224 */ /* 0x000fe400078e0a06 */
[----:B------:R-:W-:Y:S01]  /*0400*/  IMAD.HI.U32 R2, R2, R3, RZ ;  /* 0x0000000302027227 */ /* 0x000fe200078e00ff */
[----:B------:R-:W3:Y:S03]  /*0410*/  I2F.RP R6, R13 ;  /* 0x0000000d00067306 */ /* 0x000ee60000209400 */
[----:B------:R-:W-:-:S05]  /*0420*/  IMAD R3, R2, R4, R3 ;  /* 0x0000000402037224 */ /* 0x000fca00078e0203 */
[----:B------:R-:W-:Y:S01]  /*0430*/  ISETP.GT.U32.AND P1, PT, R8, R3, PT ;  /* 0x000000030800720c */ /* 0x000fe20003f24070 */
[----:B--2---:R-:W2:Y:S08]  /*0440*/  MUFU.RCP R7, R7 ;  /* 0x0000000700077308 */ /* 0x004eb00000001000 */
[----:B---3--:R-:W3:Y:S04]  /*0450*/  MUFU.RCP R6, R6 ;  /* 0x0000000600067308 */ /* 0x008ee80000001000 */
[----:B------:R-:W-:Y:S01]  /*0460*/  @!P1 IADD3 R3, R3, -R8, RZ ;  /* 0x8000000803039210 */ /* 0x000fe20007ffe0ff */
[----:B------:R-:W-:Y:S01]  /*0470*/  @!P1 VIADD R2, R2, 0x1 ;  /* 0x0000000102029836 */ /* 0x000fe20000000000 */
[----:B------:R-:W-:-:S02]  /*0480*/  ISETP.NE.AND P1, PT, R11, RZ, PT ;  /* 0x000000ff0b00720c */ /* 0x000fc40003f25270 */
[----:B------:R-:W-:Y:S01]  /*0490*/  ISETP.GE.U32.AND P0, PT, R3, R8, PT ;  /* 0x000000080300720c */ /* 0x000fe20003f06070 */
[----:B--2---:R-:W-:Y:S01]  /*04a0*/  VIADD R248, R7, 0xffffffe ;  /* 0x0ffffffe07f87836 */ /* 0x004fe20000000000 */
[----:B------:R-:W-:-:S03]  /*04b0*/  LOP3.LUT R3, R10, R11, RZ, 0x3c, !PT ;  /* 0x0000000b0a037212 */ /* 0x000fc600078e3cff */
[----:B------:R2:W4:Y:S01]  /*04c0*/  F2I.FTZ.U32.TRUNC.NTZ R249, R248 ;  /* 0x000000f800f97305 */ /* 0x000522000021f000 */
[----:B------:R-:W-:Y:S01]  /*04d0*/  ISETP.GE.AND P2, PT, R3, RZ, PT ;  /* 0x000000ff0300720c */ /* 0x000fe20003f46270 */
[----:B---3--:R-:W-:-:S06]  /*04e0*/  VIADD R4, R6, 0xffffffe ;  /* 0x0ffffffe06047836 */ /* 0x008fcc0000000000 */
[----:B------:R-:W-:Y:S01]  /*04f0*/  @P0 VIADD R2, R2, 0x1 ;  /* 0x0000000102020836 */ /* 0x000fe20000000000 */
[----:B------:R-:W3:Y:S01]  /*0500*/  F2I.FTZ.U32.TRUNC.NTZ R5, R4 ;  /* 0x0000000400057305 */ /* 0x000ee2000021f000 */
[----:B--2---:R-:W-:Y:S02]  /*0510*/  IMAD.MOV.U32 R248, RZ, RZ, RZ ;  /* 0x000000fffff87224 */ /* 0x004fe400078e00ff */
[----:B------:R-:W-:Y:S02]  /*0520*/  IMAD.MOV.U32 R6, RZ, RZ, R2 ;  /* 0x000000ffff067224 */ /* 0x000fe400078e0002 */
[----:B----4-:R-:W-:-:S03]  /*0530*/  IMAD.MOV R7, RZ, RZ, -R249 ;  /* 0x000000ffff077224 */ /* 0x010fc600078e0af9 */
[----:B------:R-:W-:Y:S02]  /*0540*/  @!P2 IADD3 R6, -R6, RZ, RZ ;  /* 0x000000ff0606a210 */ /* 0x000fe40007ffe1ff */
[----:B------:R-:W-:-:S05]  /*0550*/  @!P1 LOP3.LUT R6, RZ, R11, RZ, 0x33, !PT ;  /* 0x0000000bff069212 */ /* 0x000fca00078e33ff */
[----:B------:R-:W-:Y:S02]  /*0560*/  IMAD.MOV R2, RZ, RZ, -R6 ;  /* 0x000000ffff027224 */ /* 0x000fe400078e0a06 */
[----:B---3--:R-:W-:Y:S02]  /*0570*/  IMAD.MOV R4, RZ, RZ, -R5 ;  /* 0x000000ffff047224 */ /* 0x008fe400078e0a05 */
[----:B------:R-:W-:-:S04]  /*0580*/  IMAD R2, R11, R2, R10 ;  /* 0x000000020b027224 */ /* 0x000fc800078e020a */
[----:B------:R-:W-:Y:S01]  /*0590*/  IMAD.IADD R3, R9, 0x1, R2 ;  /* 0x0000000109037824 */ /* 0x000fe200078e0202 */
[----:B------:R-:W-:Y:S01]  /*05a0*/  SHF.L.U32 R2, R6, 0x9, RZ ;  /* 0x0000000906027819 */ /* 0x000fe200000006ff */
[----:B------:R-:W-:Y:S01]  /*05b0*/  IMAD.MOV.U32 R9, RZ, RZ, R7 ;  /* 0x000000ffff097224 */ /* 0x000fe200078e0007 */
[----:B-1----:R-:W-:Y:S01]  /*05c0*/  LOP3.LUT R6, R225, 0x3f, RZ, 0xc0, !PT ;  /* 0x0000003fe1067812 */ /* 0x002fe200078ec0ff */
[----:B------:R-:W-:Y:S01]  /*05d0*/  IMAD R7, R4, R13, RZ ;  /* 0x0000000d04077224 */ /* 0x000fe200078e02ff */
[C---:B------:R-:W-:Y:S01]  /*05e0*/  IADD3 R127, R2.reuse, 0xde, RZ ;  /* 0x000000de027f7810 */ /* 0x040fe20007ffe0ff */
[----:B------:R-:W-:Y:S01]  /*05f0*/  IMAD.MOV.U32 R4, RZ, RZ, RZ ;  /* 0x000000ffff047224 */ /* 0x000fe200078e00ff */
[C---:B------:R-:W-:Y:S01]  /*0600*/  IADD3 R198, R2.reuse, 0xe9, RZ ;  /* 0x000000e902c67810 */ /* 0x040fe20007ffe0ff */
[----:B------:R-:W-:Y:S01]  /*0610*/  VIADD R8, R2, 0x1 ;  /* 0x0000000102087836 */ /* 0x000fe20000000000 */
[----:B------:R-:W-:Y:S01]  /*0620*/  IABS R206, R2 ;  /* 0x0000000200ce7213 */ /* 0x000fe20000000000 */
[----:B------:R-:W-:Y:S01]  /*0630*/  IMAD.HI.U32 R4, R5, R7, R4 ;  /* 0x0000000705047227 */ /* 0x000fe200078e0004 */
[----:B------:R-:W-:-:S02]  /*0640*/  SHF.L.U32 R7, R225, 0x4, RZ ;  /* 0x00000004e1077819 */ /* 0x000fc400000006ff */
[----:B------:R-:W-:Y:S01]  /*0650*/  ISETP.GE.AND P6, PT, R8, RZ, PT ;  /* 0x000000ff0800720c */ /* 0x000fe20003fc6270 */
[----:B------:R-:W-:Y:S01]  /*0660*/  IMAD R5, R9, R0, RZ ;  /* 0x0000000009057224 */ /* 0x000fe200078e02ff */
[----:B------:R-:W-:Y:S01]  /*0670*/  IABS R9, R8 ;  /* 0x0000000800097213 */ /* 0x000fe20000000000 */
[----:B------:R-:W-:Y:S01]  /*0680*/  IMAD R12, R3, 0x40, R6 ;  /* 0x00000040030c7824 */ /* 0x000fe200078e0206 */
[----:B------:R-:W-:Y:S01]  /*0690*/  LOP3.LUT R3, R225, 0x40, RZ, 0xc0, !PT ;  /* 0x00000040e1037812 */ /* 0x000fe200078ec0ff */
[----:B------:R-:W-:Y:S01]  /*06a0*/  IMAD.HI.U32 R248, R249, R5, R248 ;  /* 0x00000005f9f87227 */ /* 0x000fe200078e00f8 */
[----:B------:R-:W-:Y:S02]  /*06b0*/  LOP3.LUT R7, R7, 0x70, RZ, 0xc0, !PT ;  /* 0x0000007007077812 */ /* 0x000fe400078ec0ff */
[----:B------:R-:W-:Y:S01]  /*06c0*/  IABS R194, R12 ;  /* 0x0000000c00c27213 */ /* 0x000fe20000000000 */
[----:B------:R-:W-:Y:S01]  /*06d0*/  IMAD.SHL.U32 R6, R6, 0x80, RZ ;  /* 0x0000008006067824 */ /* 0x000fe200078e00ff */
[----:B------:R1:W-:Y:S01]  /*06e0*/  STL [R1+0x18bc], R12 ;  /* 0x0018bc0c01007387 */ /* 0x0003e20000100800 */
[----:B------:R-:W-:Y:S01]  /*06f0*/  IMAD.HI.U32 R5, R248, R9, RZ ;  /* 0x00000009f8057227 */ /* 0x000fe200078e00ff */
[----:B------:R-:W-:-:S02]  /*0700*/  IABS R199, R198 ;  /* 0x000000c600c77213 */ /* 0x000fc40000000000 */
[----:B------:R-:W-:Y:S01]  /*0710*/  LEA.HI R6, R3, R6, RZ, 0x1c ;  /* 0x0000000603067211 */ /* 0x000fe200078fe0ff */
[----:B------:R-:W-:-:S04]  /*0720*/  IMAD.HI.U32 R4, R4, R194, RZ ;  /* 0x000000c204047227 */ /* 0x000fc800078e00ff */
[----:B------:R-:W-:Y:S01]  /*0730*/  IMAD.MOV R3, RZ, RZ, -R5 ;  /* 0x000000ffff037224 */ /* 0x000fe200078e0a05 */
[----:B-1----:R-:W-:Y:S01]  /*0740*/  IADD3 R12, R2, 0x4, RZ ;  /* 0x00000004020c7810 */ /* 0x002fe20007ffe0ff */
[----:B------:R-:W-:Y:S02]  /*0750*/  IMAD.MOV R5, RZ, RZ, -R4 ;  /* 0x000000ffff057224 */ /* 0x000fe400078e0a04 */
[----:B------:R-:W-:Y:S02]  /*0760*/  IMAD R3, R0, R3, R9 ;  /* 0x0000000300037224 */ /* 0x000fe400078e0209 */
[----:B------:R-:W-:Y:S02]  /*0770*/  IMAD R194, R13, R5, R194 ;  /* 0x000000050dc27224 */ /* 0x000fe400078e02c2 */
[----:B------:R-:W-:Y:S01]  /*0780*/  VIADD R10, R2, 0x2 ;  /* 0x00000002020a7836 */ /* 0x000fe20000000000 */
[----:B------:R-:W-:Y:S01]  /*0790*/  ISETP.GT.U32.AND P2, PT, R0, R3, PT ;  /* 0x000000030000720c */ /* 0x000fe20003f44070 */
[----:B------:R-:W-:Y:S01]  /*07a0*/  IMAD.IADD R4, R7, 0x1, R6 ;  /* 0x0000000107047824 */ /* 0x000fe200078e0206 */
[----:B------:R-:W-:Y:S01]  /*07b0*/  ISETP.GT.U32.AND P1, PT, R13, R194, PT ;  /* 0x000000c20d00720c */ /* 0x000fe20003f24070 */
[C---:B------:R-:W-:Y:S01]  /*07c0*/  VIADD R8, R2.reuse, 0x3 ;  /* 0x0000000302087836 */ /* 0x040fe20000000000 */
[----:B------:R-:W-:Y:S01]  /*07d0*/  IABS R11, R10 ;  /* 0x0000000a000b7213 */ /* 0x000fe20000000000 */
[C---:B------:R-:W-:Y:S01]  /*07e0*/  VIADD R14, R2.reuse, 0x5 ;  /* 0x00000005020e7836 */ /* 0x040fe20000000000 */
[----:B------:R1:W-:Y:S01]  /*07f0*/  STL [R1+0x1248], R4 ;  /* 0x0012480401007387 */ /* 0x0003e20000100800 */
[----:B------:R-:W-:Y:S01]  /*0800*/  IABS R6, R12 ;  /* 0x0000000c00067213 */ /* 0x000fe20000000000 */
[C---:B------:R-:W-:Y:S01]  /*0810*/  VIADD R195, R2.reuse, 0xdc ;  /* 0x000000dc02c37836 */ /* 0x040fe20000000000 */
[----:B------:R-:W-:Y:S01]  /*0820*/  IABS R9, R8 ;  /* 0x0000000800097213 */ /* 0x000fe20000000000 */
[C---:B------:R-:W-:Y:S01]  /*0830*/  VIADD R126, R2.reuse, 0xe0 ;  /* 0x000000e0027e7836 */ /* 0x040fe20000000000 */
[----:B------:R-:W-:Y:S01]  /*0840*/  IABS R15, R14 ;  /* 0x0000000e000f7213 */ /* 0x000fe20000000000 */
[----:B------:R-:W-:Y:S01]  /*0850*/  VIADD R196, R2, 0xe2 ;  /* 0x000000e202c47836 */ /* 0x000fe20000000000 */
[----:B------:R-:W-:Y:S01]  /*0860*/  ISETP.GE.AND P5, PT, R8, RZ, PT ;  /* 0x000000ff0800720c */ /* 0x000fe20003fa6270 */
[----:B------:R-:W-:Y:S01]  /*0870*/  @!P2 IMAD.IADD R3, R3, 0x1, -R0 ;  /* 0x000000010303a824 */ /* 0x000fe200078e0a00 */
[----:B------:R-:W-:Y:S01]  /*0880*/  ISETP.GE.AND P3, PT, R10, RZ, PT ;  /* 0x000000ff0a00720c */ /* 0x000fe20003f66270 */
[----:B-1----:R-:W-:Y:S01]  /*0890*/  IMAD.HI.U32 R4, R248, R11, RZ ;  /* 0x0000000bf8047227 */ /* 0x002fe200078e00ff */
[----:B------:R-:W-:-:S03]  /*08a0*/  IABS R197, R126 ;  /* 0x0000007e00c57213 */ /* 0x000fc60000000000 */
[----:B------:R-:W-:Y:S02]  /*08b0*/  IMAD.MOV R4, RZ, RZ, -R4 ;  /* 0x000000ffff047224 */ /* 0x000fe400078e0a04 */
[----:B------:R-:W-:Y:S01]  /*08c0*/  @!P1 IMAD.IADD R194, R194, 0x1, -R13 ;  /* 0x00000001c2c29824 */ /* 0x000fe200078e0a0d */
[C---:B------:R-:W-:Y:S01]  /*08d0*/  ISETP.GT.U32.AND P1, PT, R0.reuse, R3, PT ;  /* 0x000000030000720c */ /* 0x040fe20003f24070 */
[----:B------:R-:W-:Y:S02]  /*08e0*/  IMAD R5, R0, R4, R11 ;  /* 0x0000000400057224 */ /* 0x000fe400078e020b */
[----:B------:R-:W-:Y:S01]  /*08f0*/  IMAD.MOV.U32 R11, RZ, RZ, R6 ;  /* 0x000000ffff0b7224 */ /* 0x000fe200078e0006 */
[----:B------:R-:W-:Y:S01]  /*0900*/  ISETP.GT.U32.AND P2, PT, R13, R194, PT ;  /* 0x000000c20d00720c */ /* 0x000fe20003f44070 */
[----:B------:R-:W-:Y:S01]  /*0910*/  IMAD.HI.U32 R4, R248, R9, RZ ;  /* 0x00000009f8047227 */ /* 0x000fe200078e00ff */
[----:B------:R-:W-:-:S03]  /*0920*/  ISETP.GT.U32.AND P0, PT, R0, R5, PT ;  /* 0x000000050000720c */ /* 0x000fc60003f04070 */
[----:B------:R-:W-:Y:S01]  /*0930*/  IMAD.HI.U32 R6, R248, R11, RZ ;  /* 0x0000000bf8067227 */ /* 0x000fe200078e00ff */
[----:B------:R-:W-:-:S03]  /*0940*/  IADD3 R4, -R4, RZ, RZ ;  /* 0x000000ff04047210 */ /* 0x000fc60007ffe1ff */
[----:B------:R-:W-:-:S04]  /*0950*/  IMAD.HI.U32 R7, R248, R15, RZ ;  /* 0x0000000ff8077227 */ /* 0x000fc800078e00ff */
[----:B------:R-:W-:Y:S01]  /*0960*/  IMAD.MOV R6, RZ, RZ, -R6 ;  /* 0x000000ffff067224 */ /* 0x000fe200078e0a06 */
[----:B------:R-:W-:Y:S01]  /*0970*/  @!P2 IADD3 R194, R194, -R13, RZ ;  /* 0x8000000dc2c2a210 */ /* 0x000fe20007ffe0ff */
[----:B------:R-:W-:Y:S01]  /*0980*/  IMAD.MOV R8, RZ, RZ, -R7 ;  /* 0x000000ffff087224 */ /* 0x000fe200078e0a07 */
[----:B------:R-:W-:Y:S01]  /*0990*/  ISETP.GE.AND P2, PT, R12, RZ, PT ;  /* 0x000000ff0c00720c */ /* 0x000fe20003f46270 */
[C---:B------:R-:W-:Y:S02]  /*09a0*/  IMAD R7, R0.reuse, R4, R9 ;  /* 0x0000000400077224 */ /* 0x040fe400078e0209 */
[C---:B------:R-:W-:Y:S01]  /*09b0*/  IMAD R9, R0.reuse, R6, R11 ;  /* 0x0000000600097224 */ /* 0x040fe200078e020b */
[----:B------:R-:W-:Y:S01]  /*09c0*/  STL [R1+0x19c8], R194 ;  /* 0x0019c8c201007387 */ /* 0x000fe20000100800 */
[----:B------:R-:W-:Y:S02]  /*09d0*/  @!P1 IMAD.IADD R3, R3, 0x1, -R0 ;  /* 0x0000000103039824 */ /* 0x000fe400078e0a00 */
[C---:B------:R-:W-:Y:S01]  /*09e0*/  IMAD R11, R0.reuse, R8, R15 ;  /* 0x00000008000b7224 */ /* 0x040fe200078e020f */
[----:B------:R-:W-:Y:S01]  /*09f0*/  ISETP.GT.U32.AND P1, PT, R0, R9, PT ;  /* 0x000000090000720c */ /* 0x000fe20003f24070 */
[----:B------:R-:W-:-:S02]  /*0a00*/  IMAD.MOV.U32 R16, RZ, RZ, R3 ;  /* 0x000000ffff107224 */ /* 0x000fc400078e0003 */
[----:B------:R-:W-:Y:S01]  /*0a10*/  @!P0 IMAD.IADD R5, R5, 0x1, -R0 ;  /* 0x0000000105058824 */ /* 0x000fe200078e0a00 */
[C---:B------:R-:W-:Y:S01]  /*0a20*/  ISETP.GT.U32.AND P0, PT, R0.reuse, R7, PT ;  /* 0x000000070000720c */ /* 0x040fe20003f04070 */
[----:B------:R-:W-:Y:S01]  /*0a30*/  @!P6 IMAD.MOV R16, RZ, RZ, -R16 ;  /* 0x000000ffff10e224 */ /* 0x000fe200078e0a10 */
[----:B------:R-:W-:Y:S01]  /*0a40*/  ISETP.GT.U32.AND P6, PT, R0, R11, PT ;  /* 0x0000000b0000720c */ /* 0x000fe20003fc4070 */
[----:B------:R-:W-:Y:S01]  /*0a50*/  VIADD R10, R2, 0x6 ;  /* 0x00000006020a7836 */ /* 0x000fe20000000000 */
[----:B------:R-:W-:Y:S01]  /*0a60*/  ISETP.GT.U32.AND P4, PT, R0, R5, PT ;  /* 0x000000050000720c */ /* 0x000fe20003f84070 */
[C---:B------:R-:W-:Y:S01]  /*0a70*/  VIADD R6, R2.reuse, 0x7 ;  /* 0x0000000702067836 */ /* 0x040fe20000000000 */
[----:B------:R1:W-:Y:S01]  /*0a80*/  STL [R1+0x1a0], R16 ;  /* 0x0001a01001007387 */ /* 0x0003e20000100800 */
[C---:B------:R-:W-:Y:S01]  /*0a90*/  VIADD R12, R2.reuse, 0xa ;  /* 0x0000000a020c7836 */ /* 0x040fe20000000000 */
[----:B------:R-:W-:Y:S01]  /*0aa0*/  IABS R4, R10 ;  /* 0x0000000a00047213 */ /* 0x000fe20000000000 */
[----:B------:R-:W-:Y:S01]  /*0ab0*/  @!P1 IMAD.IADD R9, R9, 0x1, -R0 ;  /* 0x0000000109099824 */ /* 0x000fe200078e0a00 */
[----:B------:R-:W-:Y:S01]  /*0ac0*/  IABS R15, R6 ;  /* 0x00000006000f7213 */ /* 0x000fe20000000000 */
[----:B------:R-:W-:Y:S01]  /*0ad0*/  VIADD R200, R2, 0xe8 ;  /* 0x000000e802c87836 */ /* 0x000fe20000000000 */
[----:B------:R-:W-:Y:S01]  /*0ae0*/  IABS R17, R12 ;  /* 0x0000000c00117213 */ /* 0x000fe20000000000 */
[----:B------:R-:W-:Y:S01]  /*0af0*/  IMAD.MOV.U32 R13, RZ, RZ, R4 ;  /* 0x000000ffff0d7224 */ /* 0x000fe200078e0004 */
[----:B------:R-:W-:Y:S01]  /*0b00*/  @!P0 IADD3 R7, R7, -R0, RZ ;  /* 0x8000000007078210 */ /* 0x000fe20007ffe0ff */
[----:B------:R-:W-:Y:S01]  /*0b10*/  @!P6 IMAD.IADD R11, R11, 0x1, -R0 ;  /* 0x000000010b0be824 */ /* 0x000fe200078e0a00 */
[----:B------:R-:W-:Y:S01]  /*0b20*/  ISETP.GT.U32.AND P6, PT, R0, R9, PT ;  /* 0x000000090000720c */ /* 0x000fe20003fc4070 */
[----:B------:R-:W-:Y:S01]  /*0b30*/  IMAD.HI.U32 R4, R248, R15, RZ ;  /* 0x0000000ff8047227 */ /* 0x000fe200078e00ff */
[----:B------:R-:W-:-:S02]  /*0b40*/  ISETP.GT.U32.AND P1, PT, R0, R7, PT ;  /* 0x000000070000720c */ /* 0x000fc40003f24070 */
[----:B------:R-:W-:Y:S01]  /*0b50*/  ISETP.GE.AND P0, PT, R10, RZ, PT ;  /* 0x000000ff0a00720c */ /* 0x000fe20003f06270 */
[----:B------:R-:W-:Y:S01]  /*0b60*/  @!P4 IMAD.IADD R5, R5, 0x1, -R0 ;  /* 0x000000010505c824 */ /* 0x000fe200078e0a00 */
[----:B------:R-:W-:Y:S01]  /*0b70*/  ISETP.GE.AND P4, PT, R14, RZ, PT ;  /* 0x000000ff0e00720c */ /* 0x000fe20003f86270 */
[----:B------:R-:W-:-:S04]  /*0b80*/  IMAD.HI.U32 R3, R248, R13, RZ ;  /* 0x0000000df8037227 */ /* 0x000fc800078e00ff */
[----:B------:R-:W-:Y:S02]  /*0b90*/  IMAD.MOV R4, RZ, RZ, -R4 ;  /* 0x000000ffff047224 */ /* 0x000fe400078e0a04 */
[----:B------:R-:W-:Y:S02]  /*0ba0*/  IMAD.MOV.U32 R8, RZ, RZ, R5 ;  /* 0x000000ffff087224 */ /* 0x000fe400078e0005 */
[----:B------:R-:W-:Y:S02]  /*0bb0*/  IMAD.MOV R3, RZ, RZ, -R3 ;  /* 0x000000ffff037224 */ /* 0x000fe400078e0a03 */
[C---:B------:R-:W-:Y:S02]  /*0bc0*/  IMAD R5, R0.reuse, R4, R15 ;  /* 0x0000000400057224 */ /* 0x040fe400078e020f */
[----:B------:R-:W-:Y:S01]  /*0bd0*/  @!P3 IMAD.MOV R8, RZ, RZ, -R8 ;  /* 0x000000ffff08b224 */ /* 0x000fe200078e0a08 */
[C---:B------:R-:W-:Y:S01]  /*0be0*/  ISETP.GT.U32.AND P3, PT, R0.reuse, R11, PT ;  /* 0x0000000b0000720c */ /* 0x040fe20003f64070 */
[----:B------:R-:W-:-:S02]  /*0bf0*/  IMAD R3, R0, R3, R13 ;  /* 0x0000000300037224 */ /* 0x000fc400078e020d */
[--C-:B------:R-:W-:Y:S01]  /*0c00*/  @!P6 IMAD.IADD R9, R9, 0x1, -R0.reuse ;  /* 0x000000010909e824 */ /* 0x100fe200078e0a00 */
[C---:B------:R-:W-:Y:S01]  /*0c10*/  ISETP.GT.U32.AND P6, PT, R0.reuse, R5, PT ;  /* 0x000000050000720c */ /* 0x040fe20003fc4070 */
[----:B------:R2:W-:Y:S01]  /*0c20*/  STL [R1+0x16c], R8 ;  /* 0x00016c0801007387 */ /* 0x0005e20000100800 */
[----:B------:R-:W-:Y:S01]  /*0c30*/  @!P1 IMAD.IADD R7, R7, 0x1, -R0 ;  /* 0x0000000107079824 */ /* 0x000fe200078e0a00 */
[----:B------:R-:W-:Y:S01]  /*0c40*/  ISETP.GT.U32.AND P1, PT, R0, R3, PT ;  /* 0x000000030000720c */ /* 0x000fe20003f24070 */
[C---:B------:R-:W-:Y:S02]  /*0c50*/  VIADD R10, R2.reuse, 0x9 ;  /* 0x00000009020a7836 */ /* 0x040fe40000000000 */
[----:B------:R-:W-:Y:S02]  /*0c60*/  IMAD.MOV.U32 R14, RZ, RZ, R7 ;  /* 0x000000ffff0e7224 */ /* 0x000fe400078e0007 */
[----:B-1----:R-:W-:Y:S01]  /*0c70*/  IMAD.MOV.U32 R16, RZ, RZ, R9 ;  /* 0x000000ffff107224 */ /* 0x002fe200078e0009 */
[----:B------:R-:W-:Y:S01]  /*0c80*/  IABS R15, R10 ;  /* 0x0000000a000f7213 */ /* 0x000fe20000000000 */
[C---:B------:R-:W-:Y:S01]  /*0c90*/  VIADD R218, R2.reuse, 0x1dc ;  /* 0x000001dc02da7836 */ /* 0x040fe20000000000 */
[----:B--2---:R-:W-:Y:S01]  /*0ca0*/  IADD3 R8, R2, 0x8, RZ ;  /* 0x0000000802087810 */ /* 0x004fe20007ffe0ff */
[----:B------:R-:W-:Y:S01]  /*0cb0*/  @!P2 IMAD.MOV R16, RZ, RZ, -R16 ;  /* 0x000000ffff10a224 */ /* 0x000fe200078e0a10 */
[----:B------:R-:W-:Y:S01]  /*0cc0*/  @!P3 IADD3 R11, R11, -R0, RZ ;  /* 0x800000000b0bb210 */ /* 0x000fe20007ffe0ff */
[--C-:B------:R-:W-:Y:S01]  /*0cd0*/  @!P6 IMAD.IADD R5, R5, 0x1, -R0.reuse ;  /* 0x000000010505e824 */ /* 0x100fe200078e0a00 */
[----:B------:R-:W-:Y:S01]  /*0ce0*/  IABS R13, R8 ;  /* 0x00000008000d7213 */ /* 0x000fe20000000000 */
[----:B------:R-:W-:Y:S01]  /*0cf0*/  @!P1 IMAD.IADD R3, R3, 0x1, -R0 ;  /* 0x0000000103039824 */ /* 0x000fe200078e0a00 */
[----:B------:R-:W-:Y:S01]  /*0d00*/  ISETP.GE.AND P3, PT, R6, RZ, PT ;  /* 0x000000ff0600720c */ /* 0x000fe20003f66270 */
[----:B------:R-:W-:Y:S01]  /*0d10*/  IMAD.HI.U32 R6, R248, R15, RZ ;  /* 0x0000000ff8067227 */ /* 0x000fe200078e00ff */
[----:B------:R-:W-:-:S02]  /*0d20*/  @!P5 IADD3 R14, -R14, RZ, RZ ;  /* 0x000000ff0e0ed210 */ /* 0x000fc40007ffe1ff */
[----:B------:R-:W-:Y:S01]  /*0d30*/  ISETP.GE.AND P1, PT, R8, RZ, PT ;  /* 0x000000ff0800720c */ /* 0x000fe20003f26270 */
[----:B------:R-:W-:Y:S01]  /*0d40*/  IMAD.HI.U32 R4, R248, R13, RZ ;  /* 0x0000000df8047227 */ /* 0x000fe200078e00ff */
[C---:B------:R-:W-:Y:S01]  /*0d50*/  ISETP.GT.U32.AND P6, PT, R0.reuse, R5, PT ;  /* 0x000000050000720c */ /* 0x040fe20003fc4070 */
[----:B------:R1:W-:Y:S01]  /*0d60*/  STL [R1+0x160], R14 ;  /* 0x0001600e01007387 */ /* 0x0003e20000100800 */
[----:B------:R-:W-:Y:S01]  /*0d70*/  ISETP.GT.U32.AND P5, PT, R0, R3, PT ;  /* 0x000000030000720c */ /* 0x000fe20003fa4070 */
[----:B------:R-:W-:Y:S02]  /*0d80*/  IMAD.MOV R4, RZ, RZ, -R4 ;  /* 0x000000ffff047224 */ /* 0x000fe400078e0a04 */
[----:B------:R-:W-:Y:S01]  /*0d90*/  IMAD.HI.U32 R8, R248, R17, RZ ;  /* 0x00000011f8087227 */ /* 0x000fe200078e00ff */
[----:B------:R-:W-:Y:S03]  /*0da0*/  STL [R1+0x15c], R16 ;  /* 0x00015c1001007387 */ /* 0x000fe60000100800 */
[----:B------:R-:W-:-:S02]  /*0db0*/  IMAD.MOV R6, RZ, RZ, -R6 ;  /* 0x000000ffff067224 */ /* 0x000fc400078e0a06 */
[C---:B------:R-:W-:Y:S02]  /*0dc0*/  IMAD R7, R0.reuse, R4, R13 ;  /* 0x0000000400077224 */ /* 0x040fe400078e020d */
[----:B------:R-:W-:Y:S02]  /*0dd0*/  IMAD.MOV R8, RZ, RZ, -R8 ;  /* 0x000000ffff087224 */ /* 0x000fe400078e0a08 */
[----:B-1----:R-:W-:Y:S01]  /*0de0*/  IMAD.MOV.U32 R14, RZ, RZ, R11 ;  /* 0x000000ffff0e7224 */ /* 0x002fe200078e000b */
[C---:B------:R-:W-:Y:S01]  /*0df0*/  ISETP.GT.U32.AND P2, PT, R0.reuse, R7, PT ;  /* 0x000000070000720c */ /* 0x040fe20003f44070 */
[C---:B------:R-:W-:Y:S02]  /*0e00*/  IMAD R9, R0.reuse, R6, R15 ;  /* 0x0000000600097224 */ /* 0x040fe400078e020f */
[----:B------:R-:W-:Y:S01]  /*0e10*/  IMAD R11, R0, R8, R17 ;  /* 0x00000008000b7224 */ /* 0x000fe200078e0211 */
[----:B------:R-:W-:Y:S01]  /*0e20*/  @!P4 IADD3 R14, -R14, RZ, RZ ;  /* 0x000000ff0e0ec210 */ /* 0x000fe20007ffe1ff */
[--C-:B------:R-:W-:Y:S01]  /*0e30*/  @!P6 IMAD.IADD R5, R5, 0x1, -R0.reuse ;  /* 0x000000010505e824 */ /* 0x100fe200078e0a00 */
[----:B------:R-:W-:Y:S01]  /*0e40*/  ISETP.GT.U32.AND P4, PT, R0, R9, PT ;  /* 0x000000090000720c */ /* 0x000fe20003f84070 */
[----:B------:R-:W-:Y:S01]  /*0e50*/  VIADD R6, R2, 0xb ;  /* 0x0000000b02067836 */ /* 0x000fe20000000000 */
[----:B------:R-:W-:Y:S01]  /*0e60*/  ISETP.GT.U32.AND P6, PT, R0, R11, PT ;  /* 0x0000000b0000720c */ /* 0x000fe20003fc4070 */
[----:B------:R-:W-:Y:S01]  /*0e70*/  VIADD R8, R2, 0xc ;  /* 0x0000000c02087836 */ /* 0x000fe20000000000 */
[----:B------:R1:W-:Y:S01]  /*0e80*/  STL [R1+0x158], R14 ;  /* 0x0001580e01007387 */ /* 0x0003e20000100800 */
[--C-:B------:R-:W-:Y:S01]  /*0e90*/  @!P5 IMAD.IADD R3, R3, 0x1, -R0.reuse ;  /* 0x000000010303d824 */ /* 0x100fe200078e0a00 */
[----:B------:R-:W-:Y:S01]  /*0ea0*/  IABS R13, R6 ;  /* 0x00000006000d7213 */ /* 0x000fe20000000000 */
[----:B------:R-:W-:Y:S01]  /*0eb0*/  @!P2 IMAD.IADD R7, R7, 0x1, -R0 ;  /* 0x000000010707a824 */ /* 0x000fe200078e0a00 */
[----:B------:R-:W-:Y:S01]  /*0ec0*/  IABS R15, R8 ;  /* 0x00000008000f7213 */ /* 0x000fe20000000000 */
[----:B------:R-:W-:Y:S01]  /*0ed0*/  IMAD.MOV.U32 R18, RZ, RZ, R5 ;  /* 0x000000ffff127224 */ /* 0x000fe200078e0005 */
[----:B------:R-:W-:Y:S01]  /*0ee0*/  ISETP.GE.AND P5, PT, R10, RZ, PT ;  /* 0x000000ff0a00720c */ /* 0x000fe20003fa6270 */
[----:B------:R-:W-:Y:S01]  /*0ef0*/  IMAD.HI.U32 R4, R248, R13, RZ ;  /* 0x0000000df8047227 */ /* 0x000fe200078e00ff */
[----:B------:R-:W-:-:S02]  /*0f00*/  ISETP.GE.AND P2, PT, R12, RZ, PT ;  /* 0x000000ff0c00720c */ /* 0x000fc40003f46270 */
[----:B------:R-:W-:Y:S01]  /*0f10*/  @!P4 IADD3 R9, R9, -R0, RZ ;  /* 0x800000000909c210 */ /* 0x000fe20007ffe0ff */
[----:B-1----:R-:W-:Y:S01]  /*0f20*/  IMAD.MOV.U32 R14, RZ, RZ, R3 ;  /* 0x000000ffff0e7224 */ /* 0x002fe200078e0003 */
[C---:B------:R-:W-:Y:S01]  /*0f30*/  ISETP.GT.U32.AND P4, PT, R0.reuse, R7, PT ;  /* 0x000000070000720c */ /* 0x040fe20003f84070 */
[----:B------:R-:W-:Y:S01]  /*0f40*/  @!P6 IMAD.IADD R11, R11, 0x1, -R0 ;  /* 0x000000010b0be824 */ /* 0x000fe200078e0a00 */
[----:B------:R-:W-:Y:S01]  /*0f50*/  ISETP.GT.U32.AND P6, PT, R0, R9, PT ;  /* 0x000000090000720c */ /* 0x000fe20003fc4070 */
[----:B------:R-:W-:Y:S01]  /*0f60*/  IMAD.MOV R3, RZ, RZ, -R4 ;  /* 0x000000ffff037224 */ /* 0x000fe200078e0a04 */
[----:B------:R-:W-:Y:S01]  /*0f70*/  IADD3 R12, R2, 0xe, RZ ;  /* 0x0000000e020c7810 */ /* 0x000fe20007ffe0ff */
[----:B------:R-:W-:Y:S01]  /*0f80*/  IMAD.HI.U32 R4, R248, R15, RZ ;  /* 0x0000000ff8047227 */ /* 0x000fe200078e00ff */
[----:B------:R-:W-:Y:S02]  /*0f90*/  @!P3 IADD3 R18, -R18, RZ, RZ ;  /* 0x000000ff1212b210 */ /* 0x000fe40007ffe1ff */
[----:B------:R-:W-:Y:S01]  /*0fa0*/  IABS R19, R12 ;  /* 0x0000000c00137213 */ /* 0x000fe20000000000 */
[----:B------:R-:W-:-:S02]  /*0fb0*/  IMAD.MOV R4, RZ, RZ, -R4 ;  /* 0x000000ffff047224 */ /* 0x000fc400078e0a04 */
[C---:B------:R-:W-:Y:S02]  /*0fc0*/  IMAD R3, R0.reuse, R3, R13 ;  /* 0x0000000300037224 */ /* 0x040fe400078e020d */
[C---:B------:R-:W-:Y:S02]  /*0fd0*/  IMAD R13, R0.reuse, R4, R15 ;  /* 0x00000004000d7224 */ /* 0x040fe400078e020f */
[--C-:B------:R-:W-:Y:S01]  /*0fe0*/  @!P4 IMAD.IADD R7, R7, 0x1, -R0.reuse ;  /* 0x000000010707c824 */ /* 0x100fe200078e0a00 */
[C---:B------:R-:W-:Y:S01]  /*0ff0*/  ISETP.GT.U32.AND P4, PT, R0.reuse, R3, PT ;  /* 0x000000030000720c */ /* 0x040fe20003f84070 */
[----:B------:R-:W-:Y:S01]  /*1000*/  @!P6 IMAD.IADD R9, R9, 0x1, -R0 ;  /* 0x000000010909e824 */ /* 0x000fe200078e0a00 */
[----:B------:R-:W-:Y:S01]  /*1010*/  ISETP.GT.U32.AND P6, PT, R0, R13, PT ;  /* 0x0000000d0000720c */ /* 0x000fe20003fc4070 */
[----:B------:R-:W-:Y:S02]  /*1020*/  VIADD R10, R2, 0xd ;  /* 0x0000000d020a7836 */ /* 0x000fe40000000000 */
[----:B------:R-:W-:Y:S01]  /*1030*/  @!P0 IMAD.MOV R14, RZ, RZ, -R14 ;  /* 0x000000ffff0e8224 */ /* 0x000fe200078e0a0e */
[----:B------:R-:W-:Y:S01]  /*1040*/  ISETP.GT.U32.AND P0, PT, R0, R11, PT ;  /* 0x0000000b0000720c */ /* 0x000fe20003f04070 */
[----:B------:R-:W-:Y:S01]  /*1050*/  IMAD.MOV.U32 R16, RZ, RZ, R7 ;  /* 0x000000ffff107224 */ /* 0x000fe200078e0007 */
[----:B------:R-:W-:Y:S01]  /*1060*/  IABS R17, R10 ;  /* 0x0000000a00117213 */ /* 0x000fe20000000000 */
[----:B------:R-:W-:Y:S01]  /*1070*/  VIADD R226, R2, 0x1e5 ;  /* 0x000001e502e27836 */ /* 0x000fe20000000000 */
[----:B------:R1:W-:Y:S01]  /*1080*/  STL [R1+0x154], R14 ;  /* 0x0001540e01007387 */ /* 0x0003e20000100800 */
[----:B------:R-:W-:-:S02]  /*1090*/  @!P1 IMAD.MOV R16, RZ, RZ, -R16 ;  /* 0x000000ffff109224 */ /* 0x000fc400078e0a10 */
[----:B------:R-:W-:Y:S01]  /*10a0*/  IMAD.HI.U32 R4, R248, R17, RZ ;  /* 0x00000011f8047227 */ /* 0x000fe200078e00ff */
[----:B------:R-:W-:Y:S01]  /*10b0*/  @!P4 IADD3 R3, R3, -R0, RZ ;  /* 0x800000000303c210 */ /* 0x000fe20007ffe0ff */
[----:B------:R-:W-:Y:S01]  /*10c0*/  STL [R1+0x150], R18 ;  /* 0x0001501201007387 */ /* 0x000fe20000100800 */
[----:B------:R-:W-:Y:S01]  /*10d0*/  ISETP.GE.AND P4, PT, R8, RZ, PT ;  /* 0x000000ff0800720c */ /* 0x000fe20003f86270 */
[----:B------:R-:W-:Y:S01]  /*10e0*/  @!P6 IMAD.IADD R13, R13, 0x1, -R0 ;  /* 0x000000010d0de824 */ /* 0x000fe200078e0a00 */
[----:B------:R-:W-:Y:S01]  /*10f0*/  ISETP.GT.U32.AND P6, PT, R0, R3, PT ;  /* 0x000000030000720c */ /* 0x000fe20003fc4070 */
[----:B------:R-:W-:Y:S01]  /*1100*/  IMAD.MOV R15, RZ, RZ, -R4 ;  /* 0x000000ffff0f7224 */ /* 0x000fe200078e0a04 */
[----:B------:R2:W-:Y:S01]  /*1110*/  STL [R1+0x14c], R16 ;  /* 0x00014c1001007387 */ /* 0x0005e20000100800 */
[----:B-1----:R-:W-:Y:S01]  /*1120*/  VIADD R14, R2, 0xf ;  /* 0x0000000f020e7836 */ /* 0x002fe20000000000 */
[----:B------:R-:W-:Y:S01]  /*1130*/  ISETP.GT.U32.AND P1, PT, R0, R13, PT ;  /* 0x0000000d0000720c */ /* 0x000fe20003f24070 */
[----:B------:R-:W-:Y:S01]  /*1140*/  IMAD.HI.U32 R4, R248, R19, RZ ;  /* 0x00000013f8047227 */ /* 0x000fe200078e00ff */
[----:B------:R-:W-:-:S03]  /*1150*/  IABS R228, R226 ;  /* 0x000000e200e47213 */ /* 0x000fc60000000000 */
[----:B------:R-:W-:Y:S01]  /*1160*/  @!P0 IMAD.IADD R11, R11, 0x1, -R0 ;  /* 0x000000010b0b8824 */ /* 0x000fe200078e0a00 */
[----:B------:R-:W-:Y:S01]  /*1170*/  ISETP.GE.AND P0, PT, R6, RZ, PT ;  /* 0x000000ff0600720c */ /* 0x000fe20003f06270 */
[C---:B------:R-:W-:Y:S01]  /*1180*/  IMAD R15, R0.reuse, R15, R17 ;  /* 0x0000000f000f7224 */ /* 0x040fe200078e0211 */
[----:B------:R-:W-:Y:S01]  /*1190*/  IABS R6, R14 ;  /* 0x0000000e00067213 */ /* 0x000fe20000000000 */
[----:B------:R-:W-:Y:S02]  /*11a0*/  IMAD.MOV R5, RZ, RZ, -R4 ;  /* 0x000000ffff057224 */ /* 0x000fe400078e0a04 */
[----:B------:R-:W-:Y:S01]  /*11b0*/  IMAD.MOV.U32 R4, RZ, RZ, R9 ;  /* 0x000000ffff047224 */ /* 0x000fe200078e0009 */
[C---:B------:R-:W-:Y:S01]  /*11c0*/  ISETP.GT.U32.AND P3, PT, R0.reuse, R15, PT ;  /* 0x0000000f0000720c */ /* 0x040fe20003f64070 */
[----:B------:R-:W-:Y:S02]  /*11d0*/  IMAD R5, R0, R5, R19 ;  /* 0x0000000500057224 */ /* 0x000fe400078e0213 */
[----:B------:R-:W-:-:S02]  /*11e0*/  IMAD.MOV.U32 R17, RZ, RZ, R6 ;  /* 0x000000ffff117224 */ /* 0x000fc400078e0006 */
[----:B------:R-:W-:Y:S02]  /*11f0*/  IMAD.MOV.U32 R6, RZ, RZ, R11 ;  /* 0x000000ffff067224 */ /* 0x000fe400078e000b */
[----:B------:R-:W-:Y:S01]  /*1200*/  @!P5 IMAD.MOV R4, RZ, RZ, -R4 ;  /* 0x000000ffff04d224 */ /* 0x000fe200078e0a04 */
[----:B------:R-:W-:Y:S01]  /*1210*/  ISETP.GE.AND P5, PT, R10, RZ, PT ;  /* 0x000000ff0a00720c */ /* 0x000fe20003fa6270 */
[----:B------:R-:W-:Y:S01]  /*1220*/  @!P6 IMAD.IADD R3, R3, 0x1, -R0 ;  /* 0x000000010303e824 */ /* 0x000fe200078e0a00 */
[----:B------:R-:W-:Y:S01]  /*1230*/  ISETP.GT.U32.AND P6, PT, R0, R5, PT ;  /* 0x000000050000720c */ /* 0x000fe20003fc4070 */
[----:B------:R-:W-:Y:S01]  /*1240*/  @!P2 IMAD.MOV R6, RZ, RZ, -R6 ;  /* 0x000000ffff06a224 */ /* 0x000fe200078e0a06 */
[----:B------:R1:W-:Y:S01]  /*1250*/  STL [R1+0x148], R4 ;  /* 0x0001480401007387 */ /* 0x0003e20000100800 */
[--C-:B------:R-:W-:Y:S01]  /*1260*/  @!P1 IMAD.IADD R13, R13, 0x1, -R0.reuse ;  /* 0x000000010d0d9824 */ /* 0x100fe200078e0a00 */
[----:B------:R-:W-:Y:S01]  /*1270*/  IADD3 R10, R2, 0x12, RZ ;  /* 0x00000012020a7810 */ /* 0x000fe20007ffe0ff */
[----:B------:R-:W-:Y:S01]  /*1280*/  @!P3 IMAD.IADD R15, R15, 0x1, -R0 ;  /* 0x000000010f0fb824 */ /* 0x000fe200078e0a00 */
[----:B------:R3:W-:Y:S01]  /*1290*/  STL [R1+0x144], R6 ;  /* 0x0001440601007387 */ /* 0x0007e20000100800 */
[----:B--2---:R-:W-:Y:S01]  /*12a0*/  IMAD.MOV.U32 R16, RZ, RZ, R3 ;  /* 0x000000ffff107224 */ /* 0x004fe200078e0003 */
[----:B------:R-:W-:Y:S01]  /*12b0*/  ISETP.GE.AND P1, PT, R14, RZ, PT ;  /* 0x000000ff0e00720c */ /* 0x000fe20003f26270 */
[----:B------:R-:W-:Y:S01]  /*12c0*/  VIADD R8, R2, 0x11 ;  /* 0x0000001102087836 */ /* 0x000fe20000000000 */
[----:B------:R-:W-:Y:S01]  /*12d0*/  ISETP.GE.AND P2, PT, R12, RZ, PT ;  /* 0x000000ff0c00720c */ /* 0x000fe20003f46270 */
[----:B------:R-:W-:-:S02]  /*12e0*/  @!P0 IMAD.MOV R16, RZ, RZ, -R16 ;  /* 0x000000ffff108224 */ /* 0x000fc400078e0a10 */
[----:B-1----:R-:W-:Y:S01]  /*12f0*/  IMAD.HI.U32 R4, R248, R17, RZ ;  /* 0x00000011f8047227 */ /* 0x002fe200078e00ff */
[----:B------:R-:W-:Y:S02]  /*1300*/  IABS R11, R8 ;  /* 0x00000008000b7213 */ /* 0x000fe40000000000 */
[----:B---3--:R-:W-:Y:S01]  /*1310*/  IADD3 R6, R2, 0x10, RZ ;  /* 0x0000001002067810 */ /* 0x008fe20007ffe0ff */
[----:B------:R-:W-:Y:S01]  /*1320*/  IMAD.MOV R4, RZ, RZ, -R4 ;  /* 0x000000ffff047224 */ /* 0x000fe200078e0a04 */
[----:B------:R-:W-:Y:S01]  /*1330*/  STL [R1+0x140], R16 ;  /* 0x0001401001007387 */ /* 0x000fe20000100800 */
[----:B------:R-:W-:Y:S01]  /*1340*/  @!P6 IMAD.IADD R5, R5, 0x1, -R0 ;  /* 0x000000010505e824 */ /* 0x000fe200078e0a00 */
[----:B------:R-:W-:Y:S01]  /*1350*/  IABS R9, R6 ;  /* 0x0000000600097213 */ /* 0x000fe20000000000 */
[----:B------:R-:W-:Y:S01]  /*1360*/  IMAD R7, R0, R4, R17 ;  /* 0x0000000400077224 */ /* 0x000fe200078e0211 */
[----:B------:R-:W-:Y:S01]  /*1370*/  ISETP.GE.AND P3, PT, R6, RZ, PT ;  /* 0x000000ff0600720c */ /* 0x000fe20003f66270 */
[----:B------:R-:W-:Y:S01]  /*1380*/  IMAD.MOV.U32 R6, RZ, RZ, R13 ;  /* 0x000000ffff067224 */ /* 0x000fe200078e000d */
[----:B------:R-:W-:Y:S01]  /*1390*/  ISETP.GT.U32.AND P6, PT, R0, R15, PT ;  /* 0x0000000f0000720c */ /* 0x000fe20003fc4070 */
[----:B------:R-:W-:Y:S01]  /*13a0*/  IMAD.HI.U32 R3, R248, R9, RZ ;  /* 0x00000009f8037227 */ /* 0x000fe200078e00ff */
[----:B------:R-:W-:-:S02]  /*13b0*/  IABS R4, R10 ;  /* 0x0000000a00047213 */ /* 0x000fc40000000000 */
[C---:B------:R-:W-:Y:S01]  /*13c0*/  ISETP.GT.U32.AND P0, PT, R0.reuse, R5, PT ;  /* 0x000000050000720c */ /* 0x040fe20003f04070 */
[----:B------:R-:W-:Y:S01]  /*13d0*/  @!P4 IMAD.MOV R6, RZ, RZ, -R6 ;  /* 0x000000ffff06c224 */ /* 0x000fe200078e0a06 */
[----:B------:R-:W-:Y:S01]  /*13e0*/  ISETP.GT.U32.AND P4, PT, R0, R7, PT ;  /* 0x000000070000720c */ /* 0x000fe20003f84070 */
[----:B------:R-:W-:Y:S01]  /*13f0*/  IMAD.MOV.U32 R13, RZ, RZ, R4 ;  /* 0x000000ffff0d7224 */ /* 0x000fe200078e0004 */
[----:B------:R-:W-:Y:S01]  /*1400*/  IADD3 R3, -R3, RZ, RZ ;  /* 0x000000ff03037210 */ /* 0x000fe20007ffe1ff */
[----:B------:R-:W-:Y:S01]  /*1410*/  IMAD.HI.U32 R4, R248, R11, RZ ;  /* 0x0000000bf8047227 */ /* 0x000fe200078e00ff */
[----:B------:R1:W-:Y:S03]  /*1420*/  STL [R1+0x13c], R6 ;  /* 0x00013c0601007387 */ /* 0x0003e60000100800 */
[----:B------:R-:W-:Y:S02]  /*1430*/  IMAD R3, R0, R3, R9 ;  /* 0x0000000300037224 */ /* 0x000fe400078e0209 */
[----:B------:R-:W-:-:S02]  /*1440*/  @!P6 IMAD.IADD R15, R15, 0x1, -R0 ;  /* 0x000000010f0fe824 */ /* 0x000fc400078e0a00 */
[----:B------:R-:W-:Y:S01]  /*1450*/  IMAD.MOV R9, RZ, RZ, -R4 ;  /* 0x000000ffff097224 */ /* 0x000fe200078e0a04 */
[----:B------:R-:W-:Y:S01]  /*1460*/  ISETP.GT.U32.AND P6, PT, R0, R3, PT ;  /* 0x000000030000720c */ /* 0x000fe20003fc4070 */
[----:B------:R-:W-:Y:S01]  /*1470*/  @!P4 IMAD.IADD R7, R7, 0x1, -R0 ;  /* 0x000000010707c824 */ /* 0x000fe200078e0a00 */
[----:B------:R-:W-:Y:S01]  /*1480*/  ISETP.GE.AND P4, PT, R10, RZ, PT ;  /* 0x000000ff0a00720c */ /* 0x000fe20003f86270 */
[----:B------:R-:W-:Y:S02]  /*1490*/  IMAD.MOV.U32 R14, RZ, RZ, R15 ;  /* 0x000000ffff0e7224 */ /* 0x000fe400078e000f */
[----:B-1----:R-:W-:-:S04]  /*14a0*/  IMAD.HI.U32 R6, R248, R13, RZ ;  /* 0x0000000df8067227 */ /* 0x002fc800078e00ff */
[----:B------:R-:W-:Y:S01]  /*14b0*/  @!P5 IMAD.MOV R14, RZ, RZ, -R14 ;  /* 0x000000ffff0ed224 */ /* 0x000fe200078e0a0e */
[----:B------:R-:W-:Y:S01]  /*14c0*/  ISETP.GT.U32.AND P5, PT, R0, R7, PT ;  /* 0x000000070000720c */ /* 0x000fe20003fa4070 */
[----:B------:R-:W-:Y:S01]  /*14d0*/  VIADD R12, R2, 0x13 ;  /* 0x00000013020c7836 */ /* 0x000fe20000000000 */
[----:B------:R-:W-:Y:S01]  /*14e0*/  IADD3 R6, -R6, RZ, RZ ;  /* 0x000000ff06067210 */ /* 0x000fe20007ffe1ff */
[--C-:B------:R-:W-:Y:S01]  /*14f0*/  @!P0 IMAD.IADD R5, R5, 0x1, -R0.reuse ;  /* 0x0000000105058824 */ /* 0x100fe200078e0a00 */
[----:B------:R-:W-:Y:S01]  /*1500*/  ISETP.GE.AND P0, PT, R8, RZ, PT ;  /* 0x000000ff0800720c */ /* 0x000fe20003f06270 */
[C---:B------:R-:W-:Y:S01]  /*1510*/  IMAD R9, R0.reuse, R9, R11 ;  /* 0x0000000900097224 */ /* 0x040fe200078e020b */
[----:B------:R-:W-:Y:S01]  /*1520*/  IABS R17, R12 ;  /* 0x0000000c00117213 */ /* 0x000fe20000000000 */
[--C-:B------:R-:W-:Y:S01]  /*1530*/  @!P6 IMAD.IADD R3, R3, 0x1, -R0.reuse ;  /* 0x000000010303e824 */ /* 0x100fe200078e0a00 */
[----:B------:R1:W-:Y:S01]  /*1540*/  STL [R1+0x138], R14 ;  /* 0x0001380e01007387 */ /* 0x0003e20000100800 */
[----:B------:R-:W-:Y:S01]  /*1550*/  IMAD R11, R0, R6, R13 ;  /* 0x00000006000b7224 */ /* 0x000fe200078e020d */
[----:B------:R-:W-:Y:S01]  /*1560*/  IADD3 R6, R2, 0x14, RZ ;  /* 0x0000001402067810 */ /* 0x000fe20007ffe0ff */
[----:B------:R-:W-:Y:S01]  /*1570*/  @!P2 IMAD.MOV R5, RZ, RZ, -R5 ;  /* 0x000000ffff05a224 */ /* 0x000fe200078e0a05 */
[C---:B------:R-:W-:Y:S01]  /*1580*/  ISETP.GT.U32.AND P2, PT, R0.reuse, R9, PT ;  /* 0x000000090000720c */ /* 0x040fe20003f44070 */
[----:B------:R-:W-:Y:S01]  /*1590*/  @!P5 IMAD.IADD R7, R7, 0x1, -R0 ;  /* 0x000000010707d824 */ /* 0x000fe200078e0a00 */
[----:B------:R-:W-:Y:S01]  /*15a0*/  ISETP.GT.U32.AND P6, PT, R0, R3, PT ;  /* 0x000000030000720c */ /* 0x000fe20003fc4070 */
[----:B------:R-:W-:Y:S01]  /*15b0*/  IMAD.HI.U32 R4, R248, R17, RZ ;  /* 0x00000011f8047227 */ /* 0x000fe200078e00ff */
[----:B------:R-:W-:Y:S01]  /*15c0*/  ISETP.GT.U32.AND P5, PT, R0, R11, PT ;  /* 0x0000000b0000720c */ /* 0x000fe20003fa4070 */
[----:B------:R2:W-:Y:S01]  /*15d0*/  STL [R1+0x134], R5 ;  /* 0x0001340501007387 */ /* 0x0005e20000100800 */
[----:B------:R-:W-:Y:S01]  /*15e0*/  IABS R15, R6 ;  /* 0x00000006000f7213 */ /* 0x000fe20000000000 */
[----:B------:R-:W-:-:S02]  /*15f0*/  IMAD.MOV R4, RZ, RZ, -R4 ;  /* 0x000000ffff047224 */ /* 0x000fc400078e0a04 */
[----:B------:R-:W-:Y:S02]  /*1600*/  VIADD R8, R2, 0x15 ;  /* 0x0000001502087836 */ /* 0x000fe40000000000 */
[----:B------:R-:W-:Y:S02]  /*1610*/  IMAD R13, R0, R4, R17 ;  /* 0x00000004000d7224 */ /* 0x000fe400078e0211 */
[--C-:B------:R-:W-:Y:S01]  /*1620*/  @!P2 IMAD.IADD R9, R9, 0x1, -R0.reuse ;  /* 0x000000010909a824 */ /* 0x100fe200078e0a00 */
[----:B------:R-:W-:Y:S01]  /*1630*/  IABS R17, R8 ;  /* 0x0000000800117213 */ /* 0x000fe20000000000 */
[----:B------:R-:W-:Y:S01]  /*1640*/  IMAD.HI.U32 R4, R248, R15, RZ ;  /* 0x0000000ff8047227 */ /* 0x000fe200078e00ff */
[----:B------:R-:W-:Y:S02]  /*1650*/  @!P6 IADD3 R3, R3, -R0, RZ ;  /* 0x800000000303e210 */ /* 0x000fe40007ffe0ff */
[C---:B------:R-:W-:Y:S01]  /*1660*/  ISETP.GT.U32.AND P6, PT, R0.reuse, R13, PT ;  /* 0x0000000d0000720c */ /* 0x040fe20003fc4070 */
[----:B------:R-:W-:Y:S01]  /*1670*/  @!P5 IMAD.IADD R11, R11, 0x1, -R0 ;  /* 0x000000010b0bd824 */ /* 0x000fe200078e0a00 */
[----:B------:R-:W-:Y:S01]  /*1680*/  ISETP.GT.U32.AND P5, PT, R0, R9, PT ;  /* 0x000000090000720c */ /* 0x000fe20003fa4070 */
[----:B------:R-:W-:Y:S01]  /*1690*/  IMAD.MOV R4, RZ, RZ, -R4 ;  /* 0x000000ffff047224 */ /* 0x000fe200078e0a04 */
[----:B------:R-:W-:Y:S01]  /*16a0*/  ISETP.GE.AND P2, PT, R12, RZ, PT ;  /* 0x000000ff0c00720c */ /* 0x000fe20003f46270 */
[----:B------:R-:W-:-:S02]  /*16b0*/  IMAD.MOV.U32 R16, RZ, RZ, R3 ;  /* 0x000000ffff107224 */ /* 0x000fc400078e0003 */
[----:B------:R-:W-:Y:S02]  /*16c0*/  IMAD R3, R0, R4, R15 ;  /* 0x0000000400037224 */ /* 0x000fe400078e020f */
[----:B-1----:R-:W-:Y:S02]  /*16d0*/  VIADD R14, R2, 0x17 ;  /* 0x00000017020e7836 */ /* 0x002fe40000000000 */
[----:B--2---:R-:W-:Y:S02]  /*16e0*/  IMAD.HI.U32 R5, R248, R17, RZ ;  /* 0x00000011f8057227 */ /* 0x004fe400078e00ff */
[----:B------:R-:W-:Y:S02]  /*16f0*/  @!P6 IADD3 R13, R13, -R0, RZ ;  /* 0x800000000d0de210 */ /* 0x000fe40007ffe0ff */
[C---:B------:R-:W-:Y:S01]  /*1700*/  ISETP.GT.U32.AND P6, PT, R0.reuse, R11, PT ;  /* 0x0000000b0000720c */ /* 0x040fe20003fc4070 */
[----:B------:R-:W-:Y:S01]  /*1710*/  @!P5 IMAD.IADD R9, R9, 0x1, -R0 ;  /* 0x000000010909d824 */ /* 0x000fe200078e0a00 */
[----:B------:R-:W-:Y:S01]  /*1720*/  ISETP.GT.U32.AND P5, PT, R0, R3, PT ;  /* 0x000000030000720c */ /* 0x000fe20003fa4070 */
[----:B------:R-:W-:Y:S01]  /*1730*/  IMAD.MOV.U32 R18, RZ, RZ, R7 ;  /* 0x000000ffff127224 */ /* 0x000fe200078e0007 */
[----:B------:R-:W-:Y:S01]  /*1740*/  IABS R21, R14 ;  /* 0x0000000e00157213 */ /* 0x000fe20000000000 */
[----:B------:R-:W-:-:S02]  /*1750*/  IMAD.MOV R5, RZ, RZ, -R5 ;  /* 0x000000ffff057224 */ /* 0x000fc400078e0a05 */
[----:B------:R-:W-:Y:S01]  /*1760*/  @!P1 IMAD.MOV R18, RZ, RZ, -R18 ;  /* 0x000000ffff129224 */ /* 0x000fe200078e0a12 */
[----:B------:R-:W-:Y:S01]  /*1770*/  ISETP.GT.U32.AND P1, PT, R0, R13, PT ;  /* 0x0000000d0000720c */ /* 0x000fe20003f24070 */
[----:B------:R-:W-:Y:S01]  /*1780*/  @!P3 IMAD.MOV R16, RZ, RZ, -R16 ;  /* 0x000000ffff10b224 */ /* 0x000fe200078e0a10 */
[----:B------:R-:W-:Y:S01]  /*1790*/  ISETP.GE.AND P3, PT, R6, RZ, PT ;  /* 0x000000ff0600720c */ /* 0x000fe20003f66270 */
[----:B------:R-:W-:Y:S01]  /*17a0*/  IMAD R5, R0, R5, R17 ;  /* 0x0000000500057224 */ /* 0x000fe200078e0211 */
[----:B------:R-:W-:Y:S01]  /*17b0*/  STL [R1+0x130], R18 ;  /* 0x0001301201007387 */ /* 0x000fe20000100800 */
[----:B------:R-:W-:-:S03]  /*17c0*/  IMAD.HI.U32 R6, R248, R21, RZ ;  /* 0x00000015f8067227 */ /* 0x000fc600078e00ff */
[----:B------:R1:W-:Y:S01]  /*17d0*/  STL [R1+0x12c], R16 ;  /* 0x00012c1001007387 */ /* 0x0003e20000100800 */
[----:B------:R-:W-:Y:S02]  /*17e0*/  VIADD R10, R2, 0x16 ;  /* 0x00000016020a7836 */ /* 0x000fe40000000000 */
[--C-:B------:R-:W-:Y:S01]  /*17f0*/  @!P6 IMAD.IADD R11, R11, 0x1, -R0.reuse ;  /* 0x000000010b0be824 */ /* 0x100fe200078e0a00 */
[----:B------:R-:W-:Y:S01]  /*1800*/  ISETP.GT.U32.AND P6, PT, R0, R5, PT ;  /* 0x000000050000720c */ /* 0x000fe20003fc4070 */
[----:B------:R-:W-:Y:S01]  /*1810*/  @!P5 IMAD.IADD R3, R3, 0x1, -R0 ;  /* 0x000000010303d824 */ /* 0x000fe200078e0a00 */
[----:B------:R-:W-:Y:S01]  /*1820*/  IABS R19, R10 ;  /* 0x0000000a00137213 */ /* 0x000fe20000000000 */
[----:B------:R-:W-:Y:S02]  /*1830*/  IMAD.MOV R6, RZ, RZ, -R6 ;  /* 0x000000ffff067224 */ /* 0x000fe400078e0a06 */
[----:B------:R-:W-:Y:S01]  /*1840*/  VIADD R12, R2, 0x18 ;  /* 0x00000018020c7836 */ /* 0x000fe20000000000 */
[----:B-1----:R-:W-:Y:S01]  /*1850*/  MOV R16, R9 ;  /* 0x0000000900107202 */ /* 0x002fe20000000f00 */
[----:B------:R-:W-:-:S02]  /*1860*/  IMAD R15, R0, R6, R21 ;  /* 0x00000006000f7224 */ /* 0x000fc400078e0215 */
[----:B------:R-:W-:Y:S01]  /*1870*/  IMAD.HI.U32 R4, R248, R19, RZ ;  /* 0x00000013f8047227 */ /* 0x000fe200078e00ff */
[----:B------:R-:W-:-:S03]  /*1880*/  IABS R17, R12 ;  /* 0x0000000c00117213 */ /* 0x000fc60000000000 */
[----:B------:R-:W-:Y:S01]  /*1890*/  @!P0 IMAD.MOV R16, RZ, RZ, -R16 ;  /* 0x000000ffff108224 */ /* 0x000fe200078e0a10 */
[C---:B------:R-:W-:Y:S01]  /*18a0*/  ISETP.GT.U32.AND P0, PT, R0.reuse, R3, PT ;  /* 0x000000030000720c */ /* 0x040fe20003f04070 */
[----:B------:R-:W-:Y:S01]  /*18b0*/  @!P4 IMAD.MOV R11, RZ, RZ, -R11 ;  /* 0x000000ffff0bc224 */ /* 0x000fe200078e0a0b */
[----:B------:R-:W-:Y:S01]  /*18c0*/  ISETP.GT.U32.AND P4, PT, R0, R15, PT ;  /* 0x0000000f0000720c */ /* 0x000fe20003f84070 */
[--C-:B------:R-:W-:Y:S01]  /*18d0*/  @!P1 IMAD.IADD R13, R13, 0x1, -R0.reuse ;  /* 0x000000010d0d9824 */ /* 0x100fe200078e0a00 */
[----:B------:R-:W-:Y:S01]  /*18e0*/  IADD3 R4, -R4, RZ, RZ ;  /* 0x000000ff04047210 */ /* 0x000fe20007ffe1ff */
[--C-:B------:R-:W-:Y:S01]  /*18f0*/  @!P6 IMAD.IADD R5, R5, 0x1, -R0.reuse ;  /* 0x000000010505e824 */ /* 0x100fe200078e0a00 */
[----:B------:R-:W-:Y:S01]  /*1900*/  ISETP.GE.AND P1, PT, R8, RZ, PT ;  /* 0x000000ff0800720c */ /* 0x000fe20003f26270 */
[----:B------:R-:W-:Y:S01]  /*1910*/  VIADD R8, R2, 0x19 ;  /* 0x0000001902087836 */ /* 0x000fe20000000000 */
[----:B------:R-:W-:Y:S01]  /*1920*/  STL [R1+0x128], R16 ;  /* 0x0001281001007387 */ /* 0x000fe20000100800 */
[----:B------:R-:W-:Y:S01]  /*1930*/  IMAD.MOV.U32 R9, RZ, RZ, R13 ;  /* 0x000000ffff097224 */ /* 0x000fe200078e000d */
[C---:B------:R-:W-:Y:S01]  /*1940*/  ISETP.GT.U32.AND P6, PT, R0.reuse, R5, PT ;  /* 0x000000050000720c */ /* 0x040fe20003fc4070 */
[----:B------:R-:W-:Y:S01]  /*1950*/  IMAD R7, R0, R4, R19 ;  /* 0x0000000400077224 */ /* 0x000fe200078e0213 */
[----:B------:R-:W-:Y:S01]  /*1960*/  IABS R6, R8 ;  /* 0x0000000800067213 */ /* 0x000fe20000000000 */
[----:B------:R-:W-:Y:S01]  /*1970*/  @!P0 IMAD.IADD R3, R3, 0x1, -R0 ;  /* 0x0000000103038824 */ /* 0x000fe200078e0a00 */
[----:B------:R1:W-:Y:S01]  /*1980*/  STL [R1+0x124], R11 ;  /* 0x0001240b01007387 */ /* 0x0003e20000100800 */
[----:B------:R-:W-:Y:S01]  /*1990*/  IMAD.HI.U32 R4, R248, R17, RZ ;  /* 0x00000011f8047227 */ /* 0x000fe200078e00ff */
[----:B------:R-:W-:-:S02]  /*19a0*/  ISETP.GT.U32.AND P5, PT, R0, R7, PT ;  /* 0x000000070000720c */ /* 0x000fc40003fa4070 */
[-C--:B------:R-:W-:Y:S01]  /*19b0*/  @!P4 IADD3 R15, R15, -R0.reuse, RZ ;  /* 0x800000000f0fc210 */ /* 0x080fe20007ffe0ff */
[----:B------:R-:W-:Y:S01]  /*19c0*/  @!P2 IMAD.MOV R9, RZ, RZ, -R9 ;  /* 0x000000ffff09a224 */ /* 0x000fe200078e0a09 */
[----:B------:R-:W-:Y:S01]  /*19d0*/  ISETP.GE.AND P2, PT, R10, RZ, PT ;  /* 0x000000ff0a00720c */ /* 0x000fe20003f46270 */
[----:B------:R-:W-:Y:S01]  /*19e0*/  IMAD.MOV.U32 R13, RZ, RZ, R3 ;  /* 0x000000ffff0d7224 */ /* 0x000fe200078e0003 */
[----:B------:R-:W-:Y:S01]  /*19f0*/  ISETP.GE.AND P0, PT, R14, RZ, PT ;  /* 0x000000ff0e00720c */ /* 0x000fe20003f06270 */
[----:B------:R-:W-:Y:S01]  /*1a00*/  IMAD.MOV R4, RZ, RZ, -R4 ;  /* 0x000000ffff047224 */ /* 0x000fe200078e0a04 */
[----:B------:R2:W-:Y:S01]  /*1a10*/  STL [R1+0x118], R9 ;  /* 0x0001180901007387 */ /* 0x0005e20000100800 */
[----:B-1----:R-:W-:Y:S01]  /*1a20*/  IMAD.MOV.U32 R11, RZ, RZ, R6 ;  /* 0x000000ffff0b7224 */ /* 0x002fe200078e0006 */
[----:B------:R-:W-:Y:S01]  /*1a30*/  ISETP.GE.AND P4, PT, R12, RZ, PT ;  /* 0x000000ff0c00720c */ /* 0x000fe20003f86270 */
[----:B------:R-:W-:Y:S01]  /*1a40*/  @!P3 IMAD.MOV R13, RZ, RZ, -R13 ;  /* 0x000000ffff0db224 */ /* 0x000fe200078e0a0d */
[----:B------:R-:W-:Y:S01]  /*1a50*/  ISETP.GT.U32.AND P3, PT, R0, R15, PT ;  /* 0x0000000f0000720c */ /* 0x000fe20003f64070 */
[----:B------:R-:W-:Y:S01]  /*1a60*/  @!P6 IMAD.IADD R5, R5, 0x1, -R0 ;  /* 0x000000010505e824 */ /* 0x000fe200078e0a00 */
[----:B------:R-:W-:Y:S01]  /*1a70*/  @!P5 IADD3 R7, R7, -R0, RZ ;  /* 0x800000000707d210 */ /* 0x000fe20007ffe0ff */
[----:B------:R-:W-:Y:S01]  /*1a80*/  VIADD R6, R2, 0x1b ;  /* 0x0000001b02067836 */ /* 0x000fe20000000000 */
[----:B------:R-:W-:Y:S01]  /*1a90*/  STL [R1+0x114], R13 ;  /* 0x0001140d01007387 */ /* 0x000fe20000100800 */
[----:B------:R-:W-:Y:S01]  /*1aa0*/  @!P1 IMAD.MOV R5, RZ, RZ, -R5 ;  /* 0x000000ffff059224 */ /* 0x000fe200078e0a05 */
[C---:B------:R-:W-:Y:S01]  /*1ab0*/  ISETP.GT.U32.AND P5, PT, R0.reuse, R7, PT ;  /* 0x000000070000720c */ /* 0x040fe20003fa4070 */
[----:B--2---:R-:W-:-:S02]  /*1ac0*/  IMAD R9, R0, R4, R17 ;  /* 0x0000000400097224 */ /* 0x004fc400078e0211 */
[----:B------:R-:W-:Y:S01]  /*1ad0*/  IMAD.HI.U32 R4, R248, R11, RZ ;  /* 0x0000000bf8047227 */ /* 0x000fe200078e00ff */
[----:B------:R1:W-:Y:S02]  /*1ae0*/  STL [R1+0x104], R5 ;  /* 0x0001040501007387 */ /* 0x0003e40000100800 */
[C---:B------:R-:W-:Y:S01]  /*1af0*/  ISETP.GT.U32.AND P6, PT, R0.reuse, R9, PT ;  /* 0x000000090000720c */ /* 0x040fe20003fc4070 */
[----:B------:R-:W-:Y:S02]  /*1b00*/  IMAD.MOV R4, RZ, RZ, -R4 ;  /* 0x000000ffff047224 */ /* 0x000fe400078e0a04 */
[----:B------:R-:W-:Y:S02]  /*1b10*/  @!P3 IMAD.IADD R15, R15, 0x1, -R0 ;  /* 0x000000010f0fb824 */ /* 0x000fe400078e0a00 */
[----:B------:R-:W-:Y:S01]  /*1b20*/  IMAD R3, R0, R4, R11 ;  /* 0x0000000400037224 */ /* 0x000fe200078e020b */
[----:B------:R-:W-:Y:S01]  /*1b30*/  IABS R11, R6 ;  /* 0x00000006000b7213 */ /* 0x000fe20000000000 */
[----:B------:R-:W-:-:S02]  /*1b40*/  VIADD R4, R2, 0x1a ;  /* 0x0000001a02047836 */ /* 0x000fc40000000000 */
[--C-:B------:R-:W-:Y:S01]  /*1b50*/  @!P5 IMAD.IADD R7, R7, 0x1, -R0.reuse ;  /* 0x000000010707d824 */ /* 0x100fe200078e0a00 */
[----:B------:R-:W-:Y:S01]  /*1b60*/  ISETP.GT.U32.AND P3, PT, R0, R3, PT ;  /* 0x000000030000720c */ /* 0x000fe20003f64070 */
[----:B------:R-:W-:Y:S01]  /*1b70*/  IMAD.MOV.U32 R12, RZ, RZ, R15 ;  /* 0x000000ffff0c7224 */ /* 0x000fe200078e000f */
[----:B-1----:R-:W-:Y:S01]  /*1b80*/  IABS R5, R4 ;  /* 0x0000000400057213 */ /* 0x002fe20000000000 */
[----:B------:R-:W-:Y:S01]  /*1b90*/  @!P6 IMAD.IADD R9, R9, 0x1, -R0 ;  /* 0x000000010909e824 */ /* 0x000fe200078e0a00 */
[----:B------:R-:W-:Y:S01]  /*1ba0*/  @!P2 IADD3 R7, -R7, RZ, RZ ;  /* 0x000000ff0707a210 */ /* 0x000fe20007ffe1ff */
[----:B------:R-:W-:Y:S01]  /*1bb0*/  @!P0 IMAD.MOV R12, RZ, RZ, -R12 ;  /* 0x000000ffff0c8224 */ /* 0x000fe200078e0a0c */
[----:B------:R-:W-:Y:S01]  /*1bc0*/  ISETP.GE.AND P1, PT, R4, RZ, PT ;  /* 0x000000ff0400720c */ /* 0x000fe20003f26270 */
[----:B------:R-:W-:Y:S01]  /*1bd0*/  IMAD.HI.U32 R4, R248, R5, RZ ;  /* 0x00000005f8047227 */ /* 0x000fe200078e00ff */
[----:B------:R-:W-:Y:S01]  /*1be0*/  ISETP.GT.U32.AND P6, PT, R0, R9, PT ;  /* 0x000000090000720c */ /* 0x000fe20003fc4070 */
[----:B------:R1:W-:Y:S01]  /*1bf0*/  STL [R1+0xfc], R7 ;  /* 0x0000fc0701007387 */ /* 0x0003e20000100800 */
[----:B------:R-:W-:Y:S01]  /*1c00*/  ISETP.GE.AND P5, PT, R8, RZ, PT ;  /* 0x000000ff0800720c */ /* 0x000fe20003fa6270 */
[C---:B------:R-:W-:Y:S01]  /*1c10*/  VIADD R10, R2.reuse, 0x1d ;  /* 0x0000001d020a7836 */ /* 0x040fe20000000000 */
[----:B------:R-:W-:Y:S01]  /*1c20*/  IADD3 R8, R2, 0x1c, RZ ;  /* 0x0000001c02087810 */ /* 0x000fe20007ffe0ff */
[----:B------:R-:W-:Y:S01]  /*1c30*/  @!P3 IMAD.IADD R3, R3, 0x1, -R0 ;  /* 0x000000010303b824 */ /* 0x000fe200078e0a00 */
[----:B------:R2:W-:Y:S01]  /*1c40*/  STL [R1+0xf4], R12 ;  /* 0x0000f40c01007387 */ /* 0x0005e20000100800 */
[----:B------:R-:W-:Y:S01]  /*1c50*/  ISETP.GE.AND P2, PT, R6, RZ, PT ;  /* 0x000000ff0600720c */ /* 0x000fe20003f46270 */
[C---:B------:R-:W-:Y:S01]  /*1c60*/  VIADD R14, R2.reuse, 0x21 ;  /* 0x00000021020e7836 */ /* 0x040fe20000000000 */
[----:B------:R-:W-:Y:S01]  /*1c70*/  IABS R13, R8 ;  /* 0x00000008000d7213 */ /* 0x000fe20000000000 */
[----:B------:R-:W-:Y:S01]  /*1c80*/  VIADD R16, R2, 0x22 ;  /* 0x0000002202107836 */ /* 0x000fe20000000000 */
[----:B------:R-:W-:Y:S01]  /*1c90*/  ISETP.GT.U32.AND P3, PT, R0, R3, PT ;  /* 0x000000030000720c */ /* 0x000fe20003f64070 */
[----:B-1----:R-:W-:Y:S01]  /*1ca0*/  IMAD.MOV R7, RZ, RZ, -R4 ;  /* 0x000000ffff077224 */ /* 0x002fe200078e0a04 */
[----:B------:R-:W-:Y:S01]  /*1cb0*/  IABS R15, R10 ;  /* 0x0000000a000f7213 */ /* 0x000fe20000000000 */
[----:B------:R-:W-:Y:S01]  /*1cc0*/  @!P6 IMAD.IADD R9, R9, 0x1, -R0 ;  /* 0x000000010909e824 */ /* 0x000fe200078e0a00 */
[----:B------:R-:W-:Y:S01]  /*1cd0*/  ISETP.GE.AND P6, PT, R10, RZ, PT ;  /* 0x000000ff0a00720c */ /* 0x000fe20003fc6270 */
[----:B------:R-:W-:Y:S01]  /*1ce0*/  IMAD R5, R0, R7, R5 ;  /* 0x0000000700057224 */ /* 0x000fe200078e0205 */
[----:B------:R-:W-:Y:S01]  /*1cf0*/  ISETP.GE.AND P0, PT, R8, RZ, PT ;  /* 0x000000ff0800720c */ /* 0x000fe20003f06270 */
[----:B--2---:R-:W-:Y:S01]  /*1d00*/  IMAD.MOV.U32 R12, RZ, RZ, R9 ;  /* 0x000000ffff0c7224 */ /* 0x004fe200078e0009 */
[----:B------:R-:W-:Y:S01]  /*1d10*/  IABS R17, R14 ;  /* 0x0000000e00117213 */ /* 0x000fe20000000000 */
[----:B------:R-:W-:Y:S01]  /*1d20*/  IMAD.HI.U32 R6, R248, R13, RZ ;  /* 0x0000000df8067227 */ /* 0x000fe200078e00ff */
[----:B------:R-:W-:-:S03]  /*1d30*/  IABS R19, R16 ;  /* 0x0000001000137213 */ /* 0x000fc60000000000 */
[----:B------:R-:W-:Y:S01]  /*1d40*/  @!P4 IMAD.MOV R12, RZ, RZ, -R12 ;  /* 0x000000ffff0cc224 */ /* 0x000fe200078e0a0c */
[----:B------:R-:W-:Y:S01]  /*1d50*/  ISETP.GT.U32.AND P4, PT, R0, R5, PT ;  /* 0x000000050000720c */ /* 0x000fe20003f84070 */
[----:B------:R-:W-:Y:S02]  /*1d60*/  @!P3 IMAD.IADD R3, R3, 0x1, -R0 ;  /* 0x000000010303b824 */ /* 0x000fe400078e0a00 */
[----:B------:R-:W-:Y:S01]  /*1d70*/  IMAD.MOV R6, RZ, RZ, -R6 ;  /* 0x000000ffff067224 */ /* 0x000fe200078e0a06 */
[----:B------:R1:W-:Y:S01]  /*1d80*/  STL [R1+0xe8], R12 ;  /* 0x0000e80c01007387 */ /* 0x0003e20000100800 */
[----:B------:R-:W-:-:S04]  /*1d90*/  IMAD.HI.U32 R4, R248, R11, RZ ;  /* 0x0000000bf8047227 */ /* 0x000fc800078e00ff */
[----:B------:R-:W-:Y:S01]  /*1da0*/  IMAD R9, R0, R6, R13 ;  /* 0x0000000600097224 */ /* 0x000fe200078e020d */
[----:B------:R-:W-:Y:S01]  /*1db0*/  IADD3 R7, -R4, RZ, RZ ;  /* 0x000000ff04077210 */ /* 0x000fe20007ffe1ff */
[----:B------:R-:W-:Y:S01]  /*1dc0*/  IMAD.HI.U32 R4, R248, R15, RZ ;  /* 0x0000000ff8047227 */ /* 0x000fe200078e00ff */
[----:B-1----:R-:W-:-:S03]  /*1dd0*/  MOV R12, R3 ;  /* 0x00000003000c7202 */ /* 0x002fc60000000f00 */
[----:B------:R-:W-:Y:S02]  /*1de0*/  @!P4 IMAD.IADD R5, R5, 0x1, -R0 ;  /* 0x000000010505c824 */ /* 0x000fe400078e0a00 */
[C---:B------:R-:W-:Y:S02]  /*1df0*/  IMAD R7, R0.reuse, R7, R11 ;  /* 0x0000000700077224 */ /* 0x040fe400078e020b */
[----:B------:R-:W-:Y:S01]  /*1e00*/  @!P5 IMAD.MOV R12, RZ, RZ, -R12 ;  /* 0x000000ffff0cd224 */ /* 0x000fe200078e0a0c */
[----:B------:R-:W-:Y:S01]  /*1e10*/  ISETP.GT.U32.AND P5, PT, R0, R9, PT ;  /* 0x000000090000720c */ /* 0x000fe20003fa4070 */
[----:B------:R-:W-:Y:S01]  /*1e20*/  VIADD R10, R2, 0x1f ;  /* 0x0000001f020a7836 */ /* 0x000fe20000000000 */
[C---:B------:R-:W-:Y:S01]  /*1e30*/  ISETP.GT.U32.AND P4, PT, R0.reuse, R5, PT ;  /* 0x000000050000720c */ /* 0x040fe20003f84070 */
[----:B------:R-:W-:Y:S01]  /*1e40*/  IMAD.MOV R4, RZ, RZ, -R4 ;  /* 0x000000ffff047224 */ /* 0x000fe200078e0a04 */
[----:B------:R-:W-:Y:S01]  /*1e50*/  ISETP.GT.U32.AND P3, PT, R0, R7, PT ;  /* 0x000000070000720c */ /* 0x000fe20003f64070 */
[----:B------:R-:W-:Y:S01]  /*1e60*/  VIADD R8, R2, 0x1e ;  /* 0x0000001e02087836 */ /* 0x000fe20000000000 */
[----:B------:R-:W-:Y:S01]  /*1e70*/  IABS R13, R10 ;  /* 0x0000000a000d7213 */ /* 0x000fe20000000000 */
[----:B------:R-:W-:Y:S01]  /*1e80*/  IMAD R3, R0, R4, R15 ;  /* 0x0000000400037224 */ /* 0x000fe200078e020f */
[----:B------:R1:W-:Y:S01]  /*1e90*/  STL [R1+0xe4], R12 ;  /* 0x0000e40c01007387 */ /* 0x0003e20000100800 */
[----:B------:R-:W-:Y:S01]  /*1ea0*/  VIADD R235, R2, 0x1eb ;  /* 0x000001eb02eb7836 */ /* 0x000fe20000000000 */
[----:B------:R-:W-:Y:S01]  /*1eb0*/  IABS R11, R8 ;  /* 0x00000008000b7213 */ /* 0x000fe20000000000 */
[----:B------:R-:W-:-:S04]  /*1ec0*/  IMAD.HI.U32 R6, R248, R13, RZ ;  /* 0x0000000df8067227 */ /* 0x000fc800078e00ff */
[--C-:B------:R-:W-:Y:S02]  /*1ed0*/  @!P5 IMAD.IADD R9, R9, 0x1, -R0.reuse ;  /* 0x000000010909d824 */ /* 0x100fe400078e0a00 */
[----:B------:R-:W-:Y:S01]  /*1ee0*/  @!P4 IMAD.IADD R5, R5, 0x1, -R0 ;  /* 0x000000010505c824 */ /* 0x000fe200078e0a00 */
[C---:B------:R-:W-:Y:S01]  /*1ef0*/  ISETP.GT.U32.AND P4, PT, R0.reuse, R3, PT ;  /* 0x000000030000720c */ /* 0x040fe20003f84070 */
[----:B------:R-:W-:Y:S01]  /*1f00*/  IMAD.MOV R6, RZ, RZ, -R6 ;  /* 0x000000ffff067224 */ /* 0x000fe200078e0a06 */
[----:B------:R-:W-:Y:S01]  /*1f10*/  ISETP.GT.U32.AND P5, PT, R0, R9, PT ;  /* 0x000000090000720c */ /* 0x000fe20003fa4070 */
[----:B------:R-:W-:Y:S01]  /*1f20*/  IMAD.HI.U32 R4, R248, R11, RZ ;  /* 0x0000000bf8047227 */ /* 0x000fe200078e00ff */
[----:B------:R-:W-:-:S03]  /*1f30*/  @!P3 IADD3 R7, R7, -R0, RZ ;  /* 0x800000000707b210 */ /* 0x000fc60007ffe0ff */
[C---:B------:R-:W-:Y:S01]  /*1f40*/  IMAD R13, R0.reuse, R6, R13 ;  /* 0x00000006000d7224 */ /* 0x040fe200078e020d */
[----:B------:R-:W-:Y:S01]  /*1f50*/  ISETP.GT.U32.AND P3, PT, R0, R7, PT ;  /* 0x000000070000720c */ /* 0x000fe20003f64070 */
[----:B-1----:R-:W-:Y:S02]  /*1f60*/  VIADD R12, R2, 0x20 ;  /* 0x00000020020c7836 */ /* 0x002fe40000000000 */
[----:B------:R-:W-:Y:S02]  /*1f70*/  IMAD.MOV R4, RZ, RZ, -R4 ;  /* 0x000000ffff047224 */ /* 0x000fe400078e0a04 */
[----:B------:R-:W-:Y:S01]  /*1f80*/  IMAD.MOV.U32 R18, RZ, RZ, R5 ;  /* 0x000000ffff127224 */ /* 0x000fe200078e0005 */
[----:B------:R-:W-:Y:S01]  /*1f90*/  IABS R15, R12 ;  /* 0x0000000c000f7213 */ /* 0x000fe20000000000 */
[--C-:B------:R-:W-:Y:S01]  /*1fa0*/  @!P5 IMAD.IADD R9, R9, 0x1, -R0.reuse ;  /* 0x000000010909d824 */ /* 0x100fe200078e0a00 */
[----:B------:R-:W-:Y:S01]  /*1fb0*/  ISETP.GT.U32.AND P5, PT, R0, R13, PT ;  /* 0x0000000d0000720c */ /* 0x000fe20003fa4070 */
[----:B------:R-:W-:Y:S01]  /*1fc0*/  @!P4 IMAD.IADD R3, R3, 0x1, -R0 ;  /* 0x000000010303c824 */ /* 0x000fe200078e0a00 */
[----:B------:R-:W-:Y:S01]  /*1fd0*/  ISETP.GE.AND P4, PT, R8, RZ, PT ;  /* 0x000000ff0800720c */ /* 0x000fe20003f86270 */
[----:B------:R-:W-:Y:S01]  /*1fe0*/  IMAD R11, R0, R4, R11 ;  /* 0x00000004000b7224 */ /* 0x000fe200078e020b */
[----:B------:R-:W-:Y:S01]  /*1ff0*/  MOV R8, R9 ;  /* 0x0000000900087202 */ /* 0x000fe20000000f00 */
[----:B------:R-:W-:Y:S01]  /*2000*/  @!P1 IMAD.MOV R18, RZ, RZ, -R18 ;  /* 0x000000ffff129224 */ /* 0x000fe200078e0a12 */
[----:B------:R-:W-:Y:S01]  /*2010*/  @!P3 IADD3 R7, R7, -R0, RZ ;  /* 0x800000000707b210 */ /* 0x000fe20007ffe0ff */
[----:B------:R-:W-:Y:S01]  /*2020*/  IMAD.HI.U32 R4, R248, R15, RZ ;  /* 0x0000000ff8047227 */ /* 0x000fe200078e00ff */
[----:B------:R-:W-:-:S02]  /*2030*/  ISETP.GT.U32.AND P1, PT, R0, R3, PT ;  /* 0x000000030000720c */ /* 0x000fc40003f24070 */
[----:B------:R-:W-:Y:S01]  /*2040*/  ISETP.GT.U32.AND P3, PT, R0, R11, PT ;  /* 0x0000000b0000720c */ /* 0x000fe20003f64070 */
[----:B------:R-:W-:Y:S01]  /*2050*/  IMAD.HI.U32 R6, R248, R17, RZ ;  /* 0x00000011f8067227 */ /* 0x000fe200078e00ff */
[----:B------:R1:W-:Y:S03]  /*2060*/  STL [R1+0xdc], R18 ;  /* 0x0000dc1201007387 */ /* 0x0003e60000100800 */
[----:B------:R-:W-:Y:S01]  /*2070*/  @!P5 IMAD.IADD R13, R13, 0x1, -R0 ;  /* 0x000000010d0dd824 */ /* 0x000fe200078e0a00 */
[----:B------:R-:W-:Y:S01]  /*2080*/  IADD3 R6, -R6, RZ, RZ ;  /* 0x000000ff06067210 */ /* 0x000fe20007ffe1ff */
[----:B------:R-:W-:Y:S02]  /*2090*/  IMAD.MOV R4, RZ, RZ, -R4 ;  /* 0x000000ffff047224 */ /* 0x000fe400078e0a04 */
[----:B------:R-:W-:Y:S01]  /*20a0*/  @!P0 IMAD.MOV R8, RZ, RZ, -R8 ;  /* 0x000000ffff088224 */ /* 0x000fe200078e0a08 */
[C---:B------:R-:W-:Y:S01]  /*20b0*/  ISETP.GT.U32.AND P5, PT, R0.reuse, R13, PT ;  /* 0x0000000d0000720c */ /* 0x040fe20003fa4070 */
[----:B------:R-:W-:Y:S01]  /*20c0*/  IMAD R5, R0, R4, R15 ;  /* 0x0000000400057224 */ /* 0x000fe200078e020f */
[----:B------:R-:W-:Y:S01]  /*20d0*/  ISETP.GE.AND P0, PT, R12, RZ, PT ;  /* 0x000000ff0c00720c */ /* 0x000fe20003f06270 */
[----:B------:R-:W-:-:S04]  /*20e0*/  IMAD.HI.U32 R4, R248, R19, RZ ;  /* 0x00000013f8047227 */ /* 0x000fc800078e00ff */
[--C-:B------:R-:W-:Y:S01]  /*20f0*/  @!P1 IMAD.IADD R3, R3, 0x1, -R0.reuse ;  /* 0x0000000103039824 */ /* 0x100fe200078e0a00 */
[----:B------:R-:W-:Y:S01]  /*2100*/  ISETP.GT.U32.AND P1, PT, R0, R5, PT ;  /* 0x000000050000720c */ /* 0x000fe20003f24070 */
[----:B------:R-:W-:Y:S01]  /*2110*/  @!P3 IMAD.IADD R11, R11, 0x1, -R0 ;  /* 0x000000010b0bb824 */ /* 0x000fe200078e0a00 */
[----:B------:R-:W-:Y:S01]  /*2120*/  ISETP.GE.AND P3, PT, R10, RZ, PT ;  /* 0x000000ff0a00720c */ /* 0x000fe20003f66270 */
[----:B-1----:R-:W-:Y:S02]  /*2130*/  IMAD.MOV.U32 R18, RZ, RZ, R7 ;  /* 0x000000ffff127224 */ /* 0x002fe400078e0007 */
[----:B------:R-:W-:Y:S02]  /*2140*/  IMAD.MOV R4, RZ, RZ, -R4 ;  /* 0x000000ffff047224 */ /* 0x000fe400078e0a04 */
[----:B------:R-:W-:Y:S02]  /*2150*/  IMAD R7, R0, R6, R17 ;  /* 0x0000000600077224 */ /* 0x000fe400078e0211 */
[----:B------:R-:W-:-:S02]  /*2160*/  IMAD.MOV.U32 R6, RZ, RZ, R3 ;  /* 0x000000ffff067224 */ /* 0x000fc400078e0003 */
[----:B------:R-:W-:Y:S01]  /*2170*/  @!P2 IMAD.MOV R18, RZ, RZ, -R18 ;  /* 0x000000ffff12a224 */ /* 0x000fe200078e0a12 */
[C---:B------:R-:W-:Y:S01]  /*2180*/  ISETP.GT.U32.AND P2, PT, R0.reuse, R11, PT ;  /* 0x0000000b0000720c */ /* 0x040fe20003f44070 */
[C---:B------:R-:W-:Y:S02]  /*2190*/  IMAD R3, R0.reuse, R4, R19 ;  /* 0x0000000400037224 */ /* 0x040fe400078e0213 */
[----:B------:R-:W-:Y:S01]  /*21a0*/  @!P6 IMAD.MOV R6, RZ, RZ, -R6 ;  /* 0x000000ffff06e224 */ /* 0x000fe200078e0a06 */
[C---:B------:R-:W-:Y:S01]  /*21b0*/  ISETP.GT.U32.AND P6, PT, R0.reuse, R7, PT ;  /* 0x000000070000720c */ /* 0x040fe20003fc4070 */
[--C-:B------:R-:W-:Y:S01]  /*21c0*/  @!P5 IMAD.IADD R13, R13, 0x1, -R0.reuse ;  /* 0x000000010d0dd824 */ /* 0x100fe200078e0a00 */
[----:B------:R1:W-:Y:S01]  /*21d0*/  STL [R1+0xac], R18 ;  /* 0x0000ac1201007387 */ /* 0x0003e20000100800 */
[----:B------:R-:W-:Y:S01]  /*21e0*/  ISETP.GT.U32.AND P5, PT, R0, R3, PT ;  /* 0x000000030000720c */ /* 0x000fe20003fa4070 */
[----:B------:R-:W-:Y:S02]  /*21f0*/  VIADD R10, R2, 0x24 ;  /* 0x00000024020a7836 */ /* 0x000fe40000000000 */
[----:B------:R2:W-:Y:S01]  /*2200*/  STL [R1+0x9c], R8 ;  /* 0x00009c0801007387 */ /* 0x0005e20000100800 */
[--C-:B------:R-:W-:Y:S01]  /*2210*/  @!P1 IMAD.IADD R5, R5, 0x1, -R0.reuse ;  /* 0x0000000105059824 */ /* 0x100fe200078e0a00 */
[----:B------:R-:W-:Y:S01]  /*2220*/  ISETP.GE.AND P1, PT, R16, RZ, PT ;  /* 0x000000ff1000720c */ /* 0x000fe20003f26270 */
[----:B------:R-:W-:Y:S01]  /*2230*/  VIADD R12, R2, 0x25 ;  /* 0x00000025020c7836 */ /* 0x000fe20000000000 */
[----:B------:R3:W-:Y:S01]  /*2240*/  STL [R1+0x98], R6 ;  /* 0x0000980601007387 */ /* 0x0007e20000100800 */
[----:B------:R-:W-:Y:S01]  /*2250*/  @!P2 IADD3 R11, R11, -R0, RZ ;  /* 0x800000000b0ba210 */ /* 0x000fe20007ffe0ff */
[----:B-1----:R-:W-:Y:S01]  /*2260*/  IMAD.MOV.U32 R18, RZ, RZ, R13 ;  /* 0x000000ffff127224 */ /* 0x002fe200078e000d */
[----:B------:R-:W-:Y:S01]  /*2270*/  ISETP.GE.AND P2, PT, R14, RZ, PT ;  /* 0x000000ff0e00720c */ /* 0x000fe20003f46270 */
[--C-:B------:R-:W-:Y:S01]  /*2280*/  @!P6 IMAD.IADD R7, R7, 0x1, -R0.reuse ;  /* 0x000000010707e824 */ /* 0x100fe200078e0a00 */
[----:B------:R-:W-:Y:S01]  /*2290*/  ISETP.GT.U32.AND P6, PT, R0, R5, PT ;  /* 0x000000050000720c */ /* 0x000fe20003fc4070 */
[----:B--2---:R-:W-:Y:S01]  /*22a0*/  VIADD R8, R2, 0x23 ;  /* 0x0000002302087836 */ /* 0x004fe20000000000 */
[----:B------:R-:W-:Y:S01]  /*22b0*/  MOV R15, R11 ;  /* 0x0000000b000f7202 */ /* 0x000fe20000000f00 */
[----:B------:R-:W-:Y:S01]  /*22c0*/  @!P5 IMAD.IADD R3, R3, 0x1, -R0 ;  /* 0x000000010303d824 */ /* 0x000fe200078e0a00 */
[----:B------:R-:W-:Y:S01]  /*22d0*/  ISETP.GT.U32.AND P5, PT, R0, R7, PT ;  /* 0x000000070000720c */ /* 0x000fe20003fa4070 */
[----:B------:R-:W-:Y:S01]  /*22e0*/  VIADD R14, R2, 0x26 ;  /* 0x00000026020e7836 */ /* 0x000fe20000000000 */
[----:B------:R-:W-:Y:S01]  /*22f0*/  IABS R9, R8 ;  /* 0x0000000800097213 */ /* 0x000fe20000000000 */
[----:B------:R-:W-:Y:S01]  /*2300*/  @!P4 IMAD.MOV R15, RZ, RZ, -R15 ;  /* 0x000000ffff0fc224 */ /* 0x000fe200078e0a0f */
[----:B---3--:R-:W-:Y:S01]  /*2310*/  IABS R6, R10 ;  /* 0x0000000a00067213 */ /* 0x008fe20000000000 */
[----:B------:R-:W-:Y:S01]  /*2320*/  @!P3 IMAD.MOV R18, RZ, RZ, -R18 ;  /* 0x000000ffff12b224 */ /* 0x000fe200078e0a12 */
[----:B------:R-:W-:Y:S01]  /*2330*/  ISETP.GT.U32.AND P4, PT, R0, R3, PT ;  /* 0x000000030000720c */ /* 0x000fe20003f84070 */
[----:B------:R-:W-:Y:S01]  /*2340*/  IMAD.HI.U32 R4, R248, R9, RZ ;  /* 0x00000009f8047227 */ /* 0x000fe200078e00ff */
[----:B------:R-:W-:Y:S01]  /*2350*/  IABS R17, R14 ;  /* 0x0000000e00117213 */ /* 0x000fe20000000000 */
[----:B------:R1:W-:Y:S02]  /*2360*/  STL [R1+0x88], R15 ;  /* 0x0000880f01007387 */ /* 0x0003e40000100800 */
[----:B------:R-:W-:-:S02]  /*2370*/  IMAD.MOV.U32 R11, RZ, RZ, R6 ;  /* 0x000000ffff0b7224 */ /* 0x000fc400078e0006 */
[----:B------:R-:W-:Y:S01]  /*2380*/  IMAD.MOV R6, RZ, RZ, -R4 ;  /* 0x000000ffff067224 */ /* 0x000fe200078e0a04 */
[----:B------:R2:W-:Y:S01]  /*2390*/  STL [R1+0x7c], R18 ;  /* 0x00007c1201007387 */ /* 0x0005e20000100800 */
[----:B------:R-:W-:-:S04]  /*23a0*/  IMAD.HI.U32 R4, R248, R11, RZ ;  /* 0x0000000bf8047227 */ /* 0x000fc800078e00ff */
[----:B------:R-:W-:Y:S01]  /*23b0*/  IMAD R9, R0, R6, R9 ;  /* 0x0000000600097224 */ /* 0x000fe200078e0209 */
[----:B------:R-:W-:Y:S01]  /*23c0*/  IADD3 R4, -R4, RZ, RZ ;  /* 0x000000ff04047210 */ /* 0x000fe20007ffe1ff */
[--C-:B------:R-:W-:Y:S01]  /*23d0*/  @!P6 IMAD.IADD R5, R5, 0x1, -R0.reuse ;  /* 0x000000010505e824 */ /* 0x100fe200078e0a00 */
[----:B-1----:R-:W-:Y:S01]  /*23e0*/  IABS R15, R12 ;  /* 0x0000000c000f7213 */ /* 0x002fe20000000000 */
[----:B------:R-:W-:Y:S01]  /*23f0*/  @!P4 IMAD.IADD R3, R3, 0x1, -R0 ;  /* 0x000000010303c824 */ /* 0x000fe200078e0a00 */
[C---:B------:R-:W-:Y:S01]  /*2400*/  ISETP.GT.U32.AND P6, PT, R0.reuse, R9, PT ;  /* 0x000000090000720c */ /* 0x040fe20003fc4070 */
[----:B------:R-:W-:Y:S01]  /*2410*/  IMAD R11, R0, R4, R11 ;  /* 0x00000004000b7224 */ /* 0x000fe200078e020b */
[----:B------:R-:W-:Y:S01]  /*2420*/  MOV R16, R5 ;  /* 0x0000000500107202 */ /* 0x000fe20000000f00 */
[----:B------:R-:W-:-:S03]  /*2430*/  IMAD.HI.U32 R6, R248, R17, RZ ;  /* 0x00000011f8067227 */ /* 0x000fc600078e00ff */
[----:B------:R-:W-:Y:S01]  /*2440*/  ISETP.GT.U32.AND P4, PT, R0, R11, PT ;  /* 0x0000000b0000720c */ /* 0x000fe20003f84070 */
[----:B------:R-:W-:Y:S01]  /*2450*/  IMAD.HI.U32 R4, R248, R15, RZ ;  /* 0x0000000ff8047227 */ /* 0x000fe200078e00ff */
[----:B------:R-:W-:-:S03]  /*2460*/  IADD3 R6, -R6, RZ, RZ ;  /* 0x000000ff06067210 */ /* 0x000fc60007ffe1ff */
[--C-:B------:R-:W-:Y:S01]  /*2470*/  @!P5 IMAD.IADD R7, R7, 0x1, -R0.reuse ;  /* 0x000000010707d824 */ /* 0x100fe200078e0a00 */
[----:B------:R-:W-:Y:S01]  /*2480*/  ISETP.GE.AND P5, PT, R8, RZ, PT ;  /* 0x000000ff0800720c */ /* 0x000fe20003fa6270 */
[----:B------:R-:W-:Y:S01]  /*2490*/  @!P6 IMAD.IADD R9, R9, 0x1, -R0 ;  /* 0x000000010909e824 */ /* 0x000fe200078e0a00 */
[----:B------:R-:W-:Y:S01]  /*24a0*/  ISETP.GE.AND P6, PT, R10, RZ, PT ;  /* 0x000000ff0a00720c */ /* 0x000fe20003fc6270 */
[C---:B------:R-:W-:Y:S02]  /*24b0*/  VIADD R10, R2.reuse, 0x28 ;  /* 0x00000028020a7836 */ /* 0x040fe40000000000 */
[----:B------:R-:W-:Y:S01]  /*24c0*/  VIADD R8, R2, 0x27 ;  /* 0x0000002702087836 */ /* 0x000fe20000000000 */
[C---:B------:R-:W-:Y:S01]  /*24d0*/  ISETP.GT.U32.AND P3, PT, R0.reuse, R9, PT ;  /* 0x000000090000720c */ /* 0x040fe20003f64070 */
[----:B------:R-:W-:Y:S02]  /*24e0*/  IMAD.MOV R4, RZ, RZ, -R4 ;  /* 0x000000ffff047224 */ /* 0x000fe400078e0a04 */
[----:B------:R-:W-:Y:S01]  /*24f0*/  IMAD R17, R0, R6, R17 ;  /* 0x0000000600117224 */ /* 0x000fe200078e0211 */
[----:B------:R-:W-:Y:S01]  /*2500*/  IABS R6, R10 ;  /* 0x0000000a00067213 */ /* 0x000fe20000000000 */
[----:B------:R-:W-:-:S02]  /*2510*/  @!P4 IMAD.IADD R11, R11, 0x1, -R0 ;  /* 0x000000010b0bc824 */ /* 0x000fc400078e0a00 */
[C---:B------:R-:W-:Y:S01]  /*2520*/  IMAD R15, R0.reuse, R4, R15 ;  /* 0x00000004000f7224 */ /* 0x040fe200078e020f */
[----:B------:R-:W-:Y:S01]  /*2530*/  IABS R4, R8 ;  /* 0x0000000800047213 */ /* 0x000fe20000000000 */
[----:B------:R-:W-:Y:S01]  /*2540*/  IMAD.MOV.U32 R5, RZ, RZ, R6 ;  /* 0x000000ffff057224 */ /* 0x000fe200078e0006 */
[----:B------:R-:W-:Y:S01]  /*2550*/  ISETP.GT.U32.AND P4, PT, R0, R11, PT ;  /* 0x0000000b0000720c */ /* 0x000fe20003f84070 */
[----:B------:R-:W-:Y:S02]  /*2560*/  IMAD.MOV.U32 R6, RZ, RZ, R3 ;  /* 0x000000ffff067224 */ /* 0x000fe400078e0003 */
[----:B------:R-:W-:Y:S02]  /*2570*/  IMAD.MOV.U32 R13, RZ, RZ, R4 ;  /* 0x000000ffff0d7224 */ /* 0x000fe400078e0004 */
[----:B------:R-:W-:Y:S01]  /*2580*/  @!P0 IMAD.MOV R16, RZ, RZ, -R16 ;  /* 0x000000ffff108224 */ /* 0x000fe200078e0a10 */
[----:B------:R-:W-:Y:S01]  /*2590*/  @!P1 IADD3 R6, -R6, RZ, RZ ;  /* 0x000000ff06069210 */ /* 0x000fe20007ffe1ff */
[----:B------:R-:W-:Y:S01]  /*25a0*/  IMAD.HI.U32 R4, R248, R13, RZ ;  /* 0x0000000df8047227 */ /* 0x000fe200078e00ff */
[----:B------:R-:W-:-:S02]  /*25b0*/  ISETP.GT.U32.AND P0, PT, R0, R15, PT ;  /* 0x0000000f0000720c */ /* 0x000fc40003f04070 */
[----:B------:R1:W-:Y:S01]  /*25c0*/  STL [R1+0x78], R16 ;  /* 0x0000781001007387 */ /* 0x0003e20000100800 */
[----:B------:R-:W-:Y:S01]  /*25d0*/  @!P2 IMAD.MOV R7, RZ, RZ, -R7 ;  /* 0x000000ffff07a224 */ /* 0x000fe200078e0a07 */
[----:B------:R-:W-:Y:S01]  /*25e0*/  ISETP.GT.U32.AND P2, PT, R0, R17, PT ;  /* 0x000000110000720c */ /* 0x000fe20003f44070 */
[----:B------:R-:W-:Y:S01]  /*25f0*/  IMAD.HI.U32 R3, R248, R5, RZ ;  /* 0x00000005f8037227 */ /* 0x000fe200078e00ff */
[----:B------:R-:W-:Y:S02]  /*2600*/  ISETP.GE.AND P1, PT, R12, RZ, PT ;  /* 0x000000ff0c00720c */ /* 0x000fe40003f26270 */
[----:B------:R-:W-:Y:S01]  /*2610*/  STL [R1+0x54], R7 ;  /* 0x0000540701007387 */ /* 0x000fe20000100800 */
[----:B------:R-:W-:Y:S01]  /*2620*/  @!P3 IMAD.IADD R9, R9, 0x1, -R0 ;  /* 0x000000010909b824 */ /* 0x000fe200078e0a00 */
[----:B------:R-:W-:Y:S01]  /*2630*/  ISETP.GE.AND P3, PT, R14, RZ, PT ;  /* 0x000000ff0e00720c */ /* 0x000fe20003f66270 */
[----:B------:R-:W-:Y:S01]  /*2640*/  IMAD.MOV R4, RZ, RZ, -R4 ;  /* 0x000000ffff047224 */ /* 0x000fe200078e0a04 */
[----:B------:R3:W-:Y:S01]  /*2650*/  STL [R1+0x50], R6 ;  /* 0x0000500601007387 */ /* 0x0007e20000100800 */
[----:B------:R-:W-:Y:S01]  /*2660*/  @!P4 IMAD.IADD R11, R11, 0x1, -R0 ;  /* 0x000000010b0bc824 */ /* 0x000fe200078e0a00 */
[----:B------:R-:W-:Y:S01]  /*2670*/  ISETP.GE.AND P4, PT, R8, RZ, PT ;  /* 0x000000ff0800720c */ /* 0x000fe20003f86270 */
[----:B--2---:R-:W-:-:S02]  /*2680*/  IMAD.MOV.U32 R18, RZ, RZ, R9 ;  /* 0x000000ffff127224 */ /* 0x004fc400078e0009 */
[----:B-1----:R-:W-:Y:S02]  /*2690*/  IMAD.MOV.U32 R16, RZ, RZ, R11 ;  /* 0x000000ffff107224 */ /* 0x002fe400078e000b */
[----:B------:R-:W-:Y:S02]  /*26a0*/  @!P5 IMAD.MOV R18, RZ, RZ, -R18 ;  /* 0x000000ffff12d224 */ /* 0x000fe400078e0a12 */
[--C-:B------:R-:W-:Y:S01]  /*26b0*/  @!P2 IMAD.IADD R17, R17, 0x1, -R0.reuse ;  /* 0x000000011111a824 */ /* 0x100fe200078e0a00 */
[----:B------:R-:W-:Y:S01]  /*26c0*/  @!P6 IADD3 R16, -R16, RZ, RZ ;  /* 0x000000ff1010e210 */ /* 0x000fe20007ffe1ff */
[----:B---3--:R-:W-:Y:S01]  /*26d0*/  IMAD.MOV R6, RZ, RZ, -R3 ;  /* 0x000000ffff067224 */ /* 0x008fe200078e0a03 */
[----:B------:R-:W-:Y:S01]  /*26e0*/  STL [R1+0x4c], R18 ;  /* 0x00004c1201007387 */ /* 0x000fe20000100800 */
[C---:B------:R-:W-:Y:S01]  /*26f0*/  IMAD R3, R0.reuse, R4, R13 ;  /* 0x0000000400037224 */ /* 0x040fe200078e020d */
[C---:B------:R-:W-:Y:S01]  /*2700*/  ISETP.GT.U32.AND P2, PT, R0.reuse, R17, PT ;  /* 0x000000110000720c */ /* 0x040fe20003f44070 */
[----:B------:R-:W-:Y:S01]  /*2710*/  IMAD R5, R0, R6, R5 ;  /* 0x0000000600057224 */ /* 0x000fe200078e0205 */
[----:B------:R-:W-:Y:S01]  /*2720*/  IADD3 R6, R2, 0x29, RZ ;  /* 0x0000002902067810 */ /* 0x000fe20007ffe0ff */
[----:B------:R-:W-:Y:S01]  /*2730*/  @!P0 IMAD.IADD R15, R15, 0x1, -R0 ;  /* 0x000000010f0f8824 */ /* 0x000fe200078e0a00 */
[----:B------:R-:W-:Y:S01]  /*2740*/  ISETP.GT.U32.AND P5, PT, R0, R3, PT ;  /* 0x000000030000720c */ /* 0x000fe20003fa4070 */
[----:B------:R-:W-:Y:S01]  /*2750*/  VIADD R8, R2, 0x2a ;  /* 0x0000002a02087836 */ /* 0x000fe20000000000 */
[----:B------:R-:W-:Y:S01]  /*2760*/  ISETP.GT.U32.AND P6, PT, R0, R5, PT ;  /* 0x000000050000720c */ /* 0x000fe20003fc4070 */
[----:B------:R-:W-:Y:S01]  /*2770*/  VIADD R12, R2, 0x2d ;  /* 0x0000002d020c7836 */ /* 0x000fe20000000000 */
[----:B------:R-:W-:Y:S01]  /*2780*/  IABS R7, R6 ;  /* 0x0000000600077213 */ /* 0x000fe20000000000 */
[----:B------:R-:W-:Y:S01]  /*2790*/  STL [R1+0x48], R16 ;  /* 0x0000481001007387 */ /* 0x000fe20000100800 */
[----:B------:R-:W-:Y:S01]  /*27a0*/  ISETP.GT.U32.AND P0, PT, R0, R15, PT ;  /* 0x0000000f0000720c */ /* 0x000fe20003f04070 */
[----:B------:R-:W-:Y:S01]  /*27b0*/  VIADD R14, R2, 0x2f ;  /* 0x0000002f020e7836 */ /* 0x000fe20000000000 */
[----:B------:R-:W-:Y:S01]  /*27c0*/  IABS R193, R8 ;  /* 0x0000000800c17213 */ /* 0x000fe20000000000 */
[----:B------:R-:W-:Y:S01]  /*27d0*/  IMAD.HI.U32 R4, R248, R7, RZ ;  /* 0x00000007f8047227 */ /* 0x000fe200078e00ff */
[----:B------:R-:W-:-:S03]  /*27e0*/  IADD3 R13, R2, 0x2e, RZ ;  /* 0x0000002e020d7810 */ /* 0x000fc60007ffe0ff */
[--C-:B------:R-:W-:Y:S01]  /*27f0*/  @!P5 IMAD.IADD R3, R3, 0x1, -R0.reuse ;  /* 0x000000010303d824 */ /* 0x100fe200078e0a00 */
[----:B------:R-:W-:Y:S01]  /*2800*/  IABS R189, R13 ;  /* 0x0000000d00bd7213 */ /* 0x000fe20000000000 */
[--C-:B------:R-:W-:Y:S02]  /*2810*/  @!P6 IMAD.IADD R5, R5, 0x1, -R0.reuse ;  /* 0x000000010505e824 */ /* 0x100fe400078e0a00 */
[----:B------:R-:W-:Y:S01]  /*2820*/  @!P2 IMAD.IADD R17, R17, 0x1, -R0 ;  /* 0x000000011111a824 */ /* 0x000fe200078e0a00 */
[----:B------:R-:W-:Y:S01]  /*2830*/  ISETP.GT.U32.AND P5, PT, R0, R3, PT ;  /* 0x000000030000720c */ /* 0x000fe20003fa4070 */
[----:B------:R-:W-:Y:S01]  /*2840*/  IMAD.MOV R4, RZ, RZ, -R4 ;  /* 0x000000ffff047224 */ /* 0x000fe200078e0a04 */
[----:B------:R-:W-:Y:S01]  /*2850*/  ISETP.GE.AND P2, PT, R6, RZ, PT ;  /* 0x000000ff0600720c */ /* 0x000fe20003f46270 */
[----:B------:R-:W-:Y:S01]  /*2860*/  IMAD.HI.U32 R6, R248, R193, RZ ;  /* 0x000000c1f8067227 */ /* 0x000fe200078e00ff */
[----:B------:R-:W-:-:S03]  /*2870*/  ISETP.GT.U32.AND P6, PT, R0, R5, PT ;  /* 0x000000050000720c */ /* 0x000fc60003fc4070 */
[----:B------:R-:W-:Y:S02]  /*2880*/  IMAD.MOV R6, RZ, RZ, -R6 ;  /* 0x000000ffff067224 */ /* 0x000fe400078e0a06 */
[----:B------:R-:W-:Y:S02]  /*2890*/  IMAD R7, R0, R4, R7 ;  /* 0x0000000400077224 */ /* 0x000fe400078e0207 */
[--C-:B------:R-:W-:Y:S01]  /*28a0*/  @!P0 IMAD.IADD R15, R15, 0x1, -R0.reuse ;  /* 0x000000010f0f8824 */ /* 0x100fe200078e0a00 */
[----:B------:R-:W-:Y:S01]  /*28b0*/  ISETP.GE.AND P0, PT, R10, RZ, PT ;  /* 0x000000ff0a00720c */ /* 0x000fe20003f06270 */
[C---:B------:R-:W-:Y:S02]  /*28c0*/  IMAD R193, R0.reuse, R6, R193 ;  /* 0x0000000600c17224 */ /* 0x040fe400078e02c1 */
[--C-:B------:R-:W-:Y:S01]  /*28d0*/  @!P5 IMAD.IADD R3, R3, 0x1, -R0.reuse ;  /* 0x000000010303d824 */ /* 0x100fe200078e0a00 */
[----:B------:R-:W-:Y:S01]  /*28e0*/  ISETP.GT.U32.AND P5, PT, R0, R7, PT ;  /* 0x000000070000720c */ /* 0x000fe20003fa4070 */
[----:B------:R-:W-:Y:S01]  /*28f0*/  VIADD R10, R2, 0x2b ;  /* 0x0000002b020a7836 */ /* 0x000fe20000000000 */
[----:B------:R-:W-:Y:S01]  /*2900*/  MOV R11, R15 ;  /* 0x0000000f000b7202 */ /* 0x000fe20000000f00 */
[----:B------:R-:W-:Y:S01]  /*2910*/  @!P6 IMAD.IADD R5, R5, 0x1, -R0 ;  /* 0x000000010505e824 */ /* 0x000fe200078e0a00 */
[----:B------:R-:W-:Y:S01]  /*2920*/  ISETP.GT.U32.AND P6, PT, R0, R193, PT ;  /* 0x000000c10000720c */ /* 0x000fe20003fc4070 */
[----:B------:R-:W-:Y:S01]  /*2930*/  VIADD R234, R2, 0x1ec ;  /* 0x000001ec02ea7836 */ /* 0x000fe20000000000 */
[----:B------:R-:W-:Y:S01]  /*2940*/  IABS R9, R10 ;  /* 0x0000000a00097213 */ /* 0x000fe20000000000 */
[----:B------:R-:W-:Y:S01]  /*2950*/  @!P1 IMAD.MOV R11, RZ, RZ, -R11 ;  /* 0x000000ffff0b9224 */ /* 0x000fe200078e0a0b */
[----:B------:R-:W-:Y:S01]  /*2960*/  ISETP.GE.AND P1, PT, R8, RZ, PT ;  /* 0x000000ff0800720c */ /* 0x000fe20003f26270 */
[----:B------:R-:W-:Y:S01]  /*2970*/  VIADD R8, R2, 0x2c ;  /* 0x0000002c02087836 */ /* 0x000fe20000000000 */
[----:B------:R-:W-:Y:S01]  /*2980*/  MOV R15, R17 ;  /* 0x00000011000f7202 */ /* 0x000fe20000000f00 */
[----:B------:R-:W-:Y:S01]  /*2990*/  IMAD.HI.U32 R4, R248, R9, RZ ;  /* 0x00000009f8047227 */ /* 0x000fe200078e00ff */
[----:B------:R1:W-:Y:S01]  /*29a0*/  STL [R1+0x44], R11 ;  /* 0x0000440b01007387 */ /* 0x0003e20000100800 */
[----:B------:R-:W-:-:S02]  /*29b0*/  IABS R236, R234 ;  /* 0x000000ea00ec7213 */ /* 0x000fc40000000000 */
[----:B------:R-:W-:Y:S01]  /*29c0*/  @!P5 IMAD.IADD R7, R7, 0x1, -R0 ;  /* 0x000000010707d824 */ /* 0x000fe200078e0a00 */
[----:B------:R-:W-:Y:S01]  /*29d0*/  IABS R191, R8 ;  /* 0x0000000800bf7213 */ /* 0x000fe20000000000 */
[----:B------:R-:W-:Y:S02]  /*29e0*/  IMAD.MOV R4, RZ, RZ, -R4 ;  /* 0x000000ffff047224 */ /* 0x000fe400078e0a04 */
[----:B------:R-:W-:Y:S01]  /*29f0*/  @!P6 IMAD.IADD R193, R193, 0x1, -R0 ;  /* 0x00000001c1c1e824 */ /* 0x000fe200078e0a00 */
[C---:B------:R-:W-:Y:S01]  /*2a00*/  ISETP.GT.U32.AND P6, PT, R0.reuse, R7, PT ;  /* 0x000000070000720c */ /* 0x040fe20003fc4070 */
[----:B------:R-:W-:Y:S01]  /*2a10*/  IMAD R192, R0, R4, R9 ;  /* 0x0000000400c07224 */ /* 0x000fe200078e0209 */
[----:B-1----:R-:W-:Y:S01]  /*2a20*/  IABS R11, R12 ;  /* 0x0000000c000b7213 */ /* 0x002fe20000000000 */
[----:B------:R-:W-:Y:S01]  /*2a30*/  IMAD.HI.U32 R4, R248, R191, RZ ;  /* 0x000000bff8047227 */ /* 0x000fe200078e00ff */
[----:B------:R-:W-:Y:S02]  /*2a40*/  IABS R9, R14 ;  /* 0x0000000e00097213 */ /* 0x000fe40000000000 */
[----:B------:R-:W-:Y:S01]  /*2a50*/  ISETP.GT.U32.AND P5, PT, R0, R192, PT ;  /* 0x000000c00000720c */ /* 0x000fe20003fa4070 */
[----:B------:R-:W-:-:S02]  /*2a60*/  IMAD.MOV R4, RZ, RZ, -R4 ;  /* 0x000000ffff047224 */ /* 0x000fc400078e0a04 */
[----:B------:R-:W-:Y:S01]  /*2a70*/  @!P3 IMAD.MOV R15, RZ, RZ, -R15 ;  /* 0x000000ffff0fb224 */ /* 0x000fe200078e0a0f */
[----:B------:R-:W-:Y:S01]  /*2a80*/  ISETP.GE.AND P3, PT, R10, RZ, PT ;  /* 0x000000ff0a00720c */ /* 0x000fe20003f66270 */
[----:B------:R-:W-:Y:S02]  /*2a90*/  IMAD R191, R0, R4, R191 ;  /* 0x0000000400bf7224 */ /* 0x000fe400078e02bf */
[----:B------:R-:W-:Y:S01]  /*2aa0*/  @!P6 IMAD.IADD R7, R7, 0x1, -R0 ;  /* 0x000000010707e824 */ /* 0x000fe200078e0a00 */
[----:B------:R1:W-:Y:S01]  /*2ab0*/  STL [R1+0x40], R15 ;  /* 0x0000400f01007387 */ /* 0x0003e20000100800 */
[----:B------:R-:W-:Y:S01]  /*2ac0*/  IMAD.HI.U32 R6, R248, R11, RZ ;  /* 0x0000000bf8067227 */ /* 0x000fe200078e00ff */
[----:B------:R-:W-:-:S03]  /*2ad0*/  ISETP.GT.U32.AND P6, PT, R0, R191, PT ;  /* 0x000000bf0000720c */ /* 0x000fc60003fc4070 */
[----:B------:R-:W-:Y:S01]  /*2ae0*/  IMAD.MOV R6, RZ, RZ, -R6 ;  /* 0x000000ffff067224 */ /* 0x000fe200078e0a06 */
[----:B------:R-:W-:Y:S01]  /*2af0*/  @!P5 IADD3 R192, R192, -R0, RZ ;  /* 0x80000000c0c0d210 */ /* 0x000fe20007ffe0ff */
[----:B------:R-:W-:Y:S01]  /*2b00*/  @!P0 IMAD.MOV R5, RZ, RZ, -R5 ;  /* 0x000000ffff058224 */ /* 0x000fe200078e0a05 */
[----:B------:R-:W-:Y:S01]  /*2b10*/  ISETP.GE.AND P0, PT, R8, RZ, PT ;  /* 0x000000ff0800720c */ /* 0x000fe20003f06270 */
[----:B------:R-:W-:Y:S01]  /*2b20*/  IMAD R190, R0, R6, R11 ;  /* 0x0000000600be7224 */ /* 0x000fe200078e020b */
[----:B------:R-:W-:Y:S01]  /*2b30*/  IADD3 R8, R2, 0x31, RZ ;  /* 0x0000003102087810 */ /* 0x000fe20007ffe0ff */
[----:B-1----:R-:W-:Y:S01]  /*2b40*/  IMAD.MOV.U32 R15, RZ, RZ, R3 ;  /* 0x000000ffff0f7224 */ /* 0x002fe200078e0003 */
[----:B------:R-:W-:Y:S01]  /*2b50*/  ISETP.GT.U32.AND P5, PT, R0, R192, PT ;  /* 0x000000c00000720c */ /* 0x000fe20003fa4070 */
[----:B------:R-:W-:-:S04]  /*2b60*/  IMAD.HI.U32 R3, R248, R189, RZ ;  /* 0x000000bdf8037227 */ /* 0x000fc800078e00ff */
[----:B------:R-:W-:Y:S02]  /*2b70*/  IMAD.MOV R3, RZ, RZ, -R3 ;  /* 0x000000ffff037224 */ /* 0x000fe400078e0a03 */
[----:B------:R-:W-:Y:S01]  /*2b80*/  @!P4 IMAD.MOV R15, RZ, RZ, -R15 ;  /* 0x000000ffff0fc224 */ /* 0x000fe200078e0a0f */
[C---:B------:R-:W-:Y:S01]  /*2b90*/  ISETP.GT.U32.AND P4, PT, R0.reuse, R193, PT ;  /* 0x000000c10000720c */ /* 0x040fe20003f84070 */
[C---:B------:R-:W-:Y:S02]  /*2ba0*/  IMAD R189, R0.reuse, R3, R189 ;  /* 0x0000000300bd7224 */ /* 0x040fe400078e02bd */
[----:B------:R-:W-:Y:S01]  /*2bb0*/  IMAD.MOV.U32 R6, RZ, RZ, R7 ;  /* 0x000000ffff067224 */ /* 0x000fe200078e0007 */
[----:B------:R-:W-:Y:S01]  /*2bc0*/  STL [R1+0x3c], R15 ;  /* 0x00003c0f01007387 */ /* 0x000fe20000100800 */
[----:B------:R-:W-:Y:S01]  /*2bd0*/  @!P6 IMAD.IADD R191, R191, 0x1, -R0 ;  /* 0x00000001bfbfe824 */ /* 0x000fe200078e0a00 */
[----:B------:R-:W-:Y:S01]  /*2be0*/  ISETP.GT.U32.AND P6, PT, R0, R189, PT ;  /* 0x000000bd0000720c */ /* 0x000fe20003fc4070 */
[----:B------:R-:W-:Y:S01]  /*2bf0*/  @!P2 IMAD.MOV R6, RZ, RZ, -R6 ;  /* 0x000000ffff06a224 */ /* 0x000fe200078e0a06 */
[----:B------:R-:W-:Y:S01]  /*2c00*/  STL [R1+0x38], R5 ;  /* 0x0000380501007387 */ /* 0x000fe20000100800 */
[----:B------:R-:W-:Y:S01]  /*2c10*/  IMAD.HI.U32 R4, R248, R9, RZ ;  /* 0x00000009f8047227 */ /* 0x000fe200078e00ff */
[----:B------:R-:W-:-:S02]  /*2c20*/  ISETP.GT.U32.AND P2, PT, R0, R190, PT ;  /* 0x000000be0000720c */ /* 0x000fc40003f44070 */
[----:B------:R1:W-:Y:S01]  /*2c30*/  STL [R1+0x30], R6 ;  /* 0x0000300601007387 */ /* 0x0003e20000100800 */
[--C-:B------:R-:W-:Y:S01]  /*2c40*/  @!P4 IMAD.IADD R193, R193, 0x1, -R0.reuse ;  /* 0x00000001c1c1c824 */ /* 0x100fe200078e0a00 */
[----:B------:R-:W-:Y:S01]  /*2c50*/  IADD3 R4, -R4, RZ, RZ ;  /* 0x000000ff04047210 */ /* 0x000fe20007ffe1ff */
[----:B------:R-:W-:Y:S01]  /*2c60*/  VIADD R10, R2, 0x32 ;  /* 0x00000032020a7836 */ /* 0x000fe20000000000 */
[----:B------:R-:W-:Y:S01]  /*2c70*/  IABS R7, R8 ;  /* 0x0000000800077213 */ /* 0x000fe20000000000 */
[----:B------:R-:W-:Y:S01]  /*2c80*/  @!P1 IMAD.MOV R193, RZ, RZ, -R193 ;  /* 0x000000ffffc19224 */ /* 0x000fe200078e0ac1 */
[C---:B------:R-:W-:Y:S01]  /*2c90*/  ISETP.GT.U32.AND P1, PT, R0.reuse, R191, PT ;  /* 0x000000bf0000720c */ /* 0x040fe20003f24070 */
[--C-:B------:R-:W-:Y:S01]  /*2ca0*/  @!P6 IMAD.IADD R189, R189, 0x1, -R0.reuse ;  /* 0x00000001bdbde824 */ /* 0x100fe200078e0a00 */
[----:B------:R-:W-:Y:S01]  /*2cb0*/  IABS R185, R10 ;  /* 0x0000000a00b97213 */ /* 0x000fe20000000000 */
[----:B------:R-:W-:Y:S01]  /*2cc0*/  IMAD R188, R0, R4, R9 ;  /* 0x0000000400bc7224 */ /* 0x000fe200078e0209 */
[----:B------:R-:W-:Y:S01]  /*2cd0*/  ISETP.GE.AND P4, PT, R12, RZ, PT ;  /* 0x000000ff0c00720c */ /* 0x000fe20003f86270 */
[----:B-1----:R-:W-:Y:S01]  /*2ce0*/  VIADD R6, R2, 0x30 ;  /* 0x0000003002067836 */ /* 0x002fe20000000000 */
[----:B------:R-:W-:Y:S01]  /*2cf0*/  ISETP.GT.U32.AND P6, PT, R0, R189, PT ;  /* 0x000000bd0000720c */ /* 0x000fe20003fc4070 */
[----:B------:R-:W-:Y:S01]  /*2d00*/  @!P2 IMAD.IADD R190, R190, 0x1, -R0 ;  /* 0x00000001bebea824 */ /* 0x000fe200078e0a00 */
[C---:B------:R-:W-:Y:S01]  /*2d10*/  IADD3 R12, R2.reuse, 0x43, RZ ;  /* 0x00000043020c7810 */ /* 0x040fe20007ffe0ff */
[----:B------:R-:W-:Y:S01]  /*2d20*/  VIADD R11, R2, 0x33 ;  /* 0x00000033020b7836 */ /* 0x000fe20000000000 */
[----:B------:R-:W-:Y:S01]  /*2d30*/  IABS R187, R6 ;  /* 0x0000000600bb7213 */ /* 0x000fe20000000000 */
[----:B------:R-:W-:Y:S01]  /*2d40*/  IMAD.HI.U32 R4, R248, R185, RZ ;  /* 0x000000b9f8047227 */ /* 0x000fe200078e00ff */
[----:B------:R-:W-:Y:S01]  /*2d50*/  ISETP.GT.U32.AND P2, PT, R0, R190, PT ;  /* 0x000000be0000720c */ /* 0x000fe20003f44070 */
[----:B------:R-:W-:Y:S01]  /*2d60*/  STL [R1+0x19cc], R193 ;  /* 0x0019ccc101007387 */ /* 0x000fe20000100800 */
[----:B------:R-:W-:Y:S01]  /*2d70*/  IABS R9, R11 ;  /* 0x0000000b00097213 */ /* 0x000fe20000000000 */
[----:B------:R-:W-:-:S04]  /*2d80*/  IMAD.HI.U32 R3, R248, R187, RZ ;  /* 0x000000bbf8037227 */ /* 0x000fc800078e00ff */
[--C-:B------:R-:W-:Y:S01]  /*2d90*/  @!P1 IMAD.IADD R191, R191, 0x1, -R0.reuse ;  /* 0x00000001bfbf9824 */ /* 0x100fe200078e0a00 */
[----:B------:R-:W-:Y:S01]  /*2da0*/  IADD3 R3, -R3, RZ, RZ ;  /* 0x000000ff03037210 */ /* 0x000fe20007ffe1ff */
[----:B------:R-:W-:Y:S01]  /*2db0*/  @!P6 IMAD.IADD R189, R189, 0x1, -R0 ;  /* 0x00000001bdbde824 */ /* 0x000fe200078e0a00 */
[----:B------:R-:W-:Y:S01]  /*2dc0*/  ISETP.GT.U32.AND P1, PT, R0, R188, PT ;  /* 0x000000bc0000720c */ /* 0x000fe20003f24070 */
[----:B------:R-:W-:Y:S01]  /*2dd0*/  IMAD.HI.U32 R5, R248, R9, RZ ;  /* 0x00000009f8057227 */ /* 0x000fe200078e00ff */
[----:B------:R-:W-:-:S03]  /*2de0*/  @!P0 IADD3 R191, -R191, RZ, RZ ;  /* 0x000000ffbfbf8210 */ /* 0x000fc60007ffe1ff */
[----:B------:R-:W-:Y:S01]  /*2df0*/  IMAD R187, R0, R3, R187 ;  /* 0x0000000300bb7224 */ /* 0x000fe200078e02bb */
[----:B------:R-:W-:Y:S01]  /*2e00*/  IADD3 R5, -R5, RZ, RZ ;  /* 0x000000ff05057210 */ /* 0x000fe20007ffe1ff */
[----:B------:R-:W-:-:S03]  /*2e10*/  IMAD.HI.U32 R3, R248, R7, RZ ;  /* 0x00000007f8037227 */ /* 0x000fc600078e00ff */
[----:B------:R-:W-:Y:S01]  /*2e20*/  ISETP.GT.U32.AND P6, PT, R0, R187, PT ;  /* 0x000000bb0000720c */ /* 0x000fe20003fc4070 */
[----:B------:R-:W-:Y:S02]  /*2e30*/  IMAD.MOV R4, RZ, RZ, -R4 ;  /* 0x000000ffff047224 */ /* 0x000fe400078e0a04 */
[--C-:B------:R-:W-:Y:S01]  /*2e40*/  @!P1 IMAD.IADD R188, R188, 0x1, -R0.reuse ;  /* 0x00000001bcbc9824 */ /* 0x100fe200078e0a00 */
[----:B------:R-:W-:Y:S01]  /*2e50*/  ISETP.GE.AND P1, PT, R6, RZ, PT ;  /* 0x000000ff0600720c */ /* 0x000fe20003f26270 */
[----:B------:R-:W-:Y:S02]  /*2e60*/  IMAD.MOV R3, RZ, RZ, -R3 ;  /* 0x000000ffff037224 */ /* 0x000fe400078e0a03 */
[--C-:B------:R-:W-:Y:S01]  /*2e70*/  @!P2 IMAD.IADD R190, R190, 0x1, -R0.reuse ;  /* 0x00000001bebea824 */ /* 0x100fe200078e0a00 */
[----:B------:R-:W-:Y:S01]  /*2e80*/  ISETP.GE.AND P2, PT, R14, RZ, PT ;  /* 0x000000ff0e00720c */ /* 0x000fe20003f46270 */
[----:B------:R-:W-:Y:S02]  /*2e90*/  IMAD R185, R0, R4, R185 ;  /* 0x0000000400b97224 */ /* 0x000fe400078e02b9 */
[--C-:B------:R-:W-:Y:S01]  /*2ea0*/  @!P5 IMAD.IADD R192, R192, 0x1, -R0.reuse ;  /* 0x00000001c0c0d824 */ /* 0x100fe200078e0a00 */
[----:B------:R-:W-:Y:S01]  /*2eb0*/  ISETP.GE.AND P5, PT, R13, RZ, PT ;  /* 0x000000ff0d00720c */ /* 0x000fe20003fa6270 */
[----:B------:R-:W-:Y:S01]  /*2ec0*/  @!P6 IMAD.IADD R187, R187, 0x1, -R0 ;  /* 0x00000001bbbbe824 */ /* 0x000fe200078e0a00 */
[C---:B------:R-:W-:Y:S01]  /*2ed0*/  ISETP.GT.U32.AND P6, PT, R0.reuse, R188, PT ;  /* 0x000000bc0000720c */ /* 0x040fe20003fc4070 */
[----:B------:R-:W-:-:S02]  /*2ee0*/  IMAD R186, R0, R3, R7 ;  /* 0x0000000300ba7224 */ /* 0x000fc400078e0207 */
[----:B------:R-:W-:Y:S01]  /*2ef0*/  VIADD R6, R2, 0x34 ;  /* 0x0000003402067836 */ /* 0x000fe20000000000 */
[C---:B------:R-:W-:Y:S01]  /*2f00*/  ISETP.GT.U32.AND P0, PT, R0.reuse, R187, PT ;  /* 0x000000bb0000720c */ /* 0x040fe20003f04070 */
[----:B------:R-:W-:Y:S01]  /*2f10*/  IMAD R184, R0, R5, R9 ;  /* 0x0000000500b87224 */ /* 0x000fe200078e0209 */
[----:B------:R-:W-:Y:S01]  /*2f20*/  IADD3 R9, R2, 0x37, RZ ;  /* 0x0000003702097810 */ /* 0x000fe20007ffe0ff */
[----:B------:R-:W-:Y:S01]  /*2f30*/  @!P4 IMAD.MOV R190, RZ, RZ, -R190 ;  /* 0x000000ffffbec224 */ /* 0x000fe200078e0abe */
[C---:B------:R-:W-:Y:S01]  /*2f40*/  ISETP.GT.U32.AND P4, PT, R0.reuse, R185, PT ;  /* 0x000000b90000720c */ /* 0x040fe20003f84070 */
[----:B------:R-:W-:Y:S01]  /*2f50*/  @!P3 IMAD.MOV R192, RZ, RZ, -R192 ;  /* 0x000000ffffc0b224 */ /* 0x000fe200078e0ac0 */
[----:B------:R-:W-:Y:S01]  /*2f60*/  ISETP.GT.U32.AND P3, PT, R0, R186, PT ;  /* 0x000000ba0000720c */ /* 0x000fe20003f64070 */
[----:B------:R-:W-:Y:S01]  /*2f70*/  VIADD R7, R2, 0x35 ;  /* 0x0000003502077836 */ /* 0x000fe20000000000 */
[----:B------:R-:W-:Y:S01]  /*2f80*/  IABS R183, R6 ;  /* 0x0000000600b77213 */ /* 0x000fe20000000000 */
[----:B------:R-:W-:Y:S01]  /*2f90*/  @!P6 IMAD.IADD R188, R188, 0x1, -R0 ;  /* 0x00000001bcbce824 */ /* 0x000fe200078e0a00 */
[----:B------:R-:W-:Y:S01]  /*2fa0*/  ISETP.GT.U32.AND P6, PT, R0, R184, PT ;  /* 0x000000b80000720c */ /* 0x000fe20003fc4070 */
[----:B------:R-:W-:Y:S01]  /*2fb0*/  @!P5 IMAD.MOV R189, RZ, RZ, -R189 ;  /* 0x000000ffffbdd224 */ /* 0x000fe200078e0abd */
[----:B------:R-:W-:Y:S01]  /*2fc0*/  IABS R5, R7 ;  /* 0x0000000700057213 */ /* 0x000fe20000000000 */
[----:B------:R-:W-:Y:S01]  /*2fd0*/  IMAD.HI.U32 R3, R248, R183, RZ ;  /* 0x000000b7f8037227 */ /* 0x000fe200078e00ff */
[----:B------:R-:W-:Y:S01]  /*2fe0*/  ISETP.GE.AND P5, PT, R8, RZ, PT ;  /* 0x000000ff0800720c */ /* 0x000fe20003fa6270 */
[----:B------:R1:W-:Y:S02]  /*2ff0*/  STL [R1+0x19d0], R192 ;  /* 0x0019d0c001007387 */ /* 0x0003e40000100800 */
[----:B------:R-:W-:-:S02]  /*3000*/  IMAD.MOV R4, RZ, RZ, -R3 ;  /* 0x000000ffff047224 */ /* 0x000fc400078e0a03 */
[--C-:B------:R-:W-:Y:S01]  /*3010*/  @!P4 IMAD.IADD R185, R185, 0x1, -R0.reuse ;  /* 0x00000001b9b9c824 */ /* 0x100fe200078e0a00 */
[----:B------:R-:W-:Y:S01]  /*3020*/  @!P3 IADD3 R186, R186, -R0, RZ ;  /* 0x80000000babab210 */ /* 0x000fe20007ffe0ff */
[--C-:B------:R-:W-:Y:S01]  /*3030*/  @!P0 IMAD.IADD R187, R187, 0x1, -R0.reuse ;  /* 0x00000001bbbb8824 */ /* 0x100fe200078e0a00 */
[----:B------:R-:W-:Y:S01]  /*3040*/  ISETP.GE.AND P0, PT, R10, RZ, PT ;  /* 0x000000ff0a00720c */ /* 0x000fe20003f06270 */
[C---:B------:R-:W-:Y:S01]  /*3050*/  IMAD R183, R0.reuse, R4, R183 ;  /* 0x0000000400b77224 */ /* 0x040fe200078e02b7 */
[----:B------:R-:W-:Y:S01]  /*3060*/  ISETP.GT.U32.AND P4, PT, R0, R186, PT ;  /* 0x000000ba0000720c */ /* 0x000fe20003f84070 */
[----:B------:R-:W-:Y:S01]  /*3070*/  @!P6 IMAD.IADD R184, R184, 0x1, -R0 ;  /* 0x00000001b8b8e824 */ /* 0x000fe200078e0a00 */
[----:B------:R-:W-:Y:S01]  /*3080*/  ISETP.GT.U32.AND P6, PT, R0, R185, PT ;  /* 0x000000b90000720c */ /* 0x000fe20003fc4070 */
[----:B------:R-:W-:Y:S01]  /*3090*/  IMAD.HI.U32 R3, R248, R5, RZ ;  /* 0x00000005f8037227 */ /* 0x000fe200078e00ff */
[----:B------:R-:W-:Y:S01]  /*30a0*/  ISETP.GE.AND P3, PT, R11, RZ, PT ;  /* 0x000000ff0b00720c */ /* 0x000fe20003f66270 */
[----:B------:R2:W-:Y:S01]  /*30b0*/  STL [R1+0x19d4], R191 ;  /* 0x0019d4bf01007387 */ /* 0x0005e20000100800 */
[----:B-1----:R-:W-:Y:S01]  /*30c0*/  IADD3 R192, R2, 0x1fc, RZ ;  /* 0x000001fc02c07810 */ /* 0x002fe20007ffe0ff */
[----:B------:R-:W-:Y:S01]  /*30d0*/  @!P1 IMAD.MOV R187, RZ, RZ, -R187 ;  /* 0x000000ffffbb9224 */ /* 0x000fe200078e0abb */
[----:B------:R-:W-:Y:S01]  /*30e0*/  ISETP.GT.U32.AND P1, PT, R0, R183, PT ;  /* 0x000000b70000720c */ /* 0x000fe20003f24070 */
[----:B------:R-:W-:Y:S01]  /*30f0*/  IMAD.MOV R3, RZ, RZ, -R3 ;  /* 0x000000ffff037224 */ /* 0x000fe200078e0a03 */
[----:B------:R-:W-:Y:S01]  /*3100*/  STL [R1+0x19d8], R190 ;  /* 0x0019d8be01007387 */ /* 0x000fe20000100800 */
[----:B------:R-:W-:-:S02]  /*3110*/  VIADD R8, R2, 0x36 ;  /* 0x0000003602087836 */ /* 0x000fc40000000000 */
[----:B------:R-:W-:Y:S01]  /*3120*/  IMAD R182, R0, R3, R5 ;  /* 0x0000000300b67224 */ /* 0x000fe200078e0205 */
[----:B------:R-:W-:Y:S01]  /*3130*/  IABS R5, R9 ;  /* 0x0000000900057213 */ /* 0x000fe20000000000 */
[--C-:B------:R-:W-:Y:S01]  /*3140*/  @!P4 IMAD.IADD R186, R186, 0x1, -R0.reuse ;  /* 0x00000001babac824 */ /* 0x100fe200078e0a00 */
[----:B------:R-:W-:Y:S01]  /*3150*/  IABS R181, R8 ;  /* 0x0000000800b57213 */ /* 0x000fe20000000000 */
[----:B------:R-:W-:Y:S01]  /*3160*/  @!P6 IMAD.IADD R185, R185, 0x1, -R0 ;  /* 0x00000001b9b9e824 */ /* 0x000fe200078e0a00 */
[----:B------:R-:W-:Y:S01]  /*3170*/  ISETP.GE.AND P4, PT, R6, RZ, PT ;  /* 0x000000ff0600720c */ /* 0x000fe20003f86270 */
[----:B------:R-:W-:Y:S01]  /*3180*/  VIADD R6, R2, 0x38 ;  /* 0x0000003802067836 */ /* 0x000fe20000000000 */
[----:B------:R-:W-:Y:S01]  /*3190*/  ISETP.GT.U32.AND P6, PT, R0, R182, PT ;  /* 0x000000b60000720c */ /* 0x000fe20003fc4070 */
[----:B------:R-:W-:Y:S01]  /*31a0*/  IMAD.HI.U32 R3, R248, R181, RZ ;  /* 0x000000b5f8037227 */ /* 0x000fe200078e00ff */
[----:B------:R-:W-:Y:S01]  /*31b0*/  @!P1 IADD3 R183, R183, -R0, RZ ;  /* 0x80000000b7b79210 */ /* 0x000fe20007ffe0ff */
[----:B------:R-:W-:Y:S01]  /*31c0*/  STL [R1+0x19dc], R189 ;  /* 0x0019dcbd01007387 */ /* 0x000fe20000100800 */
[----:B------:R-:W-:Y:S01]  /*31d0*/  IABS R179, R6 ;  /* 0x0000000600b37213 */ /* 0x000fe20000000000 */
[----:B------:R-:W-:Y:S01]  /*31e0*/  @!P5 IMAD.MOV R186, RZ, RZ, -R186 ;  /* 0x000000ffffbad224 */ /* 0x000fe200078e0aba */
[----:B------:R-:W-:Y:S01]  /*31f0*/  ISETP.GT.U32.AND P5, PT, R0, R183, PT ;  /* 0x000000b70000720c */ /* 0x000fe20003fa4070 */
[----:B------:R-:W-:Y:S01]  /*3200*/  IMAD.MOV R3, RZ, RZ, -R3 ;  /* 0x000000ffff037224 */ /* 0x000fe200078e0a03 */
[----:B------:R-:W-:Y:S01]  /*3210*/  ISETP.GE.AND P1, PT, R8, RZ, PT ;  /* 0x000000ff0800720c */ /* 0x000fe20003f26270 */
[----:B------:R-:W-:Y:S01]  /*3220*/  @!P2 IMAD.MOV R188, RZ, RZ, -R188 ;  /* 0x000000ffffbca224 */ /* 0x000fe200078e0abc */
[C---:B------:R-:W-:Y:S01]  /*3230*/  ISETP.GT.U32.AND P2, PT, R0.reuse, R184, PT ;  /* 0x000000b80000720c */ /* 0x040fe20003f44070 */
[----:B------:R-:W-:Y:S01]  /*3240*/  IMAD R181, R0, R3, R181 ;  /* 0x0000000300b57224 */ /* 0x000fe200078e02b5 */
[----:B------:R-:W-:Y:S01]  /*3250*/  IADD3 R8, R2, 0x3b, RZ ;  /* 0x0000003b02087810 */ /* 0x000fe20007ffe0ff */
[----:B------:R-:W-:Y:S01]  /*3260*/  IMAD.HI.U32 R3, R248, R179, RZ ;  /* 0x000000b3f8037227 */ /* 0x000fe200078e00ff */
[----:B------:R1:W-:Y:S03]  /*3270*/  STL [R1+0x19e0], R188 ;  /* 0x0019e0bc01007387 */ /* 0x0003e60000100800 */
[----:B------:R-:W-:-:S02]  /*3280*/  @!P6 IMAD.IADD R182, R182, 0x1, -R0 ;  /* 0x00000001b6b6e824 */ /* 0x000fc400078e0a00 */
[----:B------:R-:W-:Y:S02]  /*3290*/  IMAD.MOV R3, RZ, RZ, -R3 ;  /* 0x000000ffff037224 */ /* 0x000fe400078e0a03 */
[----:B------:R-:W-:Y:S01]  /*32a0*/  @!P5 IMAD.IADD R183, R183, 0x1, -R0 ;  /* 0x00000001b7b7d824 */ /* 0x000fe200078e0a00 */
[C---:B------:R-:W-:Y:S01]  /*32b0*/  ISETP.GT.U32.AND P6, PT, R0.reuse, R182, PT ;  /* 0x000000b60000720c */ /* 0x040fe20003fc4070 */
[----:B------:R-:W-:Y:S02]  /*32c0*/  IMAD R179, R0, R3, R179 ;  /* 0x0000000300b37224 */ /* 0x000fe400078e02b3 */
[----:B------:R-:W-:-:S04]  /*32d0*/  IMAD.HI.U32 R4, R248, R5, RZ ;  /* 0x00000005f8047227 */ /* 0x000fc800078e00ff */
[----:B------:R-:W-:Y:S01]  /*32e0*/  @!P4 IMAD.MOV R183, RZ, RZ, -R183 ;  /* 0x000000ffffb7c224 */ /* 0x000fe200078e0ab7 */
[C---:B------:R-:W-:Y:S01]  /*32f0*/  ISETP.GT.U32.AND P4, PT, R0.reuse, R179, PT ;  /* 0x000000b30000720c */ /* 0x040fe20003f84070 */
[----:B------:R-:W-:Y:S02]  /*3300*/  IMAD.MOV R4, RZ, RZ, -R4 ;  /* 0x000000ffff047224 */ /* 0x000fe400078e0a04 */
[----:B------:R-:W-:Y:S01]  /*3310*/  @!P0 IMAD.MOV R185, RZ, RZ, -R185 ;  /* 0x000000ffffb98224 */ /* 0x000fe200078e0ab9 */
[----:B------:R-:W-:Y:S01]  /*3320*/  ISETP.GT.U32.AND P0, PT, R0, R181, PT ;  /* 0x000000b50000720c */ /* 0x000fe20003f04070 */
[--C-:B------:R-:W-:Y:S01]  /*3330*/  @!P2 IMAD.IADD R184, R184, 0x1, -R0.reuse ;  /* 0x00000001b8b8a824 */ /* 0x100fe200078e0a00 */
[----:B------:R-:W-:Y:S01]  /*3340*/  ISETP.GE.AND P2, PT, R7, RZ, PT ;  /* 0x000000ff0700720c */ /* 0x000fe20003f46270 */
[----:B------:R-:W-:Y:S02]  /*3350*/  IMAD R180, R0, R4, R5 ;  /* 0x0000000400b47224 */ /* 0x000fe400078e0205 */
[--C-:B------:R-:W-:Y:S01]  /*3360*/  @!P6 IMAD.IADD R182, R182, 0x1, -R0.reuse ;  /* 0x00000001b6b6e824 */ /* 0x100fe200078e0a00 */
[----:B------:R-:W-:Y:S01]  /*3370*/  ISETP.GE.AND P6, PT, R6, RZ, PT ;  /* 0x000000ff0600720c */ /* 0x000fe20003fc6270 */
[----:B------:R-:W-:Y:S01]  /*3380*/  VIADD R6, R2, 0x3a ;  /* 0x0000003a02067836 */ /* 0x000fe20000000000 */
[----:B------:R-:W-:Y:S01]  /*3390*/  ISETP.GT.U32.AND P5, PT, R0, R180, PT ;  /* 0x000000b40000720c */ /* 0x000fe20003fa4070 */
[----:B------:R-:W-:Y:S01]  /*33a0*/  VIADD R4, R2, 0x39 ;  /* 0x0000003902047836 */ /* 0x000fe20000000000 */
[----:B------:R-:W-:Y:S01]  /*33b0*/  @!P3 IADD3 R184, -R184, RZ, RZ ;  /* 0x000000ffb8b8b210 */ /* 0x000fe20007ffe1ff */
[--C-:B------:R-:W-:Y:S01]  /*33c0*/  @!P4 IMAD.IADD R179, R179, 0x1, -R0.reuse ;  /* 0x00000001b3b3c824 */ /* 0x100fe200078e0a00 */
[----:B------:R-:W-:Y:S01]  /*33d0*/  IABS R177, R6 ;  /* 0x0000000600b17213 */ /* 0x000fe20000000000 */
[----:B------:R-:W-:Y:S01]  /*33e0*/  @!P0 IMAD.IADD R181, R181, 0x1, -R0 ;  /* 0x00000001b5b58824 */ /* 0x000fe200078e0a00 */
[----:B------:R-:W-:Y:S01]  /*33f0*/  IABS R7, R4 ;  /* 0x0000000400077213 */ /* 0x000fe20000000000 */
[----:B------:R-:W-:Y:S01]  /*3400*/  @!P2 IMAD.MOV R182, RZ, RZ, -R182 ;  /* 0x000000ffffb6a224 */ /* 0x000fe200078e0ab6 */
[----:B------:R-:W-:Y:S01]  /*3410*/  ISETP.GE.AND P2, PT, R4, RZ, PT ;  /* 0x000000ff0400720c */ /* 0x000fe20003f46270 */
[----:B------:R-:W-:Y:S01]  /*3420*/  IMAD.HI.U32 R4, R248, R177, RZ ;  /* 0x000000b1f8047227 */ /* 0x000fe200078e00ff */
[----:B------:R-:W-:-:S02]  /*3430*/  ISETP.GT.U32.AND P4, PT, R0, R179, PT ;  /* 0x000000b30000720c */ /* 0x000fc40003f84070 */
[----:B------:R-:W-:Y:S01]  /*3440*/  ISETP.GT.U32.AND P0, PT, R0, R181, PT ;  /* 0x000000b50000720c */ /* 0x000fe20003f04070 */
[----:B------:R-:W-:Y:S01]  /*3450*/  @!P5 IMAD.IADD R180, R180, 0x1, -R0 ;  /* 0x00000001b4b4d824 */ /* 0x000fe200078e0a00 */
[----:B------:R-:W-:Y:S01]  /*3460*/  ISETP.GE.AND P3, PT, R9, RZ, PT ;  /* 0x000000ff0900720c */ /* 0x000fe20003f66270 */
[----:B------:R-:W-:Y:S01]  /*3470*/  IMAD.MOV R4, RZ, RZ, -R4 ;  /* 0x000000ffff047224 */ /* 0x000fe200078e0a04 */
[----:B------:R-:W-:Y:S01]  /*3480*/  IABS R9, R8 ;  /* 0x0000000800097213 */ /* 0x000fe20000000000 */
[----:B------:R-:W-:Y:S01]  /*3490*/  IMAD.HI.U32 R3, R248, R7, RZ ;  /* 0x00000007f8037227 */ /* 0x000fe200078e00ff */
[----:B------:R-:W-:-:S03]  /*34a0*/  ISETP.GT.U32.AND P5, PT, R0, R180, PT ;  /* 0x000000b40000720c */ /* 0x000fc60003fa4070 */
[C---:B------:R-:W-:Y:S01]  /*34b0*/  IMAD R177, R0.reuse, R4, R177 ;  /* 0x0000000400b17224 */ /* 0x040fe200078e02b1 */
[----:B------:R-:W-:Y:S01]  /*34c0*/  IADD3 R3, -R3, RZ, RZ ;  /* 0x000000ff03037210 */ /* 0x000fe20007ffe1ff */
[--C-:B------:R-:W-:Y:S02]  /*34d0*/  @!P4 IMAD.IADD R179, R179, 0x1, -R0.reuse ;  /* 0x00000001b3b3c824 */ /* 0x100fe400078e0a00 */
[----:B------:R-:W-:Y:S01]  /*34e0*/  @!P0 IMAD.IADD R181, R181, 0x1, -R0 ;  /* 0x00000001b5b58824 */ /* 0x000fe200078e0a00 */
[C---:B------:R-:W-:Y:S01]  /*34f0*/  ISETP.GT.U32.AND P4, PT, R0.reuse, R177, PT ;  /* 0x000000b10000720c */ /* 0x040fe20003f84070 */
[----:B------:R-:W-:Y:S01]  /*3500*/  IMAD R178, R0, R3, R7 ;  /* 0x0000000300b27224 */ /* 0x000fe200078e0207 */
[----:B------:R-:W-:Y:S01]  /*3510*/  @!P6 IADD3 R179, -R179, RZ, RZ ;  /* 0x000000ffb3b3e210 */ /* 0x000fe20007ffe1ff */
[----:B------:R-:W-:Y:S01]  /*3520*/  IMAD.HI.U32 R5, R248, R9, RZ ;  /* 0x00000009f8057227 */ /* 0x000fe200078e00ff */
[----:B------:R-:W-:-:S03]  /*3530*/  ISETP.GE.AND P0, PT, R6, RZ, PT ;  /* 0x000000ff0600720c */ /* 0x000fc60003f06270 */
[----:B------:R-:W-:Y:S01]  /*3540*/  @!P1 IMAD.MOV R181, RZ, RZ, -R181 ;  /* 0x000000ffffb59224 */ /* 0x000fe200078e0ab5 */
[----:B------:R-:W-:Y:S01]  /*3550*/  ISETP.GT.U32.AND P1, PT, R0, R178, PT ;  /* 0x000000b20000720c */ /* 0x000fe20003f24070 */
[--C-:B------:R-:W-:Y:S01]  /*3560*/  @!P5 IMAD.IADD R180, R180, 0x1, -R0.reuse ;  /* 0x00000001b4b4d824 */ /* 0x100fe200078e0a00 */
[----:B------:R-:W-:Y:S01]  /*3570*/  ISETP.GE.AND P5, PT, R8, RZ, PT ;  /* 0x000000ff0800720c */ /* 0x000fe20003fa6270 */
[----:B------:R-:W-:Y:S01]  /*3580*/  IMAD.MOV R5, RZ, RZ, -R5 ;  /* 0x000000ffff057224 */ /* 0x000fe200078e0a05 */
[C---:B------:R-:W-:Y:S01]  /*3590*/  IADD3 R8, R2.reuse, 0x3d, RZ ;  /* 0x0000003d02087810 */ /* 0x040fe20007ffe0ff */
[----:B------:R-:W-:Y:S02]  /*35a0*/  VIADD R3, R2, 0x3c ;  /* 0x0000003c02037836 */ /* 0x000fe40000000000 */
[----:B------:R-:W-:Y:S01]  /*35b0*/  IMAD R176, R0, R5, R9 ;  /* 0x0000000500b07224 */ /* 0x000fe200078e0209 */
        /* <DEDUP_REMOVED lines=8> */
[----:B------:R-:W-:Y:S01]  /*3640*/  IMAD.HI.U32 R3, R248, R175, RZ ;  /* 0x000000aff8037227 */ /* 0x000fe200078e00ff */
[----:B------:R-:W-:-:S03]  /*3650*/  @!P1 IADD3 R178, R178, -R0, RZ ;  /* 0x80000000b2b29210 */ /* 0x000fc60007ffe0ff */
[----:B------:R-:W-:Y:S01]  /*3660*/  IMAD.MOV R3, RZ, RZ, -R3 ;  /* 0x000000ffff037224 */ /* 0x000fe200078e0a03 */
[----:B------:R-:W-:Y:S01]  /*3670*/  ISETP.GT.U32.AND P1, PT, R0, R178, PT ;  /* 0x000000b20000720c */ /* 0x000fe20003f24070 */
[----:B------:R-:W-:Y:S02]  /*3680*/  IMAD.MOV R4, RZ, RZ, -R4 ;  /* 0x000000ffff047224 */ /* 0x000fe400078e0a04 */
[C---:B------:R-:W-:Y:S02]  /*3690*/  VIADD R11, R2.reuse, 0x3f ;  /* 0x0000003f020b7836 */ /* 0x040fe40000000000 */
[----:B------:R-:W-:Y:S02]  /*36a0*/  VIADD R10, R2, 0x3e ;  /* 0x0000003e020a7836 */ /* 0x000fe40000000000 */
[C---:B------:R-:W-:Y:S01]  /*36b0*/  IMAD R175, R0.reuse, R3, R175 ;  /* 0x0000000300af7224 */ /* 0x040fe200078e02af */
[----:B------:R-:W-:Y:S01]  /*36c0*/  IABS R9, R11 ;  /* 0x0000000b00097213 */ /* 0x000fe20000000000 */
[C---:B------:R-:W-:Y:S01]  /*36d0*/  IMAD R174, R0.reuse, R4, R7 ;  /* 0x0000000400ae7224 */ /* 0x040fe200078e0207 */
[----:B------:R-:W-:Y:S01]  /*36e0*/  IABS R173, R10 ;  /* 0x0000000a00ad7213 */ /* 0x000fe20000000000 */
[--C-:B------:R-:W-:Y:S01]  /*36f0*/  @!P4 IMAD.IADD R177, R177, 0x1, -R0.reuse ;  /* 0x00000001b1b1c824 */ /* 0x100fe200078e0a00 */
[----:B------:R-:W-:Y:S01]  /*3700*/  ISETP.GT.U32.AND P4, PT, R0, R175, PT ;  /* 0x000000af0000720c */ /* 0x000fe20003f84070 */
[----:B------:R-:W-:Y:S01]  /*3710*/  @!P6 IMAD.IADD R176, R176, 0x1, -R0 ;  /* 0x00000001b0b0e824 */ /* 0x000fe200078e0a00 */
[----:B------:R-:W-:Y:S01]  /*3720*/  ISETP.GT.U32.AND P6, PT, R0, R174, PT ;  /* 0x000000ae0000720c */ /* 0x000fe20003fc4070 */
[----:B------:R-:W-:Y:S01]  /*3730*/  IMAD.HI.U32 R6, R248, R9, RZ ;  /* 0x00000009f8067227 */ /* 0x000fe200078e00ff */
[----:B------:R-:W-:-:S03]  /*3740*/  IABS R7, R12 ;  /* 0x0000000c00077213 */ /* 0x000fc60000000000 */
[----:B------:R-:W-:-:S04]  /*3750*/  IMAD.HI.U32 R5, R248, R173, RZ ;  /* 0x000000adf8057227 */ /* 0x000fc800078e00ff */
[----:B------:R-:W-:Y:S01]  /*3760*/  @!P1 IMAD.IADD R178, R178, 0x1, -R0 ;  /* 0x00000001b2b29824 */ /* 0x000fe200078e0a00 */
[----:B------:R-:W-:Y:S01]  /*3770*/  ISETP.GE.AND P1, PT, R8, RZ, PT ;  /* 0x000000ff0800720c */ /* 0x000fe20003f26270 */
[----:B------:R-:W-:Y:S02]  /*3780*/  IMAD.MOV R6, RZ, RZ, -R6 ;  /* 0x000000ffff067224 */ /* 0x000fe400078e0a06 */
[----:B------:R-:W-:Y:S02]  /*3790*/  IMAD.MOV R5, RZ, RZ, -R5 ;  /* 0x000000ffff057224 */ /* 0x000fe400078e0a05 */
[----:B------:R-:W-:Y:S02]  /*37a0*/  VIADD R8, R2, 0x41 ;  /* 0x0000004102087836 */ /* 0x000fe40000000000 */
[C---:B------:R-:W-:Y:S02]  /*37b0*/  IMAD R172, R0.reuse, R6, R9 ;  /* 0x0000000600ac7224 */ /* 0x040fe400078e0209 */
[----:B------:R-:W-:Y:S01]  /*37c0*/  IMAD R173, R0, R5, R173 ;  /* 0x0000000500ad7224 */ /* 0x000fe200078e02ad */
[----:B------:R-:W-:Y:S01]  /*37d0*/  IABS R5, R8 ;  /* 0x0000000800057213 */ /* 0x000fe20000000000 */
[----:B------:R-:W-:-:S02]  /*37e0*/  VIADD R6, R2, 0x40 ;  /* 0x0000004002067836 */ /* 0x000fc40000000000 */
[--C-:B------:R-:W-:Y:S01]  /*37f0*/  @!P4 IMAD.IADD R175, R175, 0x1, -R0.reuse ;  /* 0x00000001afafc824 */ /* 0x100fe200078e0a00 */
[----:B------:R-:W-:Y:S01]  /*3800*/  ISETP.GT.U32.AND P4, PT, R0, R176, PT ;  /* 0x000000b00000720c */ /* 0x000fe20003f84070 */
[----:B------:R-:W-:Y:S01]  /*3810*/  @!P6 IMAD.IADD R174, R174, 0x1, -R0 ;  /* 0x00000001aeaee824 */ /* 0x000fe200078e0a00 */
[----:B------:R-:W-:Y:S01]  /*3820*/  IABS R171, R6 ;  /* 0x0000000600ab7213 */ /* 0x000fe20000000000 */
[----:B------:R-:W-:-:S03]  /*3830*/  IMAD.HI.U32 R4, R248, R5, RZ ;  /* 0x00000005f8047227 */ /* 0x000fc600078e00ff */
[C---:B------:R-:W-:Y:S01]  /*3840*/  ISETP.GT.U32.AND P6, PT, R0.reuse, R174, PT ;  /* 0x000000ae0000720c */ /* 0x040fe20003fc4070 */
[----:B------:R-:W-:Y:S01]  /*3850*/  @!P2 IMAD.MOV R178, RZ, RZ, -R178 ;  /* 0x000000ffffb2a224 */ /* 0x000fe200078e0ab2 */
[----:B------:R-:W-:Y:S01]  /*3860*/  ISETP.GT.U32.AND P2, PT, R0, R175, PT ;  /* 0x000000af0000720c */ /* 0x000fe20003f44070 */
[----:B------:R-:W-:Y:S01]  /*3870*/  IMAD.HI.U32 R3, R248, R171, RZ ;  /* 0x000000abf8037227 */ /* 0x000fe200078e00ff */
[----:B------:R-:W-:-:S03]  /*3880*/  IADD3 R170, -R4, RZ, RZ ;  /* 0x000000ff04aa7210 */ /* 0x000fc60007ffe1ff */
[----:B------:R-:W-:Y:S02]  /*3890*/  IMAD.MOV R3, RZ, RZ, -R3 ;  /* 0x000000ffff037224 */ /* 0x000fe400078e0a03 */
[--C-:B------:R-:W-:Y:S01]  /*38a0*/  @!P4 IMAD.IADD R176, R176, 0x1, -R0.reuse ;  /* 0x00000001b0b0c824 */ /* 0x100fe200078e0a00 */
[C---:B------:R-:W-:Y:S01]  /*38b0*/  ISETP.GT.U32.AND P4, PT, R0.reuse, R172, PT ;  /* 0x000000ac0000720c */ /* 0x040fe20003f84070 */
[C---:B------:R-:W-:Y:S02]  /*38c0*/  IMAD R170, R0.reuse, R170, R5 ;  /* 0x000000aa00aa7224 */ /* 0x040fe400078e0205 */
[----:B------:R-:W-:Y:S01]  /*38d0*/  @!P0 IMAD.MOV R177, RZ, RZ, -R177 ;  /* 0x000000ffffb18224 */ /* 0x000fe200078e0ab1 */
[C---:B------:R-:W-:Y:S01]  /*38e0*/  ISETP.GT.U32.AND P0, PT, R0.reuse, R173, PT ;  /* 0x000000ad0000720c */ /* 0x040fe20003f04070 */
[----:B------:R-:W-:Y:S01]  /*38f0*/  IMAD R171, R0, R3, R171 ;  /* 0x0000000300ab7224 */ /* 0x000fe200078e02ab */
[----:B------:R-:W-:Y:S01]  /*3900*/  @!P6 IADD3 R174, R174, -R0, RZ ;  /* 0x80000000aeaee210 */ /* 0x000fe20007ffe0ff */
[----:B------:R-:W-:Y:S01]  /*3910*/  @!P2 IMAD.IADD R175, R175, 0x1, -R0 ;  /* 0x00000001afafa824 */ /* 0x000fe200078e0a00 */
[----:B------:R-:W-:Y:S01]  /*3920*/  ISETP.GT.U32.AND P6, PT, R0, R170, PT ;  /* 0x000000aa0000720c */ /* 0x000fe20003fc4070 */
[----:B------:R-:W-:Y:S01]  /*3930*/  VIADD R9, R2, 0x42 ;  /* 0x0000004202097836 */ /* 0x000fe20000000000 */
[----:B------:R-:W-:Y:S01]  /*3940*/  ISETP.GT.U32.AND P2, PT, R0, R171, PT ;  /* 0x000000ab0000720c */ /* 0x000fe20003f44070 */
[----:B------:R-:W-:-:S03]  /*3950*/  IMAD.HI.U32 R4, R248, R7, RZ ;  /* 0x00000007f8047227 */ /* 0x000fc600078e00ff */
[----:B------:R-:W-:Y:S01]  /*3960*/  IABS R169, R9 ;  /* 0x0000000900a97213 */ /* 0x000fe20000000000 */
[--C-:B------:R-:W-:Y:S01]  /*3970*/  @!P4 IMAD.IADD R172, R172, 0x1, -R0.reuse ;  /* 0x00000001acacc824 */ /* 0x100fe200078e0a00 */
[----:B------:R-:W-:Y:S01]  /*3980*/  ISETP.GE.AND P4, PT, R11, RZ, PT ;  /* 0x000000ff0b00720c */ /* 0x000fe20003f86270 */
[----:B------:R-:W-:Y:S01]  /*3990*/  @!P0 IMAD.IADD R173, R173, 0x1, -R0 ;  /* 0x00000001adad8824 */ /* 0x000fe200078e0a00 */
[----:B------:R-:W-:Y:S01]  /*39a0*/  ISETP.GE.AND P0, PT, R10, RZ, PT ;  /* 0x000000ff0a00720c */ /* 0x000fe20003f06270 */
[----:B------:R-:W-:Y:S01]  /*39b0*/  IMAD.MOV R4, RZ, RZ, -R4 ;  /* 0x000000ffff047224 */ /* 0x000fe200078e0a04 */
[----:B------:R-:W-:Y:S01]  /*39c0*/  IADD3 R11, R2, 0x4f, RZ ;  /* 0x0000004f020b7810 */ /* 0x000fe20007ffe0ff */
[----:B------:R-:W-:Y:S01]  /*39d0*/  @!P5 IMAD.MOV R176, RZ, RZ, -R176 ;  /* 0x000000ffffb0d224 */ /* 0x000fe200078e0ab0 */
[----:B------:R-:W-:Y:S01]  /*39e0*/  @!P6 IADD3 R170, R170, -R0, RZ ;  /* 0x80000000aaaae210 */ /* 0x000fe20007ffe0ff */
[----:B------:R-:W-:Y:S01]  /*39f0*/  @!P2 IMAD.IADD R171, R171, 0x1, -R0 ;  /* 0x00000001ababa824 */ /* 0x000fe200078e0a00 */
[C---:B------:R-:W-:Y:S01]  /*3a00*/  ISETP.GT.U32.AND P6, PT, R0.reuse, R172, PT ;  /* 0x000000ac0000720c */ /* 0x040fe20003fc4070 */
[C---:B------:R-:W-:Y:S01]  /*3a10*/  IMAD R168, R0.reuse, R4, R7 ;  /* 0x0000000400a87224 */ /* 0x040fe200078e0207 */
[----:B------:R-:W-:Y:S01]  /*3a20*/  ISETP.GT.U32.AND P2, PT, R0, R173, PT ;  /* 0x000000ad0000720c */ /* 0x000fe20003f44070 */
[----:B------:R-:W-:Y:S01]  /*3a30*/  VIADD R7, R2, 0x44 ;  /* 0x0000004402077836 */ /* 0x000fe20000000000 */
[----:B------:R-:W-:Y:S01]  /*3a40*/  ISETP.GT.U32.AND P5, PT, R0, R171, PT ;  /* 0x000000ab0000720c */ /* 0x000fe20003fa4070 */
[----:B------:R-:W-:-:S03]  /*3a50*/  IMAD.HI.U32 R3, R248, R169, RZ ;  /* 0x000000a9f8037227 */ /* 0x000fc600078e00ff */
[----:B------:R-:W-:Y:S01]  /*3a60*/  IABS R167, R7 ;  /* 0x0000000700a77213 */ /* 0x000fe20000000000 */
[----:B------:R-:W-:Y:S02]  /*3a70*/  VIADD R10, R2, 0x45 ;  /* 0x00000045020a7836 */ /* 0x000fe40000000000 */
[----:B------:R-:W-:Y:S02]  /*3a80*/  IMAD.MOV R3, RZ, RZ, -R3 ;  /* 0x000000ffff037224 */ /* 0x000fe400078e0a03 */
[--C-:B------:R-:W-:Y:S01]  /*3a90*/  @!P6 IMAD.IADD R172, R172, 0x1, -R0.reuse ;  /* 0x00000001acace824 */ /* 0x100fe200078e0a00 */
[C---:B------:R-:W-:Y:S01]  /*3aa0*/  ISETP.GT.U32.AND P6, PT, R0.reuse, R168, PT ;  /* 0x000000a80000720c */ /* 0x040fe20003fc4070 */
[----:B------:R-:W-:Y:S01]  /*3ab0*/  @!P3 IMAD.MOV R175, RZ, RZ, -R175 ;  /* 0x000000ffffafb224 */ /* 0x000fe200078e0aaf */
[C---:B------:R-:W-:Y:S01]  /*3ac0*/  ISETP.GT.U32.AND P3, PT, R0.reuse, R170, PT ;  /* 0x000000aa0000720c */ /* 0x040fe20003f64070 */
[----:B------:R-:W-:Y:S01]  /*3ad0*/  @!P2 IMAD.IADD R173, R173, 0x1, -R0 ;  /* 0x00000001adada824 */ /* 0x000fe200078e0a00 */
[----:B------:R-:W-:Y:S01]  /*3ae0*/  IABS R5, R10 ;  /* 0x0000000a00057213 */ /* 0x000fe20000000000 */
[----:B------:R-:W-:Y:S01]  /*3af0*/  IMAD R169, R0, R3, R169 ;  /* 0x0000000300a97224 */ /* 0x000fe200078e02a9 */
[----:B------:R-:W-:Y:S01]  /*3b00*/  ISETP.GE.AND P2, PT, R6, RZ, PT ;  /* 0x000000ff0600720c */ /* 0x000fe20003f46270 */
[----:B------:R-:W-:Y:S01]  /*3b10*/  IMAD.HI.U32 R3, R248, R167, RZ ;  /* 0x000000a7f8037227 */ /* 0x000fe200078e00ff */
[----:B------:R-:W-:-:S02]  /*3b20*/  @!P5 IADD3 R171, R171, -R0, RZ ;  /* 0x80000000ababd210 */ /* 0x000fc40007ffe0ff */
[----:B------:R-:W-:Y:S01]  /*3b30*/  ISETP.GE.AND P5, PT, R8, RZ, PT ;  /* 0x000000ff0800720c */ /* 0x000fe20003fa6270 */
[----:B------:R-:W-:Y:S01]  /*3b40*/  IMAD.HI.U32 R4, R248, R5, RZ ;  /* 0x00000005f8047227 */ /* 0x000fe200078e00ff */
[----:B------:R-:W-:-:S03]  /*3b50*/  @!P0 IADD3 R173, -R173, RZ, RZ ;  /* 0x000000ffadad8210 */ /* 0x000fc60007ffe1ff */
[----:B------:R-:W-:Y:S02]  /*3b60*/  IMAD.MOV R3, RZ, RZ, -R3 ;  /* 0x000000ffff037224 */ /* 0x000fe400078e0a03 */
[----:B------:R-:W-:Y:S01]  /*3b70*/  @!P1 IMAD.MOV R174, RZ, RZ, -R174 ;  /* 0x000000ffffae9224 */ /* 0x000fe200078e0aae */
[C---:B------:R-:W-:Y:S01]  /*3b80*/  ISETP.GT.U32.AND P1, PT, R0.reuse, R169, PT ;  /* 0x000000a90000720c */ /* 0x040fe20003f24070 */
[----:B------:R-:W-:Y:S02]  /*3b90*/  IMAD.MOV R4, RZ, RZ, -R4 ;  /* 0x000000ffff047224 */ /* 0x000fe400078e0a04 */
[----:B------:R-:W-:Y:S02]  /*3ba0*/  IMAD R167, R0, R3, R167 ;  /* 0x0000000300a77224 */ /* 0x000fe400078e02a7 */
[--C-:B------:R-:W-:Y:S01]  /*3bb0*/  @!P6 IMAD.IADD R168, R168, 0x1, -R0.reuse ;  /* 0x00000001a8a8e824 */ /* 0x100fe200078e0a00 */
[----:B------:R-:W-:Y:S01]  /*3bc0*/  ISETP.GE.AND P6, PT, R7, RZ, PT ;  /* 0x000000ff0700720c */ /* 0x000fe20003fc6270 */
[----:B------:R-:W-:Y:S01]  /*3bd0*/  @!P3 IMAD.IADD R170, R170, 0x1, -R0 ;  /* 0x00000001aaaab824 */ /* 0x000fe200078e0a00 */
[----:B------:R-:W-:Y:S01]  /*3be0*/  ISETP.GE.AND P3, PT, R9, RZ, PT ;  /* 0x000000ff0900720c */ /* 0x000fe20003f66270 */
[----:B------:R-:W-:-:S02]  /*3bf0*/  IMAD R166, R0, R4, R5 ;  /* 0x0000000400a67224 */ /* 0x000fc400078e0205 */
[----:B------:R-:W-:Y:S01]  /*3c00*/  @!P2 IMAD.MOV R171, RZ, RZ, -R171 ;  /* 0x000000ffffaba224 */ /* 0x000fe200078e0aab */
[C---:B------:R-:W-:Y:S01]  /*3c10*/  ISETP.GT.U32.AND P2, PT, R0.reuse, R167, PT ;  /* 0x000000a70000720c */ /* 0x040fe20003f44070 */
[----:B------:R-:W-:Y:S01]  /*3c20*/  @!P4 IMAD.MOV R172, RZ, RZ, -R172 ;  /* 0x000000ffffacc224 */ /* 0x000fe200078e0aac */
[C---:B------:R-:W-:Y:S01]  /*3c30*/  ISETP.GT.U32.AND P4, PT, R0.reuse, R168, PT ;  /* 0x000000a80000720c */ /* 0x040fe20003f84070 */
[----:B------:R-:W-:Y:S01]  /*3c40*/  @!P5 IMAD.MOV R170, RZ, RZ, -R170 ;  /* 0x000000ffffaad224 */ /* 0x000fe200078e0aaa */
[----:B------:R-:W-:Y:S01]  /*3c50*/  ISETP.GT.U32.AND P5, PT, R0, R166, PT ;  /* 0x000000a60000720c */ /* 0x000fe20003fa4070 */
[--C-:B------:R-:W-:Y:S01]  /*3c60*/  @!P1 IMAD.IADD R169, R169, 0x1, -R0.reuse ;  /* 0x00000001a9a99824 */ /* 0x100fe200078e0a00 */
[----:B------:R-:W-:Y:S01]  /*3c70*/  ISETP.GE.AND P1, PT, R12, RZ, PT ;  /* 0x000000ff0c00720c */ /* 0x000fe20003f26270 */
[C---:B------:R-:W-:Y:S02]  /*3c80*/  VIADD R3, R2.reuse, 0x46 ;  /* 0x0000004602037836 */ /* 0x040fe40000000000 */
[----:B------:R-:W-:Y:S01]  /*3c90*/  VIADD R4, R2, 0x47 ;  /* 0x0000004702047836 */ /* 0x000fe20000000000 */
[----:B------:R-:W-:Y:S01]  /*3ca0*/  ISETP.GT.U32.AND P0, PT, R0, R169, PT ;  /* 0x000000a90000720c */ /* 0x000fe20003f04070 */
[----:B------:R-:W-:Y:S01]  /*3cb0*/  VIADD R6, R2, 0x48 ;  /* 0x0000004802067836 */ /* 0x000fe20000000000 */
[----:B------:R-:W-:Y:S01]  /*3cc0*/  IABS R165, R3 ;  /* 0x0000000300a57213 */ /* 0x000fe20000000000 */
[--C-:B------:R-:W-:Y:S01]  /*3cd0*/  @!P2 IMAD.IADD R167, R167, 0x1, -R0.reuse ;  /* 0x00000001a7a7a824 */ /* 0x100fe200078e0a00 */
[----:B------:R-:W-:Y:S01]  /*3ce0*/  IABS R5, R4 ;  /* 0x0000000400057213 */ /* 0x000fe20000000000 */
[----:B------:R-:W-:Y:S01]  /*3cf0*/  @!P4 IMAD.IADD R168, R168, 0x1, -R0 ;  /* 0x00000001a8a8c824 */ /* 0x000fe200078e0a00 */
[----:B------:R-:W-:Y:S01]  /*3d00*/  ISETP.GE.AND P4, PT, R3, RZ, PT ;  /* 0x000000ff0300720c */ /* 0x000fe20003f86270 */
[----:B------:R-:W-:Y:S01]  /*3d10*/  IMAD.HI.U32 R3, R248, R165, RZ ;  /* 0x000000a5f8037227 */ /* 0x000fe200078e00ff */
[----:B------:R-:W-:-:S02]  /*3d20*/  ISETP.GE.AND P2, PT, R4, RZ, PT ;  /* 0x000000ff0400720c */ /* 0x000fc40003f46270 */
[----:B------:R-:W-:Y:S01]  /*3d30*/  IABS R163, R6 ;  /* 0x0000000600a37213 */ /* 0x000fe20000000000 */
[----:B------:R-:W-:Y:S01]  /*3d40*/  @!P5 IMAD.IADD R166, R166, 0x1, -R0 ;  /* 0x00000001a6a6d824 */ /* 0x000fe200078e0a00 */
[----:B------:R-:W-:Y:S01]  /*3d50*/  ISETP.GT.U32.AND P5, PT, R0, R167, PT ;  /* 0x000000a70000720c */ /* 0x000fe20003fa4070 */
[----:B------:R-:W-:Y:S01]  /*3d60*/  IMAD.HI.U32 R4, R248, R5, RZ ;  /* 0x00000005f8047227 */ /* 0x000fe200078e00ff */
[----:B------:R-:W-:Y:S02]  /*3d70*/  IADD3 R3, -R3, RZ, RZ ;  /* 0x000000ff03037210 */ /* 0x000fe40007ffe1ff */
[----:B------:R-:W-:Y:S01]  /*3d80*/  @!P0 IADD3 R169, R169, -R0, RZ ;  /* 0x80000000a9a98210 */ /* 0x000fe20007ffe0ff */
[----:B------:R-:W-:Y:S01]  /*3d90*/  IMAD.MOV R4, RZ, RZ, -R4 ;  /* 0x000000ffff047224 */ /* 0x000fe200078e0a04 */
[----:B------:R-:W-:Y:S01]  /*3da0*/  ISETP.GE.AND P0, PT, R10, RZ, PT ;  /* 0x000000ff0a00720c */ /* 0x000fe20003f06270 */
[C---:B------:R-:W-:Y:S02]  /*3db0*/  IMAD R165, R0.reuse, R3, R165 ;  /* 0x0000000300a57224 */ /* 0x040fe400078e02a5 */
[----:B------:R-:W-:Y:S01]  /*3dc0*/  @!P3 IMAD.MOV R169, RZ, RZ, -R169 ;  /* 0x000000ffffa9b224 */ /* 0x000fe200078e0aa9 */
[C---:B------:R-:W-:Y:S01]  /*3dd0*/  ISETP.GT.U32.AND P3, PT, R0.reuse, R166, PT ;  /* 0x000000a60000720c */ /* 0x040fe20003f64070 */
[----:B------:R-:W-:-:S02]  /*3de0*/  IMAD R164, R0, R4, R5 ;  /* 0x0000000400a47224 */ /* 0x000fc400078e0205 */
[----:B------:R-:W-:Y:S01]  /*3df0*/  @!P5 IMAD.IADD R167, R167, 0x1, -R0 ;  /* 0x00000001a7a7d824 */ /* 0x000fe200078e0a00 */
[----:B------:R-:W-:Y:S01]  /*3e00*/  ISETP.GT.U32.AND P5, PT, R0, R165, PT ;  /* 0x000000a50000720c */ /* 0x000fe20003fa4070 */
[----:B------:R-:W-:Y:S02]  /*3e10*/  VIADD R3, R2, 0x49 ;  /* 0x0000004902037836 */ /* 0x000fe40000000000 */
[----:B------:R-:W-:Y:S01]  /*3e20*/  @!P6 IMAD.MOV R167, RZ, RZ, -R167 ;  /* 0x000000ffffa7e224 */ /* 0x000fe200078e0aa7 */
[----:B------:R-:W-:Y:S01]  /*3e30*/  ISETP.GT.U32.AND P6, PT, R0, R164, PT ;  /* 0x000000a40000720c */ /* 0x000fe20003fc4070 */
[----:B------:R-:W-:Y:S01]  /*3e40*/  @!P1 IMAD.MOV R168, RZ, RZ, -R168 ;  /* 0x000000ffffa89224 */ /* 0x000fe200078e0aa8 */
[----:B------:R-:W-:Y:S01]  /*3e50*/  IABS R5, R3 ;  /* 0x0000000300057213 */ /* 0x000fe20000000000 */
[----:B------:R-:W-:Y:S01]  /*3e60*/  VIADD R8, R2, 0x4b ;  /* 0x0000004b02087836 */ /* 0x000fe20000000000 */
[----:B------:R-:W-:Y:S01]  /*3e70*/  ISETP.GE.AND P1, PT, R6, RZ, PT ;  /* 0x000000ff0600720c */ /* 0x000fe20003f26270 */
[----:B------:R-:W-:Y:S01]  /*3e80*/  @!P3 IMAD.IADD R166, R166, 0x1, -R0 ;  /* 0x00000001a6a6b824 */ /* 0x000fe200078e0a00 */
[----:B------:R-:W-:Y:S01]  /*3e90*/  ISETP.GE.AND P3, PT, R3, RZ, PT ;  /* 0x000000ff0300720c */ /* 0x000fe20003f66270 */
[----:B------:R-:W-:Y:S01]  /*3ea0*/  IMAD.HI.U32 R3, R248, R163, RZ ;  /* 0x000000a3f8037227 */ /* 0x000fe200078e00ff */
[----:B------:R-:W-:-:S02]  /*3eb0*/  IADD3 R6, R2, 0x4a, RZ ;  /* 0x0000004a02067810 */ /* 0x000fc40007ffe0ff */
[----:B------:R-:W-:Y:S01]  /*3ec0*/  IABS R7, R8 ;  /* 0x0000000800077213 */ /* 0x000fe20000000000 */
[----:B------:R-:W-:Y:S01]  /*3ed0*/  @!P5 IMAD.IADD R165, R165, 0x1, -R0 ;  /* 0x00000001a5a5d824 */ /* 0x000fe200078e0a00 */
[----:B------:R-:W-:Y:S01]  /*3ee0*/  IABS R161, R6 ;  /* 0x0000000600a17213 */ /* 0x000fe20000000000 */
[----:B------:R-:W-:Y:S02]  /*3ef0*/  IMAD.MOV R4, RZ, RZ, -R3 ;  /* 0x000000ffff047224 */ /* 0x000fe400078e0a03 */
[----:B------:R-:W-:Y:S01]  /*3f00*/  IMAD.HI.U32 R3, R248, R5, RZ ;  /* 0x00000005f8037227 */ /* 0x000fe200078e00ff */
[----:B------:R-:W-:-:S03]  /*3f10*/  ISETP.GT.U32.AND P5, PT, R0, R165, PT ;  /* 0x000000a50000720c */ /* 0x000fc60003fa4070 */
[----:B------:R-:W-:Y:S01]  /*3f20*/  @!P6 IMAD.IADD R164, R164, 0x1, -R0 ;  /* 0x00000001a4a4e824 */ /* 0x000fe200078e0a00 */
[----:B------:R-:W-:Y:S01]  /*3f30*/  IADD3 R3, -R3, RZ, RZ ;  /* 0x000000ff03037210 */ /* 0x000fe20007ffe1ff */
[----:B------:R-:W-:Y:S02]  /*3f40*/  IMAD R163, R0, R4, R163 ;  /* 0x0000000400a37224 */ /* 0x000fe400078e02a3 */
[----:B------:R-:W-:Y:S01]  /*3f50*/  IMAD.HI.U32 R4, R248, R7, RZ ;  /* 0x00000007f8047227 */ /* 0x000fe200078e00ff */
[----:B------:R-:W-:-:S03]  /*3f60*/  ISETP.GT.U32.AND P6, PT, R0, R164, PT ;  /* 0x000000a40000720c */ /* 0x000fc60003fc4070 */
[----:B------:R-:W-:Y:S02]  /*3f70*/  IMAD R162, R0, R3, R5 ;  /* 0x0000000300a27224 */ /* 0x000fe400078e0205 */
[----:B------:R-:W-:-:S04]  /*3f80*/  IMAD.HI.U32 R3, R248, R161, RZ ;  /* 0x000000a1f8037227 */ /* 0x000fc800078e00ff */
[----:B------:R-:W-:Y:S01]  /*3f90*/  @!P5 IMAD.IADD R165, R165, 0x1, -R0 ;  /* 0x00000001a5a5d824 */ /* 0x000fe200078e0a00 */
[C---:B------:R-:W-:Y:S01]  /*3fa0*/  ISETP.GT.U32.AND P5, PT, R0.reuse, R163, PT ;  /* 0x000000a30000720c */ /* 0x040fe20003fa4070 */
[----:B------:R-:W-:Y:S02]  /*3fb0*/  IMAD.MOV R3, RZ, RZ, -R3 ;  /* 0x000000ffff037224 */ /* 0x000fe400078e0a03 */
[----:B------:R-:W-:Y:S01]  /*3fc0*/  IMAD.MOV R4, RZ, RZ, -R4 ;  /* 0x000000ffff047224 */ /* 0x000fe200078e0a04 */
[----:B------:R-:W-:Y:S01]  /*3fd0*/  @!P4 IADD3 R165, -R165, RZ, RZ ;  /* 0x000000ffa5a5c210 */ /* 0x000fe20007ffe1ff */
[C---:B------:R-:W-:Y:S01]  /*3fe0*/  IMAD R161, R0.reuse, R3, R161 ;  /* 0x0000000300a17224 */ /* 0x040fe200078e02a1 */
[----:B------:R-:W-:Y:S01]  /*3ff0*/  ISETP.GT.U32.AND P4, PT, R0, R162, PT ;  /* 0x000000a20000720c */ /* 0x000fe20003f84070 */
[----:B------:R-:W-:Y:S01]  /*4000*/  @!P0 IMAD.MOV R166, RZ, RZ, -R166 ;  /* 0x000000ffffa68224 */ /* 0x000fe200078e0aa6 */
[----:B------:R-:W-:Y:S01]  /*4010*/  ISETP.GE.AND P0, PT, R6, RZ, PT ;  /* 0x000000ff0600720c */ /* 0x000fe20003f06270 */
[----:B------:R-:W-:Y:S01]  /*4020*/  IMAD R160, R0, R4, R7 ;  /* 0x0000000400a07224 */ /* 0x000fe200078e0207 */
[----:B------:R-:W-:Y:S01]  /*4030*/  IABS R7, R11 ;  /* 0x0000000b00077213 */ /* 0x000fe20000000000 */
[----:B------:R-:W-:Y:S01]  /*4040*/  @!P6 IMAD.IADD R164, R164, 0x1, -R0 ;  /* 0x00000001a4a4e824 */ /* 0x000fe200078e0a00 */
[----:B------:R-:W-:Y:S01]  /*4050*/  ISETP.GT.U32.AND P6, PT, R0, R161, PT ;  /* 0x000000a10000720c */ /* 0x000fe20003fc4070 */
[----:B------:R-:W-:-:S02]  /*4060*/  VIADD R6, R2, 0x4c ;  /* 0x0000004c02067836 */ /* 0x000fc40000000000 */
[--C-:B------:R-:W-:Y:S01]  /*4070*/  @!P5 IMAD.IADD R163, R163, 0x1, -R0.reuse ;  /* 0x00000001a3a3d824 */ /* 0x100fe200078e0a00 */
[----:B------:R-:W-:Y:S01]  /*4080*/  ISETP.GT.U32.AND P5, PT, R0, R160, PT ;  /* 0x000000a00000720c */ /* 0x000fe20003fa4070 */
[----:B------:R-:W-:Y:S01]  /*4090*/  VIADD R9, R2, 0x4d ;  /* 0x0000004d02097836 */ /* 0x000fe20000000000 */
[----:B------:R-:W-:Y:S01]  /*40a0*/  IABS R159, R6 ;  /* 0x00000006009f7213 */ /* 0x000fe20000000000 */
[----:B------:R-:W-:Y:S01]  /*40b0*/  @!P4 IMAD.IADD R162, R162, 0x1, -R0 ;  /* 0x00000001a2a2c824 */ /* 0x000fe200078e0a00 */
[----:B------:R-:W-:Y:S01]  /*40c0*/  ISETP.GT.U32.AND P4, PT, R0, R163, PT ;  /* 0x000000a30000720c */ /* 0x000fe20003f84070 */
[----:B------:R-:W-:Y:S01]  /*40d0*/  VIADD R10, R2, 0x4e ;  /* 0x0000004e020a7836 */ /* 0x000fe20000000000 */
[----:B------:R-:W-:Y:S01]  /*40e0*/  IABS R5, R9 ;  /* 0x0000000900057213 */ /* 0x000fe20000000000 */
[----:B------:R-:W-:-:S03]  /*40f0*/  IMAD.HI.U32 R3, R248, R159, RZ ;  /* 0x0000009ff8037227 */ /* 0x000fc600078e00ff */
[----:B------:R-:W-:Y:S01]  /*4100*/  IABS R157, R10 ;  /* 0x0000000a009d7213 */ /* 0x000fe20000000000 */
[--C-:B------:R-:W-:Y:S01]  /*4110*/  @!P6 IMAD.IADD R161, R161, 0x1, -R0.reuse ;  /* 0x00000001a1a1e824 */ /* 0x100fe200078e0a00 */
[----:B------:R-:W-:Y:S01]  /*4120*/  ISETP.GT.U32.AND P6, PT, R0, R162, PT ;  /* 0x000000a20000720c */ /* 0x000fe20003fc4070 */
[----:B------:R-:W-:Y:S02]  /*4130*/  IMAD.MOV R3, RZ, RZ, -R3 ;  /* 0x000000ffff037224 */ /* 0x000fe400078e0a03 */
[----:B------:R-:W-:Y:S01]  /*4140*/  @!P5 IMAD.IADD R160, R160, 0x1, -R0 ;  /* 0x00000001a0a0d824 */ /* 0x000fe200078e0a00 */
[C---:B------:R-:W-:Y:S01]  /*4150*/  ISETP.GT.U32.AND P5, PT, R0.reuse, R161, PT ;  /* 0x000000a10000720c */ /* 0x040fe20003fa4070 */
[----:B------:R-:W-:Y:S01]  /*4160*/  IMAD R159, R0, R3, R159 ;  /* 0x00000003009f7224 */ /* 0x000fe200078e029f */
[----:B------:R-:W-:Y:S01]  /*4170*/  @!P4 IADD3 R163, R163, -R0, RZ ;  /* 0x80000000a3a3c210 */ /* 0x000fe20007ffe0ff */
[----:B------:R-:W-:-:S03]  /*4180*/  IMAD.HI.U32 R3, R248, R5, RZ ;  /* 0x00000005f8037227 */ /* 0x000fc600078e00ff */
[----:B------:R-:W-:Y:S01]  /*4190*/  ISETP.GT.U32.AND P4, PT, R0, R159, PT ;  /* 0x0000009f0000720c */ /* 0x000fe20003f84070 */
[----:B------:R-:W-:Y:S02]  /*41a0*/  IMAD.MOV R3, RZ, RZ, -R3 ;  /* 0x000000ffff037224 */ /* 0x000fe400078e0a03 */
[--C-:B------:R-:W-:Y:S01]  /*41b0*/  @!P6 IMAD.IADD R162, R162, 0x1, -R0.reuse ;  /* 0x00000001a2a2e824 */ /* 0x100fe200078e0a00 */
[----:B------:R-:W-:Y:S01]  /*41c0*/  ISETP.GE.AND P6, PT, R8, RZ, PT ;  /* 0x000000ff0800720c */ /* 0x000fe20003fc6270 */
[----:B------:R-:W-:Y:S02]  /*41d0*/  IMAD R158, R0, R3, R5 ;  /* 0x00000003009e7224 */ /* 0x000fe400078e0205 */
[----:B------:R-:W-:Y:S01]  /*41e0*/  @!P5 IMAD.IADD R161, R161, 0x1, -R0 ;  /* 0x00000001a1a1d824 */ /* 0x000fe200078e0a00 */
[----:B------:R-:W-:Y:S01]  /*41f0*/  @!P3 IADD3 R162, -R162, RZ, RZ ;  /* 0x000000ffa2a2b210 */ /* 0x000fe20007ffe1ff */
[----:B------:R-:W-:Y:S01]  /*4200*/  VIADD R8, R2, 0x50 ;  /* 0x0000005002087836 */ /* 0x000fe20000000000 */
[----:B------:R-:W-:Y:S01]  /*4210*/  ISETP.GT.U32.AND P5, PT, R0, R158, PT ;  /* 0x0000009e0000720c */ /* 0x000fe20003fa4070 */
[----:B------:R-:W-:-:S03]  /*4220*/  IMAD.HI.U32 R3, R248, R157, RZ ;  /* 0x0000009df8037227 */ /* 0x000fc600078e00ff */
[----:B------:R-:W-:Y:S01]  /*4230*/  IABS R155, R8 ;  /* 0x00000008009b7213 */ /* 0x000fe20000000000 */
[----:B------:R-:W-:Y:S02]  /*4240*/  IMAD.MOV R3, RZ, RZ, -R3 ;  /* 0x000000ffff037224 */ /* 0x000fe400078e0a03 */
[----:B------:R-:W-:Y:S01]  /*4250*/  @!P2 IMAD.MOV R164, RZ, RZ, -R164 ;  /* 0x000000ffffa4a224 */ /* 0x000fe200078e0aa4 */
[C---:B------:R-:W-:Y:S01]  /*4260*/  ISETP.GT.U32.AND P2, PT, R0.reuse, R160, PT ;  /* 0x000000a00000720c */ /* 0x040fe20003f44070 */
[----:B------:R-:W-:Y:S02]  /*4270*/  IMAD R157, R0, R3, R157 ;  /* 0x00000003009d7224 */ /* 0x000fe400078e029d */
[----:B------:R-:W-:-:S03]  /*4280*/  IMAD.HI.U32 R3, R248, R155, RZ ;  /* 0x0000009bf8037227 */ /* 0x000fc600078e00ff */
[----:B------:R-:W-:Y:S01]  /*4290*/  ISETP.GT.U32.AND P3, PT, R0, R157, PT ;  /* 0x0000009d0000720c */ /* 0x000fe20003f64070 */
[----:B------:R-:W-:Y:S02]  /*42a0*/  @!P5 IMAD.IADD R158, R158, 0x1, -R0 ;  /* 0x000000019e9ed824 */ /* 0x000fe400078e0a00 */
[----:B------:R-:W-:Y:S02]  /*42b0*/  IMAD.MOV R3, RZ, RZ, -R3 ;  /* 0x000000ffff037224 */ /* 0x000fe400078e0a03 */
[----:B------:R-:W-:Y:S01]  /*42c0*/  IMAD.HI.U32 R4, R248, R7, RZ ;  /* 0x00000007f8047227 */ /* 0x000fe200078e00ff */
[----:B------:R-:W-:-:S03]  /*42d0*/  ISETP.GT.U32.AND P5, PT, R0, R158, PT ;  /* 0x0000009e0000720c */ /* 0x000fc60003fa4070 */
[----:B------:R-:W-:Y:S01]  /*42e0*/  IMAD R155, R0, R3, R155 ;  /* 0x00000003009b7224 */ /* 0x000fe200078e029b */
[----:B------:R-:W-:Y:S01]  /*42f0*/  IADD3 R4, -R4, RZ, RZ ;  /* 0x000000ff04047210 */ /* 0x000fe20007ffe1ff */
[--C-:B------:R-:W-:Y:S01]  /*4300*/  @!P2 IMAD.IADD R160, R160, 0x1, -R0.reuse ;  /* 0x00000001a0a0a824 */ /* 0x100fe200078e0a00 */
[----:B------:R-:W-:Y:S01]  /*4310*/  ISETP.GE.AND P2, PT, R6, RZ, PT ;  /* 0x000000ff0600720c */ /* 0x000fe20003f46270 */
[--C-:B------:R-:W-:Y:S01]  /*4320*/  @!P4 IMAD.IADD R159, R159, 0x1, -R0.reuse ;  /* 0x000000019f9fc824 */ /* 0x100fe200078e0a00 */
[----:B------:R-:W-:Y:S01]  /*4330*/  ISETP.GE.AND P4, PT, R9, RZ, PT ;  /* 0x000000ff0900720c */ /* 0x000fe20003f86270 */
[----:B------:R-:W-:Y:S01]  /*4340*/  IMAD R156, R0, R4, R7 ;  /* 0x00000004009c7224 */ /* 0x000fe200078e0207 */
[----:B------:R-:W-:Y:S01]  /*4350*/  @!P3 IADD3 R157, R157, -R0, RZ ;  /* 0x800000009d9db210 */ /* 0x000fe20007ffe0ff */
[----:B------:R-:W-:Y:S01]  /*4360*/  VIADD R6, R2, 0x51 ;  /* 0x0000005102067836 */ /* 0x000fe20000000000 */
[----:B------:R-:W-:Y:S01]  /*4370*/  ISETP.GE.AND P3, PT, R8, RZ, PT ;  /* 0x000000ff0800720c */ /* 0x000fe20003f66270 */
[----:B------:R-:W-:Y:S01]  /*4380*/  @!P5 IMAD.IADD R158, R158, 0x1, -R0 ;  /* 0x000000019e9ed824 */ /* 0x000fe200078e0a00 */
[C---:B------:R-:W-:Y:S01]  /*4390*/  ISETP.GT.U32.AND P5, PT, R0.reuse, R155, PT ;  /* 0x0000009b0000720c */ /* 0x040fe20003fa4070 */
[----:B------:R-:W-:Y:S01]  /*43a0*/  @!P1 IMAD.MOV R163, RZ, RZ, -R163 ;  /* 0x000000ffffa39224 */ /* 0x000fe200078e0aa3 */
[C---:B------:R-:W-:Y:S01]  /*43b0*/  ISETP.GT.U32.AND P1, PT, R0.reuse, R159, PT ;  /* 0x0000009f0000720c */ /* 0x040fe20003f24070 */
[----:B------:R-:W-:Y:S01]  /*43c0*/  @!P6 IMAD.MOV R160, RZ, RZ, -R160 ;  /* 0x000000ffffa0e224 */ /* 0x000fe200078e0aa0 */
[----:B------:R-:W-:Y:S01]  /*43d0*/  ISETP.GT.U32.AND P6, PT, R0, R156, PT ;  /* 0x0000009c0000720c */ /* 0x000fe20003fc4070 */
[C---:B------:R-:W-:Y:S01]  /*43e0*/  VIADD R9, R2.reuse, 0x52 ;  /* 0x0000005202097836 */ /* 0x040fe20000000000 */
[----:B------:R-:W-:Y:S01]  /*43f0*/  IABS R5, R6 ;  /* 0x0000000600057213 */ /* 0x000fe20000000000 */
[----:B------:R-:W-:Y:S01]  /*4400*/  VIADD R8, R2, 0x53 ;  /* 0x0000005302087836 */ /* 0x000fe20000000000 */
[----:B------:R-:W-:Y:S01]  /*4410*/  @!P4 IADD3 R158, -R158, RZ, RZ ;  /* 0x000000ff9e9ec210 */ /* 0x000fe20007ffe1ff */
[----:B------:R-:W-:Y:S01]  /*4420*/  @!P0 IMAD.MOV R161, RZ, RZ, -R161 ;  /* 0x000000ffffa18224 */ /* 0x000fe200078e0aa1 */
[----:B------:R-:W-:Y:S01]  /*4430*/  IABS R153, R9 ;  /* 0x0000000900997213 */ /* 0x000fe20000000000 */
[----:B------:R-:W-:Y:S01]  /*4440*/  IMAD.HI.U32 R3, R248, R5, RZ ;  /* 0x00000005f8037227 */ /* 0x000fe200078e00ff */
[----:B------:R-:W-:-:S02]  /*4450*/  IABS R4, R8 ;  /* 0x0000000800047213 */ /* 0x000fc40000000000 */
[----:B------:R-:W-:Y:S01]  /*4460*/  @!P5 IADD3 R155, R155, -R0, RZ ;  /* 0x800000009b9bd210 */ /* 0x000fe20007ffe0ff */
[----:B------:R-:W-:Y:S01]  /*4470*/  IMAD.MOV R154, RZ, RZ, -R3 ;  /* 0x000000ffff9a7224 */ /* 0x000fe200078e0a03 */
[----:B------:R-:W-:Y:S01]  /*4480*/  ISETP.GE.AND P0, PT, R10, RZ, PT ;  /* 0x000000ff0a00720c */ /* 0x000fe20003f06270 */
[----:B------:R-:W-:Y:S01]  /*4490*/  IMAD.HI.U32 R3, R248, R153, RZ ;  /* 0x00000099f8037227 */ /* 0x000fe200078e00ff */
[----:B------:R-:W-:-:S03]  /*44a0*/  ISETP.GT.U32.AND P5, PT, R0, R155, PT ;  /* 0x0000009b0000720c */ /* 0x000fc60003fa4070 */
[--C-:B------:R-:W-:Y:S01]  /*44b0*/  @!P1 IMAD.IADD R159, R159, 0x1, -R0.reuse ;  /* 0x000000019f9f9824 */ /* 0x100fe200078e0a00 */
[----:B------:R-:W-:Y:S01]  /*44c0*/  ISETP.GE.AND P1, PT, R11, RZ, PT ;  /* 0x000000ff0b00720c */ /* 0x000fe20003f26270 */
[----:B------:R-:W-:Y:S01]  /*44d0*/  @!P6 IMAD.IADD R156, R156, 0x1, -R0 ;  /* 0x000000019c9ce824 */ /* 0x000fe200078e0a00 */
[----:B------:R-:W-:Y:S01]  /*44e0*/  ISETP.GT.U32.AND P6, PT, R0, R157, PT ;  /* 0x0000009d0000720c */ /* 0x000fe20003fc4070 */
[----:B------:R-:W-:Y:S01]  /*44f0*/  IMAD.MOV R3, RZ, RZ, -R3 ;  /* 0x000000ffff037224 */ /* 0x000fe200078e0a03 */
[----:B------:R-:W-:Y:S01]  /*4500*/  IADD3 R11, R2, 0x6b, RZ ;  /* 0x0000006b020b7810 */ /* 0x000fe20007ffe0ff */
[----:B------:R-:W-:Y:S01]  /*4510*/  @!P2 IMAD.MOV R159, RZ, RZ, -R159 ;  /* 0x000000ffff9fa224 */ /* 0x000fe200078e0a9f */
[C---:B------:R-:W-:Y:S01]  /*4520*/  ISETP.GT.U32.AND P2, PT, R0.reuse, R156, PT ;  /* 0x0000009c0000720c */ /* 0x040fe20003f44070 */
[C---:B------:R-:W-:Y:S02]  /*4530*/  IMAD R153, R0.reuse, R3, R153 ;  /* 0x0000000300997224 */ /* 0x040fe400078e0299 */
[----:B------:R-:W-:Y:S01]  /*4540*/  @!P5 IADD3 R155, R155, -R0, RZ ;  /* 0x800000009b9bd210 */ /* 0x000fe20007ffe0ff */
[----:B------:R-:W-:-:S02]  /*4550*/  IMAD R154, R0, R154, R5 ;  /* 0x0000009a009a7224 */ /* 0x000fc400078e0205 */
[----:B------:R-:W-:Y:S01]  /*4560*/  ISETP.GT.U32.AND P5, PT, R0, R153, PT ;  /* 0x000000990000720c */ /* 0x000fe20003fa4070 */
[----:B------:R-:W-:Y:S02]  /*4570*/  IMAD.MOV.U32 R5, RZ, RZ, R4 ;  /* 0x000000ffff057224 */ /* 0x000fe400078e0004 */
[----:B------:R-:W-:Y:S02]  /*4580*/  VIADD R10, R2, 0x54 ;  /* 0x00000054020a7836 */ /* 0x000fe40000000000 */
[----:B------:R-:W-:-:S03]  /*4590*/  IMAD.HI.U32 R3, R248, R5, RZ ;  /* 0x00000005f8037227 */ /* 0x000fc600078e00ff */
[----:B------:R-:W-:Y:S01]  /*45a0*/  IABS R151, R10 ;  /* 0x0000000a00977213 */ /* 0x000fe20000000000 */
[--C-:B------:R-:W-:Y:S01]  /*45b0*/  @!P2 IMAD.IADD R156, R156, 0x1, -R0.reuse ;  /* 0x000000019c9ca824 */ /* 0x100fe200078e0a00 */
[----:B------:R-:W-:Y:S01]  /*45c0*/  ISETP.GE.AND P2, PT, R6, RZ, PT ;  /* 0x000000ff0600720c */ /* 0x000fe20003f46270 */
[----:B------:R-:W-:Y:S02]  /*45d0*/  VIADD R6, R2, 0x55 ;  /* 0x0000005502067836 */ /* 0x000fe40000000000 */
[--C-:B------:R-:W-:Y:S02]  /*45e0*/  @!P5 IMAD.IADD R153, R153, 0x1, -R0.reuse ;  /* 0x000000019999d824 */ /* 0x100fe400078e0a00 */
[----:B------:R-:W-:Y:S01]  /*45f0*/  IMAD.MOV R3, RZ, RZ, -R3 ;  /* 0x000000ffff037224 */ /* 0x000fe200078e0a03 */
[----:B------:R-:W-:Y:S01]  /*4600*/  IABS R7, R6 ;  /* 0x0000000600077213 */ /* 0x000fe20000000000 */
[----:B------:R-:W-:Y:S01]  /*4610*/  @!P6 IMAD.IADD R157, R157, 0x1, -R0 ;  /* 0x000000019d9de824 */ /* 0x000fe200078e0a00 */
[C---:B------:R-:W-:Y:S01]  /*4620*/  ISETP.GT.U32.AND P6, PT, R0.reuse, R154, PT ;  /* 0x0000009a0000720c */ /* 0x040fe20003fc4070 */
[C---:B------:R-:W-:Y:S01]  /*4630*/  IMAD R152, R0.reuse, R3, R5 ;  /* 0x0000000300987224 */ /* 0x040fe200078e0205 */
[----:B------:R-:W-:Y:S01]  /*4640*/  ISETP.GT.U32.AND P5, PT, R0, R153, PT ;  /* 0x000000990000720c */ /* 0x000fe20003fa4070 */
[----:B------:R-:W-:-:S04]  /*4650*/  IMAD.HI.U32 R3, R248, R7, RZ ;  /* 0x00000007f8037227 */ /* 0x000fc800078e00ff */
[----:B------:R-:W-:Y:S02]  /*4660*/  IMAD.MOV R3, RZ, RZ, -R3 ;  /* 0x000000ffff037224 */ /* 0x000fe400078e0a03 */
[----:B------:R-:W-:-:S04]  /*4670*/  IMAD.HI.U32 R4, R248, R151, RZ ;  /* 0x00000097f8047227 */ /* 0x000fc800078e00ff */
[----:B------:R-:W-:Y:S01]  /*4680*/  IMAD R150, R0, R3, R7 ;  /* 0x0000000300967224 */ /* 0x000fe200078e0207 */
[----:B------:R-:W-:Y:S01]  /*4690*/  IADD3 R7, R2, 0x59, RZ ;  /* 0x0000005902077810 */ /* 0x000fe20007ffe0ff */
[----:B------:R-:W-:Y:S02]  /*46a0*/  IMAD.MOV R4, RZ, RZ, -R4 ;  /* 0x000000ffff047224 */ /* 0x000fe400078e0a04 */
[--C-:B------:R-:W-:Y:S01]  /*46b0*/  @!P6 IMAD.IADD R154, R154, 0x1, -R0.reuse ;  /* 0x000000019a9ae824 */ /* 0x100fe200078e0a00 */
[----:B------:R-:W-:Y:S01]  /*46c0*/  ISETP.GE.AND P6, PT, R9, RZ, PT ;  /* 0x000000ff0900720c */ /* 0x000fe20003fc6270 */
[----:B------:R-:W-:Y:S01]  /*46d0*/  @!P5 IMAD.IADD R153, R153, 0x1, -R0 ;  /* 0x000000019999d824 */ /* 0x000fe200078e0a00 */
[----:B------:R-:W-:Y:S01]  /*46e0*/  ISETP.GT.U32.AND P5, PT, R0, R150, PT ;  /* 0x000000960000720c */ /* 0x000fe20003fa4070 */
[----:B------:R-:W-:Y:S01]  /*46f0*/  VIADD R9, R2, 0x56 ;  /* 0x0000005602097836 */ /* 0x000fe20000000000 */
[C---:B------:R-:W-:Y:S01]  /*4700*/  ISETP.GT.U32.AND P4, PT, R0.reuse, R154, PT ;  /* 0x0000009a0000720c */ /* 0x040fe20003f84070 */
[----:B------:R-:W-:Y:S01]  /*4710*/  IMAD R151, R0, R4, R151 ;  /* 0x0000000400977224 */ /* 0x000fe200078e0297 */
[----:B------:R-:W-:Y:S01]  /*4720*/  IADD3 R4, R2, 0x57, RZ ;  /* 0x0000005702047810 */ /* 0x000fe20007ffe0ff */
[----:B------:R-:W-:Y:S01]  /*4730*/  @!P0 IMAD.MOV R157, RZ, RZ, -R157 ;  /* 0x000000ffff9d8224 */ /* 0x000fe200078e0a9d */
[C---:B------:R-:W-:Y:S01]  /*4740*/  ISETP.GT.U32.AND P0, PT, R0.reuse, R152, PT ;  /* 0x000000980000720c */ /* 0x040fe20003f04070 */
[----:B------:R-:W-:Y:S01]  /*4750*/  @!P3 IMAD.MOV R155, RZ, RZ, -R155 ;  /* 0x000000ffff9bb224 */ /* 0x000fe200078e0a9b */
[----:B------:R-:W-:Y:S01]  /*4760*/  IABS R149, R9 ;  /* 0x0000000900957213 */ /* 0x000fe20000000000 */
[----:B------:R-:W-:Y:S01]  /*4770*/  @!P1 IMAD.MOV R156, RZ, RZ, -R156 ;  /* 0x000000ffff9c9224 */ /* 0x000fe200078e0a9c */
[----:B------:R-:W-:Y:S01]  /*4780*/  ISETP.GT.U32.AND P3, PT, R0, R151, PT ;  /* 0x000000970000720c */ /* 0x000fe20003f64070 */
[----:B------:R-:W-:Y:S01]  /*4790*/  @!P6 IMAD.MOV R153, RZ, RZ, -R153 ;  /* 0x000000ffff99e224 */ /* 0x000fe200078e0a99 */
[----:B------:R-:W-:Y:S01]  /*47a0*/  IABS R5, R4 ;  /* 0x0000000400057213 */ /* 0x000fe20000000000 */
[----:B------:R-:W-:Y:S01]  /*47b0*/  IMAD.HI.U32 R3, R248, R149, RZ ;  /* 0x00000095f8037227 */ /* 0x000fe200078e00ff */
[----:B------:R-:W-:-:S02]  /*47c0*/  ISETP.GE.AND P1, PT, R8, RZ, PT ;  /* 0x000000ff0800720c */ /* 0x000fc40003f26270 */
[----:B------:R-:W-:Y:S01]  /*47d0*/  ISETP.GE.AND P6, PT, R9, RZ, PT ;  /* 0x000000ff0900720c */ /* 0x000fe20003fc6270 */
[--C-:B------:R-:W-:Y:S02]  /*47e0*/  @!P5 IMAD.IADD R150, R150, 0x1, -R0.reuse ;  /* 0x000000019696d824 */ /* 0x100fe400078e0a00 */
[----:B------:R-:W-:Y:S02]  /*47f0*/  IMAD.MOV R3, RZ, RZ, -R3 ;  /* 0x000000ffff037224 */ /* 0x000fe400078e0a03 */
[--C-:B------:R-:W-:Y:S01]  /*4800*/  @!P0 IMAD.IADD R152, R152, 0x1, -R0.reuse ;  /* 0x0000000198988824 */ /* 0x100fe200078e0a00 */
[C---:B------:R-:W-:Y:S01]  /*4810*/  ISETP.GT.U32.AND P5, PT, R0.reuse, R150, PT ;  /* 0x000000960000720c */ /* 0x040fe20003fa4070 */
[----:B------:R-:W-:Y:S01]  /*4820*/  IMAD R149, R0, R3, R149 ;  /* 0x0000000300957224 */ /* 0x000fe200078e0295 */
[----:B------:R-:W-:Y:S01]  /*4830*/  ISETP.GE.AND P0, PT, R6, RZ, PT ;  /* 0x000000ff0600720c */ /* 0x000fe20003f06270 */
[----:B------:R-:W-:Y:S01]  /*4840*/  @!P3 IMAD.IADD R151, R151, 0x1, -R0 ;  /* 0x000000019797b824 */ /* 0x000fe200078e0a00 */
[----:B------:R-:W-:Y:S01]  /*4850*/  ISETP.GT.U32.AND P3, PT, R0, R152, PT ;  /* 0x000000980000720c */ /* 0x000fe20003f64070 */
[----:B------:R-:W-:-:S04]  /*4860*/  IMAD.HI.U32 R3, R248, R5, RZ ;  /* 0x00000005f8037227 */ /* 0x000fc800078e00ff */
[----:B------:R-:W-:Y:S02]  /*4870*/  IMAD.MOV R3, RZ, RZ, -R3 ;  /* 0x000000ffff037224 */ /* 0x000fe400078e0a03 */
[----:B------:R-:W-:Y:S02]  /*4880*/  VIADD R6, R2, 0x58 ;  /* 0x0000005802067836 */ /* 0x000fe40000000000 */
[----:B------:R-:W-:Y:S01]  /*4890*/  IMAD R148, R0, R3, R5 ;  /* 0x0000000300947224 */ /* 0x000fe200078e0205 */
[----:B------:R-:W-:Y:S01]  /*48a0*/  IABS R5, R7 ;  /* 0x0000000700057213 */ /* 0x000fe20000000000 */
[--C-:B------:R-:W-:Y:S01]  /*48b0*/  @!P5 IMAD.IADD R150, R150, 0x1, -R0.reuse ;  /* 0x000000019696d824 */ /* 0x100fe200078e0a00 */
[----:B------:R-:W-:Y:S01]  /*48c0*/  IABS R147, R6 ;  /* 0x0000000600937213 */ /* 0x000fe20000000000 */
[--C-:B------:R-:W-:Y:S01]  /*48d0*/  @!P3 IMAD.IADD R152, R152, 0x1, -R0.reuse ;  /* 0x000000019898b824 */ /* 0x100fe200078e0a00 */
[----:B------:R-:W-:Y:S01]  /*48e0*/  ISETP.GT.U32.AND P5, PT, R0, R148, PT ;  /* 0x000000940000720c */ /* 0x000fe20003fa4070 */
[----:B------:R-:W-:Y:S01]  /*48f0*/  @!P4 IMAD.IADD R154, R154, 0x1, -R0 ;  /* 0x000000019a9ac824 */ /* 0x000fe200078e0a00 */
[----:B------:R-:W-:Y:S01]  /*4900*/  ISETP.GT.U32.AND P3, PT, R0, R149, PT ;  /* 0x000000950000720c */ /* 0x000fe20003f64070 */
[----:B------:R-:W-:Y:S01]  /*4910*/  IMAD.HI.U32 R3, R248, R147, RZ ;  /* 0x00000093f8037227 */ /* 0x000fe200078e00ff */
[----:B------:R-:W-:-:S02]  /*4920*/  ISETP.GE.AND P4, PT, R10, RZ, PT ;  /* 0x000000ff0a00720c */ /* 0x000fc40003f86270 */
[----:B------:R-:W-:Y:S01]  /*4930*/  @!P2 IADD3 R154, -R154, RZ, RZ ;  /* 0x000000ff9a9aa210 */ /* 0x000fe20007ffe1ff */
[----:B------:R-:W-:Y:S01]  /*4940*/  IMAD.MOV R3, RZ, RZ, -R3 ;  /* 0x000000ffff037224 */ /* 0x000fe200078e0a03 */
[----:B------:R-:W-:Y:S01]  /*4950*/  ISETP.GT.U32.AND P2, PT, R0, R151, PT ;  /* 0x000000970000720c */ /* 0x000fe20003f44070 */
[----:B------:R-:W-:Y:S02]  /*4960*/  VIADD R8, R2, 0x5a ;  /* 0x0000005a02087836 */ /* 0x000fe40000000000 */
[----:B------:R-:W-:Y:S02]  /*4970*/  IMAD R147, R0, R3, R147 ;  /* 0x0000000300937224 */ /* 0x000fe400078e0293 */
[----:B------:R-:W-:Y:S01]  /*4980*/  @!P5 IADD3 R148, R148, -R0, RZ ;  /* 0x800000009494d210 */ /* 0x000fe20007ffe0ff */
[----:B------:R-:W-:Y:S01]  /*4990*/  IMAD.HI.U32 R3, R248, R5, RZ ;  /* 0x00000005f8037227 */ /* 0x000fe200078e00ff */
[----:B------:R-:W-:Y:S02]  /*49a0*/  IABS R145, R8 ;  /* 0x0000000800917213 */ /* 0x000fe40000000000 */
[----:B------:R-:W-:Y:S01]  /*49b0*/  ISETP.GT.U32.AND P5, PT, R0, R148, PT ;  /* 0x000000940000720c */ /* 0x000fe20003fa4070 */
[----:B------:R-:W-:Y:S01]  /*49c0*/  @!P3 IMAD.IADD R149, R149, 0x1, -R0 ;  /* 0x000000019595b824 */ /* 0x000fe200078e0a00 */
[----:B------:R-:W-:Y:S01]  /*49d0*/  ISETP.GE.AND P3, PT, R6, RZ, PT ;  /* 0x000000ff0600720c */ /* 0x000fe20003f66270 */
[----:B------:R-:W-:Y:S01]  /*49e0*/  @!P1 IMAD.MOV R152, RZ, RZ, -R152 ;  /* 0x000000ffff989224 */ /* 0x000fe200078e0a98 */
[----:B------:R-:W-:Y:S01]  /*49f0*/  IADD3 R6, R2, 0x5b, RZ ;  /* 0x0000005b02067810 */ /* 0x000fe20007ffe0ff */
[----:B------:R-:W-:Y:S01]  /*4a00*/  @!P2 IMAD.IADD R151, R151, 0x1, -R0 ;  /* 0x000000019797a824 */ /* 0x000fe200078e0a00 */
[----:B------:R-:W-:Y:S01]  /*4a10*/  ISETP.GT.U32.AND P1, PT, R0, R149, PT ;  /* 0x000000950000720c */ /* 0x000fe20003f24070 */
[----:B------:R-:W-:Y:S01]  /*4a20*/  IMAD.MOV R3, RZ, RZ, -R3 ;  /* 0x000000ffff037224 */ /* 0x000fe200078e0a03 */
[----:B------:R-:W-:Y:S01]  /*4a30*/  ISETP.GE.AND P2, PT, R4, RZ, PT ;  /* 0x000000ff0400720c */ /* 0x000fe20003f46270 */
[----:B------:R-:W-:-:S04]  /*4a40*/  IMAD.HI.U32 R4, R248, R145, RZ ;  /* 0x00000091f8047227 */ /* 0x000fc800078e00ff */
[----:B------:R-:W-:Y:S01]  /*4a50*/  @!P4 IMAD.MOV R151, RZ, RZ, -R151 ;  /* 0x000000ffff97c224 */ /* 0x000fe200078e0a97 */
[C---:B------:R-:W-:Y:S01]  /*4a60*/  ISETP.GT.U32.AND P4, PT, R0.reuse, R147, PT ;  /* 0x000000930000720c */ /* 0x040fe20003f84070 */
[----:B------:R-:W-:Y:S01]  /*4a70*/  IMAD R146, R0, R3, R5 ;  /* 0x0000000300927224 */ /* 0x000fe200078e0205 */
[----:B------:R-:W-:Y:S01]  /*4a80*/  IABS R5, R6 ;  /* 0x0000000600057213 */ /* 0x000fe20000000000 */
[----:B------:R-:W-:Y:S02]  /*4a90*/  IMAD.MOV R4, RZ, RZ, -R4 ;  /* 0x000000ffff047224 */ /* 0x000fe400078e0a04 */
[--C-:B------:R-:W-:Y:S01]  /*4aa0*/  @!P5 IMAD.IADD R148, R148, 0x1, -R0.reuse ;  /* 0x000000019494d824 */ /* 0x100fe200078e0a00 */
[----:B------:R-:W-:Y:S01]  /*4ab0*/  ISETP.GT.U32.AND P5, PT, R0, R146, PT ;  /* 0x000000920000720c */ /* 0x000fe20003fa4070 */
[--C-:B------:R-:W-:Y:S01]  /*4ac0*/  @!P1 IMAD.IADD R149, R149, 0x1, -R0.reuse ;  /* 0x0000000195959824 */ /* 0x100fe200078e0a00 */
[----:B------:R-:W-:Y:S01]  /*4ad0*/  ISETP.GE.AND P1, PT, R8, RZ, PT ;  /* 0x000000ff0800720c */ /* 0x000fe20003f26270 */
[----:B------:R-:W-:Y:S01]  /*4ae0*/  IMAD R145, R0, R4, R145 ;  /* 0x0000000400917224 */ /* 0x000fe200078e0291 */
[----:B------:R-:W-:Y:S01]  /*4af0*/  @!P2 IADD3 R148, -R148, RZ, RZ ;  /* 0x000000ff9494a210 */ /* 0x000fe20007ffe1ff */
[----:B------:R-:W-:Y:S01]  /*4b00*/  @!P6 IMAD.MOV R149, RZ, RZ, -R149 ;  /* 0x000000ffff95e224 */ /* 0x000fe200078e0a95 */
[----:B------:R-:W-:Y:S01]  /*4b10*/  ISETP.GE.AND P2, PT, R6, RZ, PT ;  /* 0x000000ff0600720c */ /* 0x000fe20003f46270 */
[----:B------:R-:W-:Y:S01]  /*4b20*/  @!P4 IMAD.IADD R147, R147, 0x1, -R0 ;  /* 0x000000019393c824 */ /* 0x000fe200078e0a00 */
[----:B------:R-:W-:Y:S01]  /*4b30*/  ISETP.GT.U32.AND P6, PT, R0, R145, PT ;  /* 0x000000910000720c */ /* 0x000fe20003fc4070 */
[----:B------:R-:W-:-:S02]  /*4b40*/  VIADD R8, R2, 0x5d ;  /* 0x0000005d02087836 */ /* 0x000fc40000000000 */
[----:B------:R-:W-:Y:S01]  /*4b50*/  IMAD.HI.U32 R3, R248, R5, RZ ;  /* 0x00000005f8037227 */ /* 0x000fe200078e00ff */
[----:B------:R-:W-:-:S03]  /*4b60*/  ISETP.GT.U32.AND P4, PT, R0, R147, PT ;  /* 0x000000930000720c */ /* 0x000fc60003f84070 */
[----:B------:R-:W-:Y:S02]  /*4b70*/  @!P5 IMAD.IADD R146, R146, 0x1, -R0 ;  /* 0x000000019292d824 */ /* 0x000fe400078e0a00 */
[----:B------:R-:W-:Y:S01]  /*4b80*/  @!P0 IMAD.MOV R150, RZ, RZ, -R150 ;  /* 0x000000ffff968224 */ /* 0x000fe200078e0a96 */
[----:B------:R-:W-:Y:S01]  /*4b90*/  ISETP.GE.AND P0, PT, R7, RZ, PT ;  /* 0x000000ff0700720c */ /* 0x000fe20003f06270 */
[----:B------:R-:W-:Y:S01]  /*4ba0*/  VIADD R4, R2, 0x5c ;  /* 0x0000005c02047836 */ /* 0x000fe20000000000 */
[C---:B------:R-:W-:Y:S01]  /*4bb0*/  ISETP.GT.U32.AND P5, PT, R0.reuse, R146, PT ;  /* 0x000000920000720c */ /* 0x040fe20003fa4070 */
[--C-:B------:R-:W-:Y:S01]  /*4bc0*/  @!P6 IMAD.IADD R145, R145, 0x1, -R0.reuse ;  /* 0x000000019191e824 */ /* 0x100fe200078e0a00 */
[----:B------:R-:W-:Y:S01]  /*4bd0*/  IABS R7, R8 ;  /* 0x0000000800077213 */ /* 0x000fe20000000000 */
[----:B------:R-:W-:Y:S01]  /*4be0*/  IMAD.MOV R144, RZ, RZ, -R3 ;  /* 0x000000ffff907224 */ /* 0x000fe200078e0a03 */
[----:B------:R-:W-:Y:S01]  /*4bf0*/  IABS R143, R4 ;  /* 0x00000004008f7213 */ /* 0x000fe20000000000 */
[----:B------:R-:W-:Y:S01]  /*4c00*/  @!P4 IMAD.IADD R147, R147, 0x1, -R0 ;  /* 0x000000019393c824 */ /* 0x000fe200078e0a00 */
[C---:B------:R-:W-:Y:S01]  /*4c10*/  ISETP.GT.U32.AND P6, PT, R0.reuse, R145, PT ;  /* 0x000000910000720c */ /* 0x040fe20003fc4070 */
[----:B------:R-:W-:Y:S01]  /*4c20*/  IMAD R144, R0, R144, R5 ;  /* 0x0000009000907224 */ /* 0x000fe200078e0205 */
[----:B------:R-:W-:Y:S01]  /*4c30*/  ISETP.GE.AND P4, PT, R4, RZ, PT ;  /* 0x000000ff0400720c */ /* 0x000fe20003f86270 */
[----:B------:R-:W-:-:S04]  /*4c40*/  IMAD.HI.U32 R4, R248, R7, RZ ;  /* 0x00000007f8047227 */ /* 0x000fc800078e00ff */
[--C-:B------:R-:W-:Y:S01]  /*4c50*/  @!P5 IMAD.IADD R146, R146, 0x1, -R0.reuse ;  /* 0x000000019292d824 */ /* 0x100fe200078e0a00 */
[----:B------:R-:W-:Y:S01]  /*4c60*/  ISETP.GT.U32.AND P5, PT, R0, R144, PT ;  /* 0x000000900000720c */ /* 0x000fe20003fa4070 */
[----:B------:R-:W-:Y:S01]  /*4c70*/  IMAD.HI.U32 R3, R248, R143, RZ ;  /* 0x0000008ff8037227 */ /* 0x000fe200078e00ff */
[----:B------:R-:W-:Y:S02]  /*4c80*/  IADD3 R4, -R4, RZ, RZ ;  /* 0x000000ff04047210 */ /* 0x000fe40007ffe1ff */
[----:B------:R-:W-:Y:S01]  /*4c90*/  @!P0 IADD3 R146, -R146, RZ, RZ ;  /* 0x000000ff92928210 */ /* 0x000fe20007ffe1ff */
[----:B------:R-:W-:Y:S02]  /*4ca0*/  @!P6 IMAD.IADD R145, R145, 0x1, -R0 ;  /* 0x000000019191e824 */ /* 0x000fe400078e0a00 */
[----:B------:R-:W-:Y:S02]  /*4cb0*/  IMAD R142, R0, R4, R7 ;  /* 0x00000004008e7224 */ /* 0x000fe400078e0207 */
[----:B------:R-:W-:-:S02]  /*4cc0*/  @!P1 IMAD.MOV R145, RZ, RZ, -R145 ;  /* 0x000000ffff919224 */ /* 0x000fc400078e0a91 */
[----:B------:R-:W-:Y:S01]  /*4cd0*/  VIADD R6, R2, 0x5f ;  /* 0x0000005f02067836 */ /* 0x000fe20000000000 */
[----:B------:R-:W-:Y:S01]  /*4ce0*/  ISETP.GT.U32.AND P1, PT, R0, R142, PT ;  /* 0x0000008e0000720c */ /* 0x000fe20003f24070 */
[----:B------:R-:W-:Y:S02]  /*4cf0*/  @!P5 IMAD.IADD R144, R144, 0x1, -R0 ;  /* 0x000000019090d824 */ /* 0x000fe400078e0a00 */
[----:B------:R-:W-:Y:S01]  /*4d00*/  IMAD.MOV R3, RZ, RZ, -R3 ;  /* 0x000000ffff037224 */ /* 0x000fe200078e0a03 */
[----:B------:R-:W-:Y:S01]  /*4d10*/  IABS R7, R6 ;  /* 0x0000000600077213 */ /* 0x000fe20000000000 */
[----:B------:R-:W-:Y:S01]  /*4d20*/  VIADD R10, R2, 0x61 ;  /* 0x00000061020a7836 */ /* 0x000fe20000000000 */
[C---:B------:R-:W-:Y:S01]  /*4d30*/  ISETP.GT.U32.AND P5, PT, R0.reuse, R144, PT ;  /* 0x000000900000720c */ /* 0x040fe20003fa4070 */
[----:B------:R-:W-:Y:S02]  /*4d40*/  IMAD R143, R0, R3, R143 ;  /* 0x00000003008f7224 */ /* 0x000fe400078e028f */
[----:B------:R-:W-:Y:S01]  /*4d50*/  IMAD.HI.U32 R4, R248, R7, RZ ;  /* 0x00000007f8047227 */ /* 0x000fe200078e00ff */
[----:B------:R-:W-:-:S02]  /*4d60*/  IABS R9, R10 ;  /* 0x0000000a00097213 */ /* 0x000fc40000000000 */
[----:B------:R-:W-:Y:S01]  /*4d70*/  ISETP.GT.U32.AND P0, PT, R0, R143, PT ;  /* 0x0000008f0000720c */ /* 0x000fe20003f04070 */
[----:B------:R-:W-:Y:S02]  /*4d80*/  @!P1 IMAD.IADD R142, R142, 0x1, -R0 ;  /* 0x000000018e8e9824 */ /* 0x000fe400078e0a00 */
[----:B------:R-:W-:Y:S02]  /*4d90*/  IMAD.MOV R4, RZ, RZ, -R4 ;  /* 0x000000ffff047224 */ /* 0x000fe400078e0a04 */
[----:B------:R-:W-:Y:S01]  /*4da0*/  VIADD R3, R2, 0x5e ;  /* 0x0000005e02037836 */ /* 0x000fe20000000000 */
[----:B------:R-:W-:Y:S01]  /*4db0*/  ISETP.GT.U32.AND P1, PT, R0, R142, PT ;  /* 0x0000008e0000720c */ /* 0x000fe20003f24070 */
[----:B------:R-:W-:Y:S01]  /*4dc0*/  @!P5 IMAD.IADD R144, R144, 0x1, -R0 ;  /* 0x000000019090d824 */ /* 0x000fe200078e0a00 */
[----:B------:R-:W-:Y:S01]  /*4dd0*/  ISETP.GE.AND P5, PT, R6, RZ, PT ;  /* 0x000000ff0600720c */ /* 0x000fe20003fa6270 */
[----:B------:R-:W-:Y:S01]  /*4de0*/  IMAD R140, R0, R4, R7 ;  /* 0x00000004008c7224 */ /* 0x000fe200078e0207 */
[----:B------:R-:W-:Y:S01]  /*4df0*/  IABS R141, R3 ;  /* 0x00000003008d7213 */ /* 0x000fe20000000000 */
[----:B------:R-:W-:Y:S01]  /*4e00*/  @!P3 IMAD.MOV R147, RZ, RZ, -R147 ;  /* 0x000000ffff93b224 */ /* 0x000fe200078e0a93 */
[----:B------:R-:W-:Y:S01]  /*4e10*/  ISETP.GE.AND P3, PT, R8, RZ, PT ;  /* 0x000000ff0800720c */ /* 0x000fe20003f66270 */
[----:B------:R-:W-:Y:S01]  /*4e20*/  IMAD.HI.U32 R4, R248, R9, RZ ;  /* 0x00000009f8047227 */ /* 0x000fe200078e00ff */
[----:B------:R-:W-:-:S03]  /*4e30*/  ISETP.GE.AND P6, PT, R3, RZ, PT ;  /* 0x000000ff0300720c */ /* 0x000fc60003fc6270 */
[----:B------:R-:W-:Y:S01]  /*4e40*/  @!P2 IMAD.MOV R144, RZ, RZ, -R144 ;  /* 0x000000ffff90a224 */ /* 0x000fe200078e0a90 */
[----:B------:R-:W-:Y:S01]  /*4e50*/  ISETP.GT.U32.AND P2, PT, R0, R140, PT ;  /* 0x0000008c0000720c */ /* 0x000fe20003f44070 */
[----:B------:R-:W-:Y:S01]  /*4e60*/  VIADD R8, R2, 0x60 ;  /* 0x0000006002087836 */ /* 0x000fe20000000000 */
[----:B------:R-:W-:Y:S01]  /*4e70*/  IADD3 R4, -R4, RZ, RZ ;  /* 0x000000ff04047210 */ /* 0x000fe20007ffe1ff */
[--C-:B------:R-:W-:Y:S02]  /*4e80*/  @!P0 IMAD.IADD R143, R143, 0x1, -R0.reuse ;  /* 0x000000018f8f8824 */ /* 0x100fe400078e0a00 */
[----:B------:R-:W-:Y:S01]  /*4e90*/  IMAD.HI.U32 R3, R248, R141, RZ ;  /* 0x0000008df8037227 */ /* 0x000fe200078e00ff */
[----:B------:R-:W-:Y:S02]  /*4ea0*/  IABS R139, R8 ;  /* 0x00000008008b7213 */ /* 0x000fe40000000000 */
[C---:B------:R-:W-:Y:S01]  /*4eb0*/  ISETP.GT.U32.AND P0, PT, R0.reuse, R143, PT ;  /* 0x0000008f0000720c */ /* 0x040fe20003f04070 */
[----:B------:R-:W-:Y:S01]  /*4ec0*/  IMAD R138, R0, R4, R9 ;  /* 0x00000004008a7224 */ /* 0x000fe200078e0209 */
[----:B------:R-:W-:Y:S01]  /*4ed0*/  IADD3 R5, -R3, RZ, RZ ;  /* 0x000000ff03057210 */ /* 0x000fe20007ffe1ff */
[----:B------:R-:W-:-:S02]  /*4ee0*/  @!P1 IMAD.IADD R142, R142, 0x1, -R0 ;  /* 0x000000018e8e9824 */ /* 0x000fc400078e0a00 */
[----:B------:R-:W-:Y:S02]  /*4ef0*/  VIADD R6, R2, 0x62 ;  /* 0x0000006202067836 */ /* 0x000fe40000000000 */
[----:B------:R-:W-:-:S03]  /*4f00*/  IMAD.HI.U32 R3, R248, R139, RZ ;  /* 0x0000008bf8037227 */ /* 0x000fc600078e00ff */
[----:B------:R-:W-:Y:S01]  /*4f10*/  IABS R137, R6 ;  /* 0x0000000600897213 */ /* 0x000fe20000000000 */
[----:B------:R-:W-:Y:S01]  /*4f20*/  @!P3 IMAD.MOV R142, RZ, RZ, -R142 ;  /* 0x000000ffff8eb224 */ /* 0x000fe200078e0a8e */
[----:B------:R-:W-:Y:S01]  /*4f30*/  ISETP.GT.U32.AND P3, PT, R0, R138, PT ;  /* 0x0000008a0000720c */ /* 0x000fe20003f64070 */
[--C-:B------:R-:W-:Y:S02]  /*4f40*/  @!P2 IMAD.IADD R140, R140, 0x1, -R0.reuse ;  /* 0x000000018c8ca824 */ /* 0x100fe400078e0a00 */
[C---:B------:R-:W-:Y:S02]  /*4f50*/  IMAD R141, R0.reuse, R5, R141 ;  /* 0x00000005008d7224 */ /* 0x040fe400078e028d */
[----:B------:R-:W-:Y:S01]  /*4f60*/  IMAD.MOV R3, RZ, RZ, -R3 ;  /* 0x000000ffff037224 */ /* 0x000fe200078e0a03 */
[C---:B------:R-:W-:Y:S01]  /*4f70*/  ISETP.GT.U32.AND P2, PT, R0.reuse, R140, PT ;  /* 0x0000008c0000720c */ /* 0x040fe20003f44070 */
[----:B------:R-:W-:Y:S01]  /*4f80*/  @!P0 IMAD.IADD R143, R143, 0x1, -R0 ;  /* 0x000000018f8f8824 */ /* 0x000fe200078e0a00 */
[C---:B------:R-:W-:Y:S01]  /*4f90*/  ISETP.GT.U32.AND P0, PT, R0.reuse, R141, PT ;  /* 0x0000008d0000720c */ /* 0x040fe20003f04070 */
[----:B------:R-:W-:-:S02]  /*4fa0*/  IMAD R139, R0, R3, R139 ;  /* 0x00000003008b7224 */ /* 0x000fc400078e028b */
[----:B------:R-:W-:-:S03]  /*4fb0*/  IMAD.HI.U32 R3, R248, R137, RZ ;  /* 0x00000089f8037227 */ /* 0x000fc600078e00ff */
[----:B------:R-:W-:Y:S01]  /*4fc0*/  ISETP.GT.U32.AND P1, PT, R0, R139, PT ;  /* 0x0000008b0000720c */ /* 0x000fe20003f24070 */
[----:B------:R-:W-:Y:S02]  /*4fd0*/  VIADD R7, R2, 0x63 ;  /* 0x0000006302077836 */ /* 0x000fe40000000000 */
[----:B------:R-:W-:Y:S02]  /*4fe0*/  IMAD.MOV R3, RZ, RZ, -R3 ;  /* 0x000000ffff037224 */ /* 0x000fe400078e0a03 */
[--C-:B------:R-:W-:Y:S01]  /*4ff0*/  @!P3 IMAD.IADD R138, R138, 0x1, -R0.reuse ;  /* 0x000000018a8ab824 */ /* 0x100fe200078e0a00 */
[----:B------:R-:W-:Y:S01]  /*5000*/  IABS R5, R7 ;  /* 0x0000000700057213 */ /* 0x000fe20000000000 */
[----:B------:R-:W-:Y:S02]  /*5010*/  IMAD R137, R0, R3, R137 ;  /* 0x0000000300897224 */ /* 0x000fe400078e0289 */
[----:B------:R-:W-:Y:S01]  /*5020*/  @!P2 IMAD.IADD R140, R140, 0x1, -R0 ;  /* 0x000000018c8ca824 */ /* 0x000fe200078e0a00 */
[----:B------:R-:W-:Y:S01]  /*5030*/  ISETP.GT.U32.AND P3, PT, R0, R138, PT ;  /* 0x0000008a0000720c */ /* 0x000fe20003f64070 */
[----:B------:R-:W-:Y:S01]  /*5040*/  IMAD.HI.U32 R3, R248, R5, RZ ;  /* 0x00000005f8037227 */ /* 0x000fe200078e00ff */
[----:B------:R-:W-:-:S02]  /*5050*/  ISETP.GT.U32.AND P2, PT, R0, R137, PT ;  /* 0x000000890000720c */ /* 0x000fc40003f44070 */
[----:B------:R-:W-:Y:S01]  /*5060*/  @!P1 IADD3 R139, R139, -R0, RZ ;  /* 0x800000008b8b9210 */ /* 0x000fe20007ffe0ff */
[----:B------:R-:W-:Y:S02]  /*5070*/  @!P0 IMAD.IADD R141, R141, 0x1, -R0 ;  /* 0x000000018d8d8824 */ /* 0x000fe400078e0a00 */
[----:B------:R-:W-:Y:S01]  /*5080*/  @!P4 IMAD.MOV R143, RZ, RZ, -R143 ;  /* 0x000000ffff8fc224 */ /* 0x000fe200078e0a8f */
[----:B------:R-:W-:Y:S01]  /*5090*/  ISETP.GE.AND P4, PT, R8, RZ, PT ;  /* 0x000000ff0800720c */ /* 0x000fe20003f86270 */
[----:B------:R-:W-:Y:S01]  /*50a0*/  IMAD.MOV R3, RZ, RZ, -R3 ;  /* 0x000000ffff037224 */ /* 0x000fe200078e0a03 */
[----:B------:R-:W-:Y:S01]  /*50b0*/  IADD3 R8, R2, 0x64, RZ ;  /* 0x0000006402087810 */ /* 0x000fe20007ffe0ff */
[----:B------:R-:W-:Y:S01]  /*50c0*/  @!P5 IMAD.MOV R140, RZ, RZ, -R140 ;  /* 0x000000ffff8cd224 */ /* 0x000fe200078e0a8c */
[C---:B------:R-:W-:Y:S01]  /*50d0*/  ISETP.GT.U32.AND P0, PT, R0.reuse, R141, PT ;  /* 0x0000008d0000720c */ /* 0x040fe20003f04070 */
[----:B------:R-:W-:Y:S01]  /*50e0*/  IMAD R136, R0, R3, R5 ;  /* 0x0000000300887224 */ /* 0x000fe200078e0205 */
[----:B------:R-:W-:Y:S01]  /*50f0*/  IABS R135, R8 ;  /* 0x0000000800877213 */ /* 0x000fe20000000000 */
[--C-:B------:R-:W-:Y:S01]  /*5100*/  @!P3 IMAD.IADD R138, R138, 0x1, -R0.reuse ;  /* 0x000000018a8ab824 */ /* 0x100fe200078e0a00 */
[C---:B------:R-:W-:Y:S01]  /*5110*/  ISETP.GT.U32.AND P1, PT, R0.reuse, R139, PT ;  /* 0x0000008b0000720c */ /* 0x040fe20003f24070 */
[----:B------:R-:W-:Y:S01]  /*5120*/  @!P2 IMAD.IADD R137, R137, 0x1, -R0 ;  /* 0x000000018989a824 */ /* 0x000fe200078e0a00 */
[----:B------:R-:W-:Y:S01]  /*5130*/  ISETP.GT.U32.AND P3, PT, R0, R136, PT ;  /* 0x000000880000720c */ /* 0x000fe20003f64070 */
[----:B------:R-:W-:Y:S01]  /*5140*/  IMAD.HI.U32 R4, R248, R135, RZ ;  /* 0x00000087f8047227 */ /* 0x000fe200078e00ff */
[----:B------:R-:W-:-:S02]  /*5150*/  ISETP.GE.AND P5, PT, R7, RZ, PT ;  /* 0x000000ff0700720c */ /* 0x000fc40003fa6270 */
[----:B------:R-:W-:Y:S01]  /*5160*/  ISETP.GT.U32.AND P2, PT, R0, R137, PT ;  /* 0x000000890000720c */ /* 0x000fe20003f44070 */
[----:B------:R-:W-:Y:S01]  /*5170*/  VIADD R3, R2, 0x65 ;  /* 0x0000006502037836 */ /* 0x000fe20000000000 */
[----:B------:R-:W-:Y:S01]  /*5180*/  IADD3 R4, -R4, RZ, RZ ;  /* 0x000000ff04047210 */ /* 0x000fe20007ffe1ff */
[--C-:B------:R-:W-:Y:S01]  /*5190*/  @!P0 IMAD.IADD R141, R141, 0x1, -R0.reuse ;  /* 0x000000018d8d8824 */ /* 0x100fe200078e0a00 */
[----:B------:R-:W-:Y:S01]  /*51a0*/  ISETP.GE.AND P0, PT, R10, RZ, PT ;  /* 0x000000ff0a00720c */ /* 0x000fe20003f06270 */
[----:B------:R-:W-:Y:S01]  /*51b0*/  VIADD R10, R2, 0x6a ;  /* 0x0000006a020a7836 */ /* 0x000fe20000000000 */
[----:B------:R-:W-:Y:S01]  /*51c0*/  IABS R5, R3 ;  /* 0x0000000300057213 */ /* 0x000fe20000000000 */
[--C-:B------:R-:W-:Y:S01]  /*51d0*/  @!P1 IMAD.IADD R139, R139, 0x1, -R0.reuse ;  /* 0x000000018b8b9824 */ /* 0x100fe200078e0a00 */
[----:B------:R-:W-:Y:S01]  /*51e0*/  ISETP.GE.AND P1, PT, R8, RZ, PT ;  /* 0x000000ff0800720c */ /* 0x000fe20003f26270 */
[----:B------:R-:W-:Y:S01]  /*51f0*/  IMAD R135, R0, R4, R135 ;  /* 0x0000000400877224 */ /* 0x000fe200078e0287 */
[----:B------:R-:W-:Y:S01]  /*5200*/  IABS R129, R10 ;  /* 0x0000000a00817213 */ /* 0x000fe20000000000 */
[----:B------:R-:W-:Y:S01]  /*5210*/  VIADD R4, R2, 0x66 ;  /* 0x0000006602047836 */ /* 0x000fe20000000000 */
[----:B------:R-:W-:Y:S01]  /*5220*/  @!P4 IADD3 R139, -R139, RZ, RZ ;  /* 0x000000ff8b8bc210 */ /* 0x000fe20007ffe1ff */
[----:B------:R-:W-:Y:S01]  /*5230*/  @!P3 IMAD.IADD R136, R136, 0x1, -R0 ;  /* 0x000000018888b824 */ /* 0x000fe200078e0a00 */
[----:B------:R-:W-:Y:S01]  /*5240*/  ISETP.GE.AND P4, PT, R3, RZ, PT ;  /* 0x000000ff0300720c */ /* 0x000fe20003f86270 */
[----:B------:R-:W-:Y:S01]  /*5250*/  IMAD.HI.U32 R3, R248, R5, RZ ;  /* 0x00000005f8037227 */ /* 0x000fe200078e00ff */
[----:B------:R-:W-:-:S02]  /*5260*/  IABS R133, R4 ;  /* 0x0000000400857213 */ /* 0x000fc40000000000 */
[C---:B------:R-:W-:Y:S01]  /*5270*/  ISETP.GT.U32.AND P3, PT, R0.reuse, R136, PT ;  /* 0x000000880000720c */ /* 0x040fe20003f64070 */
[----:B------:R-:W-:Y:S01]  /*5280*/  @!P2 IMAD.IADD R137, R137, 0x1, -R0 ;  /* 0x000000018989a824 */ /* 0x000fe200078e0a00 */
[----:B------:R-:W-:Y:S01]  /*5290*/  ISETP.GT.U32.AND P2, PT, R0, R135, PT ;  /* 0x000000870000720c */ /* 0x000fe20003f44070 */
[----:B------:R-:W-:Y:S01]  /*52a0*/  @!P6 IMAD.MOV R141, RZ, RZ, -R141 ;  /* 0x000000ffff8de224 */ /* 0x000fe200078e0a8d */
[----:B------:R-:W-:Y:S01]  /*52b0*/  ISETP.GE.AND P6, PT, R6, RZ, PT ;  /* 0x000000ff0600720c */ /* 0x000fe20003fc6270 */
[----:B------:R-:W-:Y:S01]  /*52c0*/  @!P0 IMAD.MOV R138, RZ, RZ, -R138 ;  /* 0x000000ffff8a8224 */ /* 0x000fe200078e0a8a */
[----:B------:R-:W-:Y:S01]  /*52d0*/  ISETP.GE.AND P0, PT, R4, RZ, PT ;  /* 0x000000ff0400720c */ /* 0x000fe20003f06270 */
[----:B------:R-:W-:Y:S01]  /*52e0*/  IMAD.HI.U32 R4, R248, R133, RZ ;  /* 0x00000085f8047227 */ /* 0x000fe200078e00ff */
[----:B------:R-:W-:-:S03]  /*52f0*/  IADD3 R3, -R3, RZ, RZ ;  /* 0x000000ff03037210 */ /* 0x000fc60007ffe1ff */
[----:B------:R-:W-:Y:S02]  /*5300*/  IMAD.MOV R4, RZ, RZ, -R4 ;  /* 0x000000ffff047224 */ /* 0x000fe400078e0a04 */
[C---:B------:R-:W-:Y:S02]  /*5310*/  IMAD R134, R0.reuse, R3, R5 ;  /* 0x0000000300867224 */ /* 0x040fe400078e0205 */
[----:B------:R-:W-:Y:S02]  /*5320*/  IMAD R133, R0, R4, R133 ;  /* 0x0000000400857224 */ /* 0x000fe400078e0285 */
[--C-:B------:R-:W-:Y:S01]  /*5330*/  @!P3 IMAD.IADD R136, R136, 0x1, -R0.reuse ;  /* 0x000000018888b824 */ /* 0x100fe200078e0a00 */
[----:B------:R-:W-:Y:S01]  /*5340*/  ISETP.GT.U32.AND P3, PT, R0, R134, PT ;  /* 0x000000860000720c */ /* 0x000fe20003f64070 */
[----:B------:R-:W-:Y:S01]  /*5350*/  @!P2 IMAD.IADD R135, R135, 0x1, -R0 ;  /* 0x000000018787a824 */ /* 0x000fe200078e0a00 */
[----:B------:R-:W-:Y:S01]  /*5360*/  @!P6 IADD3 R137, -R137, RZ, RZ ;  /* 0x000000ff8989e210 */ /* 0x000fe20007ffe1ff */
[----:B------:R-:W-:Y:S01]  /*5370*/  VIADD R6, R2, 0x67 ;  /* 0x0000006702067836 */ /* 0x000fe20000000000 */
[----:B------:R-:W-:Y:S01]  /*5380*/  ISETP.GT.U32.AND P6, PT, R0, R133, PT ;  /* 0x000000850000720c */ /* 0x000fe20003fc4070 */
[----:B------:R-:W-:Y:S01]  /*5390*/  VIADD R8, R2, 0x68 ;  /* 0x0000006802087836 */ /* 0x000fe20000000000 */
[----:B------:R-:W-:Y:S01]  /*53a0*/  ISETP.GT.U32.AND P2, PT, R0, R135, PT ;  /* 0x000000870000720c */ /* 0x000fe20003f44070 */
[----:B------:R-:W-:Y:S01]  /*53b0*/  @!P5 IMAD.MOV R136, RZ, RZ, -R136 ;  /* 0x000000ffff88d224 */ /* 0x000fe200078e0a88 */
[----:B------:R-:W-:Y:S01]  /*53c0*/  IABS R7, R6 ;  /* 0x0000000600077213 */ /* 0x000fe20000000000 */
[C---:B------:R-:W-:Y:S01]  /*53d0*/  VIADD R13, R2.reuse, 0x6d ;  /* 0x0000006d020d7836 */ /* 0x040fe20000000000 */
[----:B------:R-:W-:Y:S01]  /*53e0*/  IABS R131, R8 ;  /* 0x0000000800837213 */ /* 0x000fe20000000000 */
[----:B------:R-:W-:Y:S01]  /*53f0*/  VIADD R12, R2, 0x6c ;  /* 0x0000006c020c7836 */ /* 0x000fe20000000000 */
[----:B------:R-:W-:Y:S01]  /*5400*/  ISETP.GE.AND P5, PT, R6, RZ, PT ;  /* 0x000000ff0600720c */ /* 0x000fe20003fa6270 */
[----:B------:R-:W-:Y:S01]  /*5410*/  @!P3 IMAD.IADD R134, R134, 0x1, -R0 ;  /* 0x000000018686b824 */ /* 0x000fe200078e0a00 */
[----:B------:R-:W-:Y:S01]  /*5420*/  IABS R9, R13 ;  /* 0x0000000d00097213 */ /* 0x000fe20000000000 */
[----:B------:R-:W-:Y:S01]  /*5430*/  IMAD.HI.U32 R3, R248, R7, RZ ;  /* 0x00000007f8037227 */ /* 0x000fe200078e00ff */
[----:B------:R-:W-:-:S02]  /*5440*/  IABS R125, R12 ;  /* 0x0000000c007d7213 */ /* 0x000fc40000000000 */
[----:B------:R-:W-:Y:S01]  /*5450*/  ISETP.GT.U32.AND P3, PT, R0, R134, PT ;  /* 0x000000860000720c */ /* 0x000fe20003f64070 */
[--C-:B------:R-:W-:Y:S02]  /*5460*/  @!P6 IMAD.IADD R133, R133, 0x1, -R0.reuse ;  /* 0x000000018585e824 */ /* 0x100fe400078e0a00 */
[----:B------:R-:W-:Y:S01]  /*5470*/  @!P2 IMAD.IADD R135, R135, 0x1, -R0 ;  /* 0x000000018787a824 */ /* 0x000fe200078e0a00 */
[----:B------:R-:W-:Y:S01]  /*5480*/  ISETP.GE.AND P2, PT, R8, RZ, PT ;  /* 0x000000ff0800720c */ /* 0x000fe20003f46270 */
[----:B------:R-:W-:Y:S01]  /*5490*/  VIADD R8, R2, 0x69 ;  /* 0x0000006902087836 */ /* 0x000fe20000000000 */
[----:B------:R-:W-:Y:S01]  /*54a0*/  ISETP.GT.U32.AND P6, PT, R0, R133, PT ;  /* 0x000000850000720c */ /* 0x000fe20003fc4070 */
[----:B------:R-:W-:-:S03]  /*54b0*/  IMAD.HI.U32 R4, R248, R131, RZ ;  /* 0x00000083f8047227 */ /* 0x000fc600078e00ff */
[----:B------:R-:W-:Y:S01]  /*54c0*/  IABS R5, R8 ;  /* 0x0000000800057213 */ /* 0x000fe20000000000 */
[----:B------:R-:W-:Y:S02]  /*54d0*/  IMAD.MOV R3, RZ, RZ, -R3 ;  /* 0x000000ffff037224 */ /* 0x000fe400078e0a03 */
[----:B------:R-:W-:Y:S02]  /*54e0*/  IMAD.MOV R4, RZ, RZ, -R4 ;  /* 0x000000ffff047224 */ /* 0x000fe400078e0a04 */
[C---:B------:R-:W-:Y:S01]  /*54f0*/  IMAD R132, R0.reuse, R3, R7 ;  /* 0x0000000300847224 */ /* 0x040fe200078e0207 */
[----:B------:R-:W-:Y:S01]  /*5500*/  IABS R7, R11 ;  /* 0x0000000b00077213 */ /* 0x000fe20000000000 */
[----:B------:R-:W-:Y:S02]  /*5510*/  IMAD R131, R0, R4, R131 ;  /* 0x0000000400837224 */ /* 0x000fe400078e0283 */
[----:B------:R-:W-:Y:S01]  /*5520*/  @!P3 IMAD.IADD R134, R134, 0x1, -R0 ;  /* 0x000000018686b824 */ /* 0x000fe200078e0a00 */
[----:B------:R-:W-:Y:S01]  /*5530*/  ISETP.GT.U32.AND P3, PT, R0, R132, PT ;  /* 0x000000840000720c */ /* 0x000fe20003f64070 */
[----:B------:R-:W-:Y:S01]  /*5540*/  IMAD.HI.U32 R3, R248, R5, RZ ;  /* 0x00000005f8037227 */ /* 0x000fe200078e00ff */
[----:B------:R-:W-:-:S02]  /*5550*/  @!P6 IADD3 R133, R133, -R0, RZ ;  /* 0x800000008585e210 */ /* 0x000fc40007ffe0ff */
[----:B------:R-:W-:Y:S01]  /*5560*/  ISETP.GT.U32.AND P6, PT, R0, R131, PT ;  /* 0x000000830000720c */ /* 0x000fe20003fc4070 */
[----:B------:R-:W-:Y:S01]  /*5570*/  IMAD.MOV R130, RZ, RZ, -R3 ;  /* 0x000000ffff827224 */ /* 0x000fe200078e0a03 */
[----:B------:R-:W-:Y:S01]  /*5580*/  @!P4 IADD3 R134, -R134, RZ, RZ ;  /* 0x000000ff8686c210 */ /* 0x000fe20007ffe1ff */
[----:B------:R-:W-:-:S04]  /*5590*/  IMAD.HI.U32 R3, R248, R129, RZ ;  /* 0x00000081f8037227 */ /* 0x000fc800078e00ff */
[----:B------:R-:W-:Y:S02]  /*55a0*/  IMAD R130, R0, R130, R5 ;  /* 0x0000008200827224 */ /* 0x000fe400078e0205 */
[----:B------:R-:W-:Y:S02]  /*55b0*/  IMAD.MOV R6, RZ, RZ, -R3 ;  /* 0x000000ffff067224 */ /* 0x000fe400078e0a03 */
[----:B------:R-:W-:Y:S01]  /*55c0*/  @!P3 IMAD.IADD R132, R132, 0x1, -R0 ;  /* 0x000000018484b824 */ /* 0x000fe200078e0a00 */
[C---:B------:R-:W-:Y:S01]  /*55d0*/  ISETP.GT.U32.AND P3, PT, R0.reuse, R130, PT ;  /* 0x000000820000720c */ /* 0x040fe20003f64070 */
[----:B------:R-:W-:Y:S01]  /*55e0*/  IMAD R129, R0, R6, R129 ;  /* 0x0000000600817224 */ /* 0x000fe200078e0281 */
[----:B------:R-:W-:Y:S01]  /*55f0*/  @!P6 IADD3 R131, R131, -R0, RZ ;  /* 0x800000008383e210 */ /* 0x000fe20007ffe0ff */
[----:B------:R-:W-:-:S03]  /*5600*/  IMAD.HI.U32 R4, R248, R7, RZ ;  /* 0x00000007f8047227 */ /* 0x000fc600078e00ff */
[C---:B------:R-:W-:Y:S01]  /*5610*/  ISETP.GT.U32.AND P6, PT, R0.reuse, R129, PT ;  /* 0x000000810000720c */ /* 0x040fe20003fc4070 */
[----:B------:R-:W-:Y:S02]  /*5620*/  IMAD.MOV R4, RZ, RZ, -R4 ;  /* 0x000000ffff047224 */ /* 0x000fe400078e0a04 */
[----:B------:R-:W-:Y:S02]  /*5630*/  @!P0 IMAD.MOV R133, RZ, RZ, -R133 ;  /* 0x000000ffff858224 */ /* 0x000fe400078e0a85 */
[----:B------:R-:W-:Y:S02]  /*5640*/  IMAD R128, R0, R4, R7 ;  /* 0x0000000400807224 */ /* 0x000fe400078e0207 */
[----:B------:R-:W-:Y:S01]  /*5650*/  @!P3 IMAD.IADD R130, R130, 0x1, -R0 ;  /* 0x000000018282b824 */ /* 0x000fe200078e0a00 */
[----:B------:R-:W-:Y:S01]  /*5660*/  ISETP.GT.U32.AND P3, PT, R0, R132, PT ;  /* 0x000000840000720c */ /* 0x000fe20003f64070 */
[----:B------:R-:W-:Y:S01]  /*5670*/  IMAD.HI.U32 R3, R248, R9, RZ ;  /* 0x00000009f8037227 */ /* 0x000fe200078e00ff */
[----:B------:R-:W-:-:S03]  /*5680*/  ISETP.GT.U32.AND P0, PT, R0, R128, PT ;  /* 0x000000800000720c */ /* 0x000fc60003f04070 */
[----:B------:R-:W-:Y:S01]  /*5690*/  @!P6 IMAD.IADD R129, R129, 0x1, -R0 ;  /* 0x000000018181e824 */ /* 0x000fe200078e0a00 */
[----:B------:R-:W-:Y:S01]  /*56a0*/  ISETP.GT.U32.AND P6, PT, R0, R130, PT ;  /* 0x000000820000720c */ /* 0x000fe20003fc4070 */
[----:B------:R-:W-:-:S03]  /*56b0*/  IMAD.HI.U32 R5, R248, R125, RZ ;  /* 0x0000007df8057227 */ /* 0x000fc600078e00ff */
[C---:B------:R-:W-:Y:S01]  /*56c0*/  ISETP.GT.U32.AND P4, PT, R0.reuse, R129, PT ;  /* 0x000000810000720c */ /* 0x040fe20003f84070 */
[----:B------:R-:W-:Y:S01]  /*56d0*/  @!P1 IMAD.MOV R135, RZ, RZ, -R135 ;  /* 0x000000ffff879224 */ /* 0x000fe200078e0a87 */
[----:B------:R-:W-:Y:S01]  /*56e0*/  ISETP.GT.U32.AND P1, PT, R0, R131, PT ;  /* 0x000000830000720c */ /* 0x000fe20003f24070 */
[----:B------:R-:W-:Y:S02]  /*56f0*/  IMAD.MOV R3, RZ, RZ, -R3 ;  /* 0x000000ffff037224 */ /* 0x000fe400078e0a03 */
[----:B------:R-:W-:Y:S02]  /*5700*/  IMAD.MOV R5, RZ, RZ, -R5 ;  /* 0x000000ffff057224 */ /* 0x000fe400078e0a05 */
[C---:B------:R-:W-:Y:S02]  /*5710*/  VIADD R6, R2.reuse, 0x6e ;  /* 0x0000006e02067836 */ /* 0x040fe40000000000 */
[----:B------:R-:W-:Y:S02]  /*5720*/  VIADD R7, R2, 0x6f ;  /* 0x0000006f02077836 */ /* 0x000fe40000000000 */
[----:B------:R-:W-:Y:S01]  /*5730*/  IMAD R124, R0, R3, R9 ;  /* 0x00000003007c7224 */ /* 0x000fe200078e0209 */
[----:B------:R-:W-:Y:S01]  /*5740*/  IABS R123, R6 ;  /* 0x00000006007b7213 */ /* 0x000fe20000000000 */
[----:B------:R-:W-:-:S02]  /*5750*/  @!P3 IMAD.IADD R132, R132, 0x1, -R0 ;  /* 0x000000018484b824 */ /* 0x000fc400078e0a00 */
[----:B------:R-:W-:Y:S01]  /*5760*/  IMAD R125, R0, R5, R125 ;  /* 0x00000005007d7224 */ /* 0x000fe200078e027d */
[----:B------:R-:W-:Y:S01]  /*5770*/  IABS R5, R7 ;  /* 0x0000000700057213 */ /* 0x000fe20000000000 */
[--C-:B------:R-:W-:Y:S01]  /*5780*/  @!P0 IMAD.IADD R128, R128, 0x1, -R0.reuse ;  /* 0x0000000180808824 */ /* 0x100fe200078e0a00 */
[----:B------:R-:W-:Y:S01]  /*5790*/  @!P5 IADD3 R132, -R132, RZ, RZ ;  /* 0x000000ff8484d210 */ /* 0x000fe20007ffe1ff */
[--C-:B------:R-:W-:Y:S01]  /*57a0*/  @!P6 IMAD.IADD R130, R130, 0x1, -R0.reuse ;  /* 0x000000018282e824 */ /* 0x100fe200078e0a00 */
[C---:B------:R-:W-:Y:S01]  /*57b0*/  ISETP.GT.U32.AND P6, PT, R0.reuse, R124, PT ;  /* 0x0000007c0000720c */ /* 0x040fe20003fc4070 */
[----:B------:R-:W-:Y:S01]  /*57c0*/  @!P1 IMAD.IADD R131, R131, 0x1, -R0 ;  /* 0x0000000183839824 */ /* 0x000fe200078e0a00 */
[----:B------:R-:W-:Y:S01]  /*57d0*/  ISETP.GT.U32.AND P5, PT, R0, R128, PT ;  /* 0x000000800000720c */ /* 0x000fe20003fa4070 */
[----:B------:R-:W-:Y:S01]  /*57e0*/  IMAD.HI.U32 R3, R248, R123, RZ ;  /* 0x0000007bf8037227 */ /* 0x000fe200078e00ff */
[----:B------:R-:W-:Y:S02]  /*57f0*/  ISETP.GE.AND P1, PT, R8, RZ, PT ;  /* 0x000000ff0800720c */ /* 0x000fe40003f26270 */
[----:B------:R-:W-:Y:S01]  /*5800*/  ISETP.GT.U32.AND P3, PT, R0, R125, PT ;  /* 0x0000007d0000720c */ /* 0x000fe20003f64070 */
[----:B------:R-:W-:Y:S01]  /*5810*/  IMAD.HI.U32 R4, R248, R5, RZ ;  /* 0x00000005f8047227 */ /* 0x000fe200078e00ff */
[----:B------:R-:W-:-:S02]  /*5820*/  IADD3 R3, -R3, RZ, RZ ;  /* 0x000000ff03037210 */ /* 0x000fc40007ffe1ff */
[----:B------:R-:W-:Y:S01]  /*5830*/  ISETP.GE.AND P0, PT, R11, RZ, PT ;  /* 0x000000ff0b00720c */ /* 0x000fe20003f06270 */
[----:B------:R-:W-:Y:S01]  /*5840*/  @!P4 IMAD.IADD R129, R129, 0x1, -R0 ;  /* 0x000000018181c824 */ /* 0x000fe200078e0a00 */
[----:B------:R-:W-:Y:S01]  /*5850*/  ISETP.GE.AND P4, PT, R10, RZ, PT ;  /* 0x000000ff0a00720c */ /* 0x000fe20003f86270 */
[----:B------:R-:W-:Y:S01]  /*5860*/  IMAD.MOV R4, RZ, RZ, -R4 ;  /* 0x000000ffff047224 */ /* 0x000fe200078e0a04 */
[----:B------:R-:W-:Y:S01]  /*5870*/  IADD3 R10, R2, 0x7d, RZ ;  /* 0x0000007d020a7810 */ /* 0x000fe20007ffe0ff */
[----:B------:R-:W-:Y:S01]  /*5880*/  IMAD R123, R0, R3, R123 ;  /* 0x00000003007b7224 */ /* 0x000fe200078e027b */
[----:B------:R-:W-:Y:S01]  /*5890*/  IADD3 R11, R2, 0x8a, RZ ;  /* 0x0000008a020b7810 */ /* 0x000fe20007ffe0ff */
[----:B------:R-:W-:Y:S02]  /*58a0*/  IMAD R122, R0, R4, R5 ;  /* 0x00000004007a7224 */ /* 0x000fe400078e0205 */
[----:B------:R-:W-:Y:S01]  /*58b0*/  VIADD R4, R2, 0x70 ;  /* 0x0000007002047836 */ /* 0x000fe20000000000 */
[----:B------:R-:W-:Y:S01]  /*58c0*/  IABS R95, R11 ;  /* 0x0000000b005f7213 */ /* 0x000fe20000000000 */
[----:B------:R-:W-:-:S02]  /*58d0*/  @!P6 IMAD.IADD R124, R124, 0x1, -R0 ;  /* 0x000000017c7ce824 */ /* 0x000fc400078e0a00 */
[----:B------:R-:W-:Y:S01]  /*58e0*/  @!P5 IMAD.IADD R128, R128, 0x1, -R0 ;  /* 0x000000018080d824 */ /* 0x000fe200078e0a00 */
[C---:B------:R-:W-:Y:S01]  /*58f0*/  ISETP.GT.U32.AND P5, PT, R0.reuse, R122, PT ;  /* 0x0000007a0000720c */ /* 0x040fe20003fa4070 */
[----:B------:R-:W-:Y:S01]  /*5900*/  @!P1 IMAD.MOV R130, RZ, RZ, -R130 ;  /* 0x000000ffff829224 */ /* 0x000fe200078e0a82 */
[C---:B------:R-:W-:Y:S01]  /*5910*/  ISETP.GT.U32.AND P6, PT, R0.reuse, R124, PT ;  /* 0x0000007c0000720c */ /* 0x040fe20003fc4070 */
[----:B------:R-:W-:Y:S01]  /*5920*/  @!P4 IMAD.MOV R129, RZ, RZ, -R129 ;  /* 0x000000ffff81c224 */ /* 0x000fe200078e0a81 */
[----:B------:R-:W-:Y:S01]  /*5930*/  ISETP.GT.U32.AND P1, PT, R0, R123, PT ;  /* 0x0000007b0000720c */ /* 0x000fe20003f24070 */
[----:B------:R-:W-:Y:S01]  /*5940*/  VIADD R8, R2, 0x71 ;  /* 0x0000007102087836 */ /* 0x000fe20000000000 */
[----:B------:R-:W-:Y:S01]  /*5950*/  IABS R121, R4 ;  /* 0x0000000400797213 */ /* 0x000fe20000000000 */
[----:B------:R-:W-:Y:S01]  /*5960*/  @!P3 IMAD.IADD R125, R125, 0x1, -R0 ;  /* 0x000000017d7db824 */ /* 0x000fe200078e0a00 */
[----:B------:R-:W-:Y:S01]  /*5970*/  ISETP.GE.AND P4, PT, R13, RZ, PT ;  /* 0x000000ff0d00720c */ /* 0x000fe20003f86270 */
[----:B------:R-:W-:Y:S01]  /*5980*/  @!P2 IMAD.MOV R131, RZ, RZ, -R131 ;  /* 0x000000ffff83a224 */ /* 0x000fe200078e0a83 */
[----:B------:R-:W-:Y:S01]  /*5990*/  IABS R5, R8 ;  /* 0x0000000800057213 */ /* 0x000fe20000000000 */
[----:B------:R-:W-:Y:S01]  /*59a0*/  IMAD.HI.U32 R3, R248, R121, RZ ;  /* 0x00000079f8037227 */ /* 0x000fe200078e00ff */
[----:B------:R-:W-:-:S02]  /*59b0*/  ISETP.GT.U32.AND P2, PT, R0, R125, PT ;  /* 0x0000007d0000720c */ /* 0x000fc40003f44070 */
[----:B------:R-:W-:Y:S01]  /*59c0*/  ISETP.GE.AND P3, PT, R12, RZ, PT ;  /* 0x000000ff0c00720c */ /* 0x000fe20003f66270 */
[----:B------:R-:W-:Y:S02]  /*59d0*/  IMAD.MOV R3, RZ, RZ, -R3 ;  /* 0x000000ffff037224 */ /* 0x000fe400078e0a03 */
[--C-:B------:R-:W-:Y:S02]  /*59e0*/  @!P5 IMAD.IADD R122, R122, 0x1, -R0.reuse ;  /* 0x000000017a7ad824 */ /* 0x100fe400078e0a00 */
[--C-:B------:R-:W-:Y:S01]  /*59f0*/  @!P6 IMAD.IADD R124, R124, 0x1, -R0.reuse ;  /* 0x000000017c7ce824 */ /* 0x100fe200078e0a00 */
[----:B------:R-:W-:Y:S01]  /*5a00*/  ISETP.GE.AND P6, PT, R7, RZ, PT ;  /* 0x000000ff0700720c */ /* 0x000fe20003fc6270 */
[----:B------:R-:W-:Y:S01]  /*5a10*/  @!P1 IMAD.IADD R123, R123, 0x1, -R0 ;  /* 0x000000017b7b9824 */ /* 0x000fe200078e0a00 */
[----:B------:R-:W-:Y:S01]  /*5a20*/  ISETP.GE.AND P1, PT, R4, RZ, PT ;  /* 0x000000ff0400720c */ /* 0x000fe20003f26270 */
[C---:B------:R-:W-:Y:S01]  /*5a30*/  IMAD R121, R0.reuse, R3, R121 ;  /* 0x0000000300797224 */ /* 0x040fe200078e0279 */
[----:B------:R-:W-:Y:S01]  /*5a40*/  ISETP.GT.U32.AND P5, PT, R0, R122, PT ;  /* 0x0000007a0000720c */ /* 0x000fe20003fa4070 */
[----:B------:R-:W-:Y:S01]  /*5a50*/  IMAD.HI.U32 R4, R248, R5, RZ ;  /* 0x00000005f8047227 */ /* 0x000fe200078e00ff */
[----:B------:R-:W-:-:S02]  /*5a60*/  @!P2 IADD3 R125, R125, -R0, RZ ;  /* 0x800000007d7da210 */ /* 0x000fc40007ffe0ff */
[----:B------:R-:W-:Y:S01]  /*5a70*/  ISETP.GE.AND P2, PT, R6, RZ, PT ;  /* 0x000000ff0600720c */ /* 0x000fe20003f46270 */
[----:B------:R-:W-:Y:S01]  /*5a80*/  @!P4 IMAD.MOV R124, RZ, RZ, -R124 ;  /* 0x000000ffff7cc224 */ /* 0x000fe200078e0a7c */
[----:B------:R-:W-:Y:S01]  /*5a90*/  ISETP.GT.U32.AND P4, PT, R0, R121, PT ;  /* 0x000000790000720c */ /* 0x000fe20003f84070 */
[----:B------:R-:W-:Y:S01]  /*5aa0*/  @!P0 IMAD.MOV R128, RZ, RZ, -R128 ;  /* 0x000000ffff808224 */ /* 0x000fe200078e0a80 */
[----:B------:R-:W-:Y:S01]  /*5ab0*/  IADD3 R4, -R4, RZ, RZ ;  /* 0x000000ff04047210 */ /* 0x000fe20007ffe1ff */
[----:B------:R-:W-:Y:S01]  /*5ac0*/  VIADD R3, R2, 0x72 ;  /* 0x0000007202037836 */ /* 0x000fe20000000000 */
[----:B------:R-:W-:Y:S01]  /*5ad0*/  ISETP.GT.U32.AND P0, PT, R0, R123, PT ;  /* 0x0000007b0000720c */ /* 0x000fe20003f04070 */
[----:B------:R-:W-:Y:S02]  /*5ae0*/  VIADD R6, R2, 0x74 ;  /* 0x0000007402067836 */ /* 0x000fe40000000000 */
[----:B------:R-:W-:Y:S01]  /*5af0*/  IMAD R120, R0, R4, R5 ;  /* 0x0000000400787224 */ /* 0x000fe200078e0205 */
[----:B------:R-:W-:Y:S01]  /*5b00*/  IABS R119, R3 ;  /* 0x0000000300777213 */ /* 0x000fe20000000000 */
[--C-:B------:R-:W-:Y:S01]  /*5b10*/  @!P5 IMAD.IADD R122, R122, 0x1, -R0.reuse ;  /* 0x000000017a7ad824 */ /* 0x100fe200078e0a00 */
[----:B------:R-:W-:Y:S01]  /*5b20*/  IABS R117, R6 ;  /* 0x0000000600757213 */ /* 0x000fe20000000000 */
[----:B------:R-:W-:Y:S01]  /*5b30*/  VIADD R4, R2, 0x73 ;  /* 0x0000007302047836 */ /* 0x000fe20000000000 */
[----:B------:R-:W-:Y:S01]  /*5b40*/  ISETP.GT.U32.AND P5, PT, R0, R120, PT ;  /* 0x000000780000720c */ /* 0x000fe20003fa4070 */
[----:B------:R-:W-:-:S02]  /*5b50*/  @!P4 IMAD.IADD R121, R121, 0x1, -R0 ;  /* 0x000000017979c824 */ /* 0x000fc400078e0a00 */
[----:B------:R-:W-:Y:S01]  /*5b60*/  IMAD.HI.U32 R5, R248, R117, RZ ;  /* 0x00000075f8057227 */ /* 0x000fe200078e00ff */
[----:B------:R-:W-:Y:S02]  /*5b70*/  IABS R7, R4 ;  /* 0x0000000400077213 */ /* 0x000fe40000000000 */
[----:B------:R-:W-:Y:S01]  /*5b80*/  ISETP.GT.U32.AND P4, PT, R0, R121, PT ;  /* 0x000000790000720c */ /* 0x000fe20003f84070 */
[----:B------:R-:W-:Y:S01]  /*5b90*/  IMAD.MOV R5, RZ, RZ, -R5 ;  /* 0x000000ffff057224 */ /* 0x000fe200078e0a05 */
[----:B------:R-:W-:Y:S01]  /*5ba0*/  @!P0 IADD3 R123, R123, -R0, RZ ;  /* 0x800000007b7b8210 */ /* 0x000fe20007ffe0ff */
[----:B------:R-:W-:Y:S01]  /*5bb0*/  @!P3 IMAD.MOV R125, RZ, RZ, -R125 ;  /* 0x000000ffff7db224 */ /* 0x000fe200078e0a7d */
[----:B------:R-:W-:Y:S01]  /*5bc0*/  ISETP.GE.AND P0, PT, R3, RZ, PT ;  /* 0x000000ff0300720c */ /* 0x000fe20003f06270 */
[----:B------:R-:W-:Y:S01]  /*5bd0*/  IMAD.HI.U32 R3, R248, R119, RZ ;  /* 0x00000077f8037227 */ /* 0x000fe200078e00ff */
[----:B------:R-:W-:Y:S02]  /*5be0*/  ISETP.GE.AND P3, PT, R8, RZ, PT ;  /* 0x000000ff0800720c */ /* 0x000fe40003f66270 */
[----:B------:R-:W-:Y:S01]  /*5bf0*/  IADD3 R8, R2, 0x77, RZ ;  /* 0x0000007702087810 */ /* 0x000fe20007ffe0ff */
[----:B------:R-:W-:Y:S01]  /*5c00*/  @!P2 IMAD.MOV R123, RZ, RZ, -R123 ;  /* 0x000000ffff7ba224 */ /* 0x000fe200078e0a7b */
[----:B------:R-:W-:Y:S01]  /*5c10*/  ISETP.GE.AND P2, PT, R4, RZ, PT ;  /* 0x000000ff0400720c */ /* 0x000fe20003f46270 */
[----:B------:R-:W-:-:S02]  /*5c20*/  @!P5 IMAD.IADD R120, R120, 0x1, -R0 ;  /* 0x000000017878d824 */ /* 0x000fc400078e0a00 */
[----:B------:R-:W-:-:S03]  /*5c30*/  IMAD.HI.U32 R4, R248, R7, RZ ;  /* 0x00000007f8047227 */ /* 0x000fc600078e00ff */
[----:B------:R-:W-:Y:S01]  /*5c40*/  ISETP.GT.U32.AND P5, PT, R0, R120, PT ;  /* 0x000000780000720c */ /* 0x000fe20003fa4070 */
[----:B------:R-:W-:Y:S01]  /*5c50*/  IMAD.MOV R3, RZ, RZ, -R3 ;  /* 0x000000ffff037224 */ /* 0x000fe200078e0a03 */
[----:B------:R-:W-:Y:S01]  /*5c60*/  IADD3 R4, -R4, RZ, RZ ;  /* 0x000000ff04047210 */ /* 0x000fe20007ffe1ff */
[--C-:B------:R-:W-:Y:S02]  /*5c70*/  @!P4 IMAD.IADD R121, R121, 0x1, -R0.reuse ;  /* 0x000000017979c824 */ /* 0x100fe400078e0a00 */
[C---:B------:R-:W-:Y:S02]  /*5c80*/  IMAD R119, R0.reuse, R3, R119 ;  /* 0x0000000300777224 */ /* 0x040fe400078e0277 */
[C---:B------:R-:W-:Y:S02]  /*5c90*/  IMAD R117, R0.reuse, R5, R117 ;  /* 0x0000000500757224 */ /* 0x040fe400078e0275 */
[----:B------:R-:W-:Y:S01]  /*5ca0*/  @!P1 IMAD.MOV R121, RZ, RZ, -R121 ;  /* 0x000000ffff799224 */ /* 0x000fe200078e0a79 */
[C---:B------:R-:W-:Y:S01]  /*5cb0*/  ISETP.GT.U32.AND P4, PT, R0.reuse, R119, PT ;  /* 0x000000770000720c */ /* 0x040fe20003f84070 */
[C---:B------:R-:W-:Y:S01]  /*5cc0*/  IMAD R118, R0.reuse, R4, R7 ;  /* 0x0000000400767224 */ /* 0x040fe200078e0207 */
[----:B------:R-:W-:Y:S01]  /*5cd0*/  ISETP.GT.U32.AND P1, PT, R0, R117, PT ;  /* 0x000000750000720c */ /* 0x000fe20003f24070 */
[----:B------:R-:W-:Y:S01]  /*5ce0*/  VIADD R4, R2, 0x75 ;  /* 0x0000007502047836 */ /* 0x000fe20000000000 */
[----:B------:R-:W-:Y:S01]  /*5cf0*/  IABS R7, R8 ;  /* 0x0000000800077213 */ /* 0x000fe20000000000 */
[----:B------:R-:W-:Y:S01]  /*5d00*/  @!P5 IMAD.IADD R120, R120, 0x1, -R0 ;  /* 0x000000017878d824 */ /* 0x000fe200078e0a00 */
[----:B------:R-:W-:Y:S01]  /*5d10*/  ISETP.GT.U32.AND P5, PT, R0, R118, PT ;  /* 0x000000760000720c */ /* 0x000fe20003fa4070 */
[----:B------:R-:W-:Y:S01]  /*5d20*/  @!P6 IMAD.MOV R122, RZ, RZ, -R122 ;  /* 0x000000ffff7ae224 */ /* 0x000fe200078e0a7a */
[----:B------:R-:W-:Y:S01]  /*5d30*/  IABS R5, R4 ;  /* 0x0000000400057213 */ /* 0x000fe20000000000 */
[----:B------:R-:W-:Y:S01]  /*5d40*/  VIADD R9, R2, 0x78 ;  /* 0x0000007802097836 */ /* 0x000fe20000000000 */
[----:B------:R-:W-:Y:S01]  /*5d50*/  ISETP.GE.AND P6, PT, R6, RZ, PT ;  /* 0x000000ff0600720c */ /* 0x000fe20003fc6270 */
[----:B------:R-:W-:-:S02]  /*5d60*/  VIADD R6, R2, 0x76 ;  /* 0x0000007602067836 */ /* 0x000fc40000000000 */
[----:B------:R-:W-:Y:S01]  /*5d70*/  IMAD.HI.U32 R3, R248, R5, RZ ;  /* 0x00000005f8037227 */ /* 0x000fe200078e00ff */
[----:B------:R-:W-:Y:S02]  /*5d80*/  IABS R113, R9 ;  /* 0x0000000900717213 */ /* 0x000fe40000000000 */
[----:B------:R-:W-:Y:S01]  /*5d90*/  IABS R115, R6 ;  /* 0x0000000600737213 */ /* 0x000fe20000000000 */
[--C-:B------:R-:W-:Y:S01]  /*5da0*/  @!P4 IMAD.IADD R119, R119, 0x1, -R0.reuse ;  /* 0x000000017777c824 */ /* 0x100fe200078e0a00 */
[----:B------:R-:W-:Y:S01]  /*5db0*/  IADD3 R3, -R3, RZ, RZ ;  /* 0x000000ff03037210 */ /* 0x000fe20007ffe1ff */
[----:B------:R-:W-:Y:S02]  /*5dc0*/  @!P1 IMAD.IADD R117, R117, 0x1, -R0 ;  /* 0x0000000175759824 */ /* 0x000fe400078e0a00 */
[----:B------:R-:W-:Y:S01]  /*5dd0*/  @!P3 IMAD.MOV R120, RZ, RZ, -R120 ;  /* 0x000000ffff78b224 */ /* 0x000fe200078e0a78 */
[----:B------:R-:W-:Y:S01]  /*5de0*/  ISETP.GT.U32.AND P4, PT, R0, R119, PT ;  /* 0x000000770000720c */ /* 0x000fe20003f84070 */
[----:B------:R-:W-:Y:S01]  /*5df0*/  @!P5 IMAD.IADD R118, R118, 0x1, -R0 ;  /* 0x000000017676d824 */ /* 0x000fe200078e0a00 */
[C---:B------:R-:W-:Y:S01]  /*5e00*/  ISETP.GT.U32.AND P1, PT, R0.reuse, R117, PT ;  /* 0x000000750000720c */ /* 0x040fe20003f24070 */
[----:B------:R-:W-:Y:S01]  /*5e10*/  IMAD R116, R0, R3, R5 ;  /* 0x0000000300747224 */ /* 0x000fe200078e0205 */
[----:B------:R-:W-:Y:S01]  /*5e20*/  ISETP.GE.AND P3, PT, R4, RZ, PT ;  /* 0x000000ff0400720c */ /* 0x000fe20003f66270 */
[----:B------:R-:W-:Y:S01]  /*5e30*/  IMAD.HI.U32 R4, R248, R7, RZ ;  /* 0x00000007f8047227 */ /* 0x000fe200078e00ff */
[----:B------:R-:W-:-:S03]  /*5e40*/  ISETP.GT.U32.AND P5, PT, R0, R118, PT ;  /* 0x000000760000720c */ /* 0x000fc60003fa4070 */
[----:B------:R-:W-:-:S04]  /*5e50*/  IMAD.HI.U32 R3, R248, R115, RZ ;  /* 0x00000073f8037227 */ /* 0x000fc800078e00ff */
[----:B------:R-:W-:-:S04]  /*5e60*/  IMAD.HI.U32 R5, R248, R113, RZ ;  /* 0x00000071f8057227 */ /* 0x000fc800078e00ff */
[----:B------:R-:W-:Y:S02]  /*5e70*/  IMAD.MOV R4, RZ, RZ, -R4 ;  /* 0x000000ffff047224 */ /* 0x000fe400078e0a04 */
[----:B------:R-:W-:Y:S01]  /*5e80*/  IMAD.MOV R3, RZ, RZ, -R3 ;  /* 0x000000ffff037224 */ /* 0x000fe200078e0a03 */
[----:B------:R-:W-:Y:S01]  /*5e90*/  @!P5 IADD3 R118, R118, -R0, RZ ;  /* 0x800000007676d210 */ /* 0x000fe20007ffe0ff */
[----:B------:R-:W-:Y:S01]  /*5ea0*/  IMAD.MOV R5, RZ, RZ, -R5 ;  /* 0x000000ffff057224 */ /* 0x000fe200078e0a05 */
[----:B------:R-:W-:Y:S01]  /*5eb0*/  ISETP.GE.AND P5, PT, R6, RZ, PT ;  /* 0x000000ff0600720c */ /* 0x000fe20003fa6270 */
[----:B------:R-:W-:Y:S01]  /*5ec0*/  IMAD R114, R0, R4, R7 ;  /* 0x0000000400727224 */ /* 0x000fe200078e0207 */
[----:B------:R-:W-:Y:S01]  /*5ed0*/  @!P2 IADD3 R118, -R118, RZ, RZ ;  /* 0x000000ff7676a210 */ /* 0x000fe20007ffe1ff */
[----:B------:R-:W-:Y:S01]  /*5ee0*/  @!P4 IMAD.IADD R119, R119, 0x1, -R0 ;  /* 0x000000017777c824 */ /* 0x000fe200078e0a00 */
[C---:B------:R-:W-:Y:S01]  /*5ef0*/  ISETP.GT.U32.AND P4, PT, R0.reuse, R116, PT ;  /* 0x000000740000720c */ /* 0x040fe20003f84070 */
[----:B------:R-:W-:Y:S01]  /*5f00*/  IMAD R115, R0, R3, R115 ;  /* 0x0000000300737224 */ /* 0x000fe200078e0273 */
[----:B------:R-:W-:Y:S01]  /*5f10*/  ISETP.GE.AND P2, PT, R8, RZ, PT ;  /* 0x000000ff0800720c */ /* 0x000fe20003f46270 */
[----:B------:R-:W-:-:S02]  /*5f20*/  IMAD R113, R0, R5, R113 ;  /* 0x0000000500717224 */ /* 0x000fc400078e0271 */
[--C-:B------:R-:W-:Y:S01]  /*5f30*/  @!P1 IMAD.IADD R117, R117, 0x1, -R0.reuse ;  /* 0x0000000175759824 */ /* 0x100fe200078e0a00 */
[----:B------:R-:W-:Y:S01]  /*5f40*/  ISETP.GT.U32.AND P1, PT, R0, R114, PT ;  /* 0x000000720000720c */ /* 0x000fe20003f24070 */
[----:B------:R-:W-:Y:S02]  /*5f50*/  VIADD R4, R2, 0x79 ;  /* 0x0000007902047836 */ /* 0x000fe40000000000 */
[----:B------:R-:W-:Y:S01]  /*5f60*/  @!P0 IMAD.MOV R119, RZ, RZ, -R119 ;  /* 0x000000ffff778224 */ /* 0x000fe200078e0a77 */
[C---:B------:R-:W-:Y:S01]  /*5f70*/  ISETP.GT.U32.AND P0, PT, R0.reuse, R115, PT ;  /* 0x000000730000720c */ /* 0x040fe20003f04070 */
[----:B------:R-:W-:Y:S01]  /*5f80*/  @!P6 IMAD.MOV R117, RZ, RZ, -R117 ;  /* 0x000000ffff75e224 */ /* 0x000fe200078e0a75 */
[----:B------:R-:W-:Y:S01]  /*5f90*/  ISETP.GT.U32.AND P6, PT, R0, R113, PT ;  /* 0x000000710000720c */ /* 0x000fe20003fc4070 */
[----:B------:R-:W-:Y:S01]  /*5fa0*/  VIADD R6, R2, 0x7a ;  /* 0x0000007a02067836 */ /* 0x000fe20000000000 */
[----:B------:R-:W-:Y:S01]  /*5fb0*/  IABS R5, R4 ;  /* 0x0000000400057213 */ /* 0x000fe20000000000 */
[----:B------:R-:W-:-:S02]  /*5fc0*/  @!P4 IMAD.IADD R116, R116, 0x1, -R0 ;  /* 0x000000017474c824 */ /* 0x000fc400078e0a00 */
[----:B------:R-:W-:Y:S01]  /*5fd0*/  VIADD R8, R2, 0x7c ;  /* 0x0000007c02087836 */ /* 0x000fe20000000000 */
[----:B------:R-:W-:Y:S01]  /*5fe0*/  IABS R111, R6 ;  /* 0x00000006006f7213 */ /* 0x000fe20000000000 */
[----:B------:R-:W-:Y:S01]  /*5ff0*/  IMAD.HI.U32 R3, R248, R5, RZ ;  /* 0x00000005f8037227 */ /* 0x000fe200078e00ff */
[----:B------:R-:W-:Y:S02]  /*6000*/  @!P1 IADD3 R114, R114, -R0, RZ ;  /* 0x8000000072729210 */ /* 0x000fe40007ffe0ff */
[----:B------:R-:W-:Y:S01]  /*6010*/  ISETP.GT.U32.AND P4, PT, R0, R116, PT ;  /* 0x000000740000720c */ /* 0x000fe20003f84070 */
[----:B------:R-:W-:Y:S01]  /*6020*/  IMAD.MOV R3, RZ, RZ, -R3 ;  /* 0x000000ffff037224 */ /* 0x000fe200078e0a03 */
[----:B------:R-:W-:Y:S01]  /*6030*/  IABS R109, R8 ;  /* 0x00000008006d7213 */ /* 0x000fe20000000000 */
[--C-:B------:R-:W-:Y:S01]  /*6040*/  @!P0 IMAD.IADD R115, R115, 0x1, -R0.reuse ;  /* 0x0000000173738824 */ /* 0x100fe200078e0a00 */
[----:B------:R-:W-:Y:S01]  /*6050*/  ISETP.GE.AND P0, PT, R4, RZ, PT ;  /* 0x000000ff0400720c */ /* 0x000fe20003f06270 */
[----:B------:R-:W-:Y:S01]  /*6060*/  @!P6 IMAD.IADD R113, R113, 0x1, -R0 ;  /* 0x000000017171e824 */ /* 0x000fe200078e0a00 */
[C---:B------:R-:W-:Y:S01]  /*6070*/  ISETP.GT.U32.AND P6, PT, R0.reuse, R114, PT ;  /* 0x000000720000720c */ /* 0x040fe20003fc4070 */
[C---:B------:R-:W-:Y:S01]  /*6080*/  IMAD R112, R0.reuse, R3, R5 ;  /* 0x0000000300707224 */ /* 0x040fe200078e0205 */
[----:B------:R-:W-:Y:S01]  /*6090*/  ISETP.GT.U32.AND P1, PT, R0, R115, PT ;  /* 0x000000730000720c */ /* 0x000fe20003f24070 */
[----:B------:R-:W-:-:S04]  /*60a0*/  IMAD.HI.U32 R3, R248, R111, RZ ;  /* 0x0000006ff8037227 */ /* 0x000fc800078e00ff */
[----:B------:R-:W-:Y:S02]  /*60b0*/  IMAD.MOV R3, RZ, RZ, -R3 ;  /* 0x000000ffff037224 */ /* 0x000fe400078e0a03 */
[----:B------:R-:W-:Y:S02]  /*60c0*/  VIADD R5, R2, 0x7b ;  /* 0x0000007b02057836 */ /* 0x000fe40000000000 */
[----:B------:R-:W-:Y:S02]  /*60d0*/  IMAD R111, R0, R3, R111 ;  /* 0x00000003006f7224 */ /* 0x000fe400078e026f */
        /* <DEDUP_REMOVED lines=8> */
[----:B------:R-:W-:Y:S01]  /*6160*/  IABS R9, R10 ;  /* 0x0000000a00097213 */ /* 0x000fe20000000000 */
[----:B------:R-:W-:Y:S01]  /*6170*/  @!P3 IMAD.MOV R116, RZ, RZ, -R116 ;  /* 0x000000ffff74b224 */ /* 0x000fe200078e0a74 */
[----:B------:R-:W-:Y:S01]  /*6180*/  ISETP.GT.U32.AND P3, PT, R0, R113, PT ;  /* 0x000000710000720c */ /* 0x000fe20003f64070 */
[----:B------:R-:W-:-:S04]  /*6190*/  IMAD.HI.U32 R4, R248, R109, RZ ;  /* 0x0000006df8047227 */ /* 0x000fc800078e00ff */
[--C-:B------:R-:W-:Y:S01]  /*61a0*/  @!P6 IMAD.IADD R111, R111, 0x1, -R0.reuse ;  /* 0x000000016f6fe824 */ /* 0x100fe200078e0a00 */
[----:B------:R-:W-:Y:S01]  /*61b0*/  IADD3 R4, -R4, RZ, RZ ;  /* 0x000000ff04047210 */ /* 0x000fe20007ffe1ff */
[----:B------:R-:W-:Y:S02]  /*61c0*/  IMAD.MOV R3, RZ, RZ, -R3 ;  /* 0x000000ffff037224 */ /* 0x000fe400078e0a03 */
[----:B------:R-:W-:Y:S01]  /*61d0*/  @!P1 IMAD.IADD R112, R112, 0x1, -R0 ;  /* 0x0000000170709824 */ /* 0x000fe200078e0a00 */
[----:B------:R-:W-:Y:S01]  /*61e0*/  ISETP.GE.AND P1, PT, R5, RZ, PT ;  /* 0x000000ff0500720c */ /* 0x000fe20003f26270 */
[----:B------:R-:W-:Y:S01]  /*61f0*/  IMAD.HI.U32 R5, R248, R9, RZ ;  /* 0x00000009f8057227 */ /* 0x000fe200078e00ff */
[----:B------:R-:W-:-:S03]  /*6200*/  ISETP.GT.U32.AND P6, PT, R0, R111, PT ;  /* 0x0000006f0000720c */ /* 0x000fc60003fc4070 */
[----:B------:R-:W-:Y:S02]  /*6210*/  IMAD R110, R0, R3, R7 ;  /* 0x00000003006e7224 */ /* 0x000fe400078e0207 */
[----:B------:R-:W-:Y:S01]  /*6220*/  @!P3 IMAD.IADD R113, R113, 0x1, -R0 ;  /* 0x000000017171b824 */ /* 0x000fe200078e0a00 */
[----:B------:R-:W-:Y:S01]  /*6230*/  ISETP.GE.AND P3, PT, R6, RZ, PT ;  /* 0x000000ff0600720c */ /* 0x000fe20003f66270 */
[----:B------:R-:W-:Y:S02]  /*6240*/  IMAD.MOV R5, RZ, RZ, -R5 ;  /* 0x000000ffff057224 */ /* 0x000fe400078e0a05 */
[C---:B------:R-:W-:Y:S01]  /*6250*/  IMAD R109, R0.reuse, R4, R109 ;  /* 0x00000004006d7224 */ /* 0x040fe200078e026d */
[----:B------:R-:W-:Y:S01]  /*6260*/  @!P4 IADD3 R113, -R113, RZ, RZ ;  /* 0x000000ff7171c210 */ /* 0x000fe20007ffe1ff */
[----:B------:R-:W-:Y:S01]  /*6270*/  @!P2 IMAD.MOV R114, RZ, RZ, -R114 ;  /* 0x000000ffff72a224 */ /* 0x000fe200078e0a72 */
[C---:B------:R-:W-:Y:S01]  /*6280*/  ISETP.GT.U32.AND P2, PT, R0.reuse, R110, PT ;  /* 0x0000006e0000720c */ /* 0x040fe20003f44070 */
[C---:B------:R-:W-:Y:S01]  /*6290*/  IMAD R108, R0.reuse, R5, R9 ;  /* 0x00000005006c7224 */ /* 0x040fe200078e0209 */
[----:B------:R-:W-:Y:S01]  /*62a0*/  ISETP.GT.U32.AND P4, PT, R0, R109, PT ;  /* 0x0000006d0000720c */ /* 0x000fe20003f84070 */
[----:B------:R-:W-:-:S02]  /*62b0*/  @!P6 IMAD.IADD R111, R111, 0x1, -R0 ;  /* 0x000000016f6fe824 */ /* 0x000fc400078e0a00 */
[----:B------:R-:W-:Y:S01]  /*62c0*/  VIADD R6, R2, 0x7e ;  /* 0x0000007e02067836 */ /* 0x000fe20000000000 */
[----:B------:R-:W-:Y:S01]  /*62d0*/  ISETP.GT.U32.AND P6, PT, R0, R108, PT ;  /* 0x0000006c0000720c */ /* 0x000fe20003fc4070 */
[C---:B------:R-:W-:Y:S02]  /*62e0*/  VIADD R7, R2.reuse, 0x7f ;  /* 0x0000007f02077836 */ /* 0x040fe40000000000 */
[----:B------:R-:W-:Y:S01]  /*62f0*/  @!P5 IMAD.MOV R115, RZ, RZ, -R115 ;  /* 0x000000ffff73d224 */ /* 0x000fe200078e0a73 */
[----:B------:R-:W-:Y:S01]  /*6300*/  IABS R107, R6 ;  /* 0x00000006006b7213 */ /* 0x000fe20000000000 */
[----:B------:R-:W-:Y:S01]  /*6310*/  VIADD R9, R2, 0x81 ;  /* 0x0000008102097836 */ /* 0x000fe20000000000 */
[----:B------:R-:W-:Y:S01]  /*6320*/  IABS R5, R7 ;  /* 0x0000000700057213 */ /* 0x000fe20000000000 */
[----:B------:R-:W-:Y:S01]  /*6330*/  @!P2 IMAD.IADD R110, R110, 0x1, -R0 ;  /* 0x000000016e6ea824 */ /* 0x000fe200078e0a00 */
[----:B------:R-:W-:Y:S01]  /*6340*/  ISETP.GT.U32.AND P5, PT, R0, R112, PT ;  /* 0x000000700000720c */ /* 0x000fe20003fa4070 */
[----:B------:R-:W-:Y:S01]  /*6350*/  IMAD.HI.U32 R3, R248, R107, RZ ;  /* 0x0000006bf8037227 */ /* 0x000fe200078e00ff */
[----:B------:R-:W-:-:S02]  /*6360*/  @!P4 IADD3 R109, R109, -R0, RZ ;  /* 0x800000006d6dc210 */ /* 0x000fc40007ffe0ff */
[----:B------:R-:W-:Y:S01]  /*6370*/  ISETP.GT.U32.AND P4, PT, R0, R110, PT ;  /* 0x0000006e0000720c */ /* 0x000fe20003f84070 */
[----:B------:R-:W-:Y:S01]  /*6380*/  @!P6 IMAD.IADD R108, R108, 0x1, -R0 ;  /* 0x000000016c6ce824 */ /* 0x000fe200078e0a00 */
[----:B------:R-:W-:Y:S01]  /*6390*/  ISETP.GT.U32.AND P6, PT, R0, R109, PT ;  /* 0x0000006d0000720c */ /* 0x000fe20003fc4070 */
[----:B------:R-:W-:Y:S01]  /*63a0*/  IMAD.MOV R4, RZ, RZ, -R3 ;  /* 0x000000ffff047224 */ /* 0x000fe200078e0a03 */
[----:B------:R-:W-:Y:S01]  /*63b0*/  ISETP.GE.AND P2, PT, R10, RZ, PT ;  /* 0x000000ff0a00720c */ /* 0x000fe20003f46270 */
[----:B------:R-:W-:-:S04]  /*63c0*/  IMAD.HI.U32 R3, R248, R5, RZ ;  /* 0x00000005f8037227 */ /* 0x000fc800078e00ff */
[----:B------:R-:W-:Y:S02]  /*63d0*/  IMAD R107, R0, R4, R107 ;  /* 0x00000004006b7224 */ /* 0x000fe400078e026b */
[----:B------:R-:W-:Y:S02]  /*63e0*/  IMAD.MOV R3, RZ, RZ, -R3 ;  /* 0x000000ffff037224 */ /* 0x000fe400078e0a03 */
[----:B------:R-:W-:Y:S01]  /*63f0*/  @!P4 IADD3 R110, R110, -R0, RZ ;  /* 0x800000006e6ec210 */ /* 0x000fe20007ffe0ff */
[--C-:B------:R-:W-:Y:S01]  /*6400*/  @!P5 IMAD.IADD R112, R112, 0x1, -R0.reuse ;  /* 0x000000017070d824 */ /* 0x100fe200078e0a00 */
[C---:B------:R-:W-:Y:S01]  /*6410*/  ISETP.GT.U32.AND P4, PT, R0.reuse, R107, PT ;  /* 0x0000006b0000720c */ /* 0x040fe20003f84070 */
[----:B------:R-:W-:Y:S01]  /*6420*/  IMAD R106, R0, R3, R5 ;  /* 0x00000003006a7224 */ /* 0x000fe200078e0205 */
[----:B------:R-:W-:Y:S01]  /*6430*/  ISETP.GE.AND P5, PT, R8, RZ, PT ;  /* 0x000000ff0800720c */ /* 0x000fe20003fa6270 */
[----:B------:R-:W-:Y:S01]  /*6440*/  VIADD R8, R2, 0x80 ;  /* 0x0000008002087836 */ /* 0x000fe20000000000 */
[----:B------:R-:W-:Y:S01]  /*6450*/  IABS R5, R9 ;  /* 0x0000000900057213 */ /* 0x000fe20000000000 */
[----:B------:R-:W-:Y:S01]  /*6460*/  @!P6 IMAD.IADD R109, R109, 0x1, -R0 ;  /* 0x000000016d6de824 */ /* 0x000fe200078e0a00 */
[----:B------:R-:W-:Y:S01]  /*6470*/  ISETP.GT.U32.AND P6, PT, R0, R106, PT ;  /* 0x0000006a0000720c */ /* 0x000fe20003fc4070 */
[----:B------:R-:W-:Y:S01]  /*6480*/  @!P3 IMAD.MOV R111, RZ, RZ, -R111 ;  /* 0x000000ffff6fb224 */ /* 0x000fe200078e0a6f */
[----:B------:R-:W-:Y:S01]  /*6490*/  IABS R105, R8 ;  /* 0x0000000800697213 */ /* 0x000fe20000000000 */
[----:B------:R-:W-:-:S02]  /*64a0*/  VIADD R10, R2, 0x82 ;  /* 0x00000082020a7836 */ /* 0x000fc40000000000 */
[----:B------:R-:W-:Y:S01]  /*64b0*/  @!P0 IMAD.MOV R112, RZ, RZ, -R112 ;  /* 0x000000ffff708224 */ /* 0x000fe200078e0a70 */
[----:B------:R-:W-:Y:S01]  /*64c0*/  ISETP.GT.U32.AND P0, PT, R0, R108, PT ;  /* 0x0000006c0000720c */ /* 0x000fe20003f04070 */
[----:B------:R-:W-:Y:S01]  /*64d0*/  IMAD.HI.U32 R3, R248, R105, RZ ;  /* 0x00000069f8037227 */ /* 0x000fe200078e00ff */
[----:B------:R-:W-:-:S03]  /*64e0*/  IABS R103, R10 ;  /* 0x0000000a00677213 */ /* 0x000fc60000000000 */
[----:B------:R-:W-:Y:S01]  /*64f0*/  @!P4 IMAD.IADD R107, R107, 0x1, -R0 ;  /* 0x000000016b6bc824 */ /* 0x000fe200078e0a00 */
[----:B------:R-:W-:Y:S01]  /*6500*/  ISETP.GE.AND P4, PT, R7, RZ, PT ;  /* 0x000000ff0700720c */ /* 0x000fe20003f86270 */
[----:B------:R-:W-:Y:S02]  /*6510*/  IMAD.MOV R4, RZ, RZ, -R3 ;  /* 0x000000ffff047224 */ /* 0x000fe400078e0a03 */
[----:B------:R-:W-:-:S04]  /*6520*/  IMAD.HI.U32 R3, R248, R5, RZ ;  /* 0x00000005f8037227 */ /* 0x000fc800078e00ff */
[----:B------:R-:W-:Y:S01]  /*6530*/  @!P6 IMAD.IADD R106, R106, 0x1, -R0 ;  /* 0x000000016a6ae824 */ /* 0x000fe200078e0a00 */
[C---:B------:R-:W-:Y:S01]  /*6540*/  ISETP.GT.U32.AND P6, PT, R0.reuse, R107, PT ;  /* 0x0000006b0000720c */ /* 0x040fe20003fc4070 */
[C---:B------:R-:W-:Y:S01]  /*6550*/  IMAD R105, R0.reuse, R4, R105 ;  /* 0x0000000400697224 */ /* 0x040fe200078e0269 */
[----:B------:R-:W-:Y:S01]  /*6560*/  IADD3 R104, -R3, RZ, RZ ;  /* 0x000000ff03687210 */ /* 0x000fe20007ffe1ff */
[----:B------:R-:W-:Y:S01]  /*6570*/  @!P1 IMAD.MOV R110, RZ, RZ, -R110 ;  /* 0x000000ffff6e9224 */ /* 0x000fe200078e0a6e */
[----:B------:R-:W-:Y:S01]  /*6580*/  ISETP.GT.U32.AND P1, PT, R0, R106, PT ;  /* 0x0000006a0000720c */ /* 0x000fe20003f24070 */
[----:B------:R-:W-:Y:S01]  /*6590*/  IMAD.HI.U32 R3, R248, R103, RZ ;  /* 0x00000067f8037227 */ /* 0x000fe200078e00ff */
[----:B------:R-:W-:Y:S02]  /*65a0*/  ISETP.GT.U32.AND P3, PT, R0, R105, PT ;  /* 0x000000690000720c */ /* 0x000fe40003f64070 */
[----:B------:R-:W-:Y:S01]  /*65b0*/  IADD3 R4, R2, 0x83, RZ ;  /* 0x0000008302047810 */ /* 0x000fe20007ffe0ff */
[----:B------:R-:W-:-:S02]  /*65c0*/  IMAD R104, R0, R104, R5 ;  /* 0x0000006800687224 */ /* 0x000fc400078e0205 */
[----:B------:R-:W-:Y:S01]  /*65d0*/  IMAD.MOV R3, RZ, RZ, -R3 ;  /* 0x000000ffff037224 */ /* 0x000fe200078e0a03 */
[----:B------:R-:W-:Y:S01]  /*65e0*/  IABS R5, R4 ;  /* 0x0000000400057213 */ /* 0x000fe20000000000 */
[----:B------:R-:W-:Y:S01]  /*65f0*/  @!P6 IMAD.IADD R107, R107, 0x1, -R0 ;  /* 0x000000016b6be824 */ /* 0x000fe200078e0a00 */
[C---:B------:R-:W-:Y:S01]  /*6600*/  ISETP.GT.U32.AND P6, PT, R0.reuse, R104, PT ;  /* 0x000000680000720c */ /* 0x040fe20003fc4070 */
[----:B------:R-:W-:Y:S02]  /*6610*/  IMAD R103, R0, R3, R103 ;  /* 0x0000000300677224 */ /* 0x000fe400078e0267 */
[----:B------:R-:W-:-:S04]  /*6620*/  IMAD.HI.U32 R3, R248, R5, RZ ;  /* 0x00000005f8037227 */ /* 0x000fc800078e00ff */
[--C-:B------:R-:W-:Y:S01]  /*6630*/  @!P3 IMAD.IADD R105, R105, 0x1, -R0.reuse ;  /* 0x000000016969b824 */ /* 0x100fe200078e0a00 */
[----:B------:R-:W-:Y:S01]  /*6640*/  ISETP.GE.AND P3, PT, R4, RZ, PT ;  /* 0x000000ff0400720c */ /* 0x000fe20003f66270 */
[--C-:B------:R-:W-:Y:S01]  /*6650*/  @!P0 IMAD.IADD R108, R108, 0x1, -R0.reuse ;  /* 0x000000016c6c8824 */ /* 0x100fe200078e0a00 */
[----:B------:R-:W-:Y:S01]  /*6660*/  ISETP.GE.AND P0, PT, R6, RZ, PT ;  /* 0x000000ff0600720c */ /* 0x000fe20003f06270 */
[--C-:B------:R-:W-:Y:S01]  /*6670*/  @!P1 IMAD.IADD R106, R106, 0x1, -R0.reuse ;  /* 0x000000016a6a9824 */ /* 0x100fe200078e0a00 */
[----:B------:R-:W-:Y:S01]  /*6680*/  ISETP.GE.AND P1, PT, R10, RZ, PT ;  /* 0x000000ff0a00720c */ /* 0x000fe20003f26270 */
[----:B------:R-:W-:Y:S01]  /*6690*/  @!P6 IMAD.IADD R104, R104, 0x1, -R0 ;  /* 0x000000016868e824 */ /* 0x000fe200078e0a00 */
[C---:B------:R-:W-:Y:S01]  /*66a0*/  ISETP.GT.U32.AND P6, PT, R0.reuse, R105, PT ;  /* 0x000000690000720c */ /* 0x040fe20003fc4070 */
[----:B------:R-:W-:Y:S02]  /*66b0*/  IMAD.MOV R3, RZ, RZ, -R3 ;  /* 0x000000ffff037224 */ /* 0x000fe400078e0a03 */
[----:B------:R-:W-:Y:S01]  /*66c0*/  @!P4 IMAD.MOV R106, RZ, RZ, -R106 ;  /* 0x000000ffff6ac224 */ /* 0x000fe200078e0a6a */
[C---:B------:R-:W-:Y:S01]  /*66d0*/  ISETP.GT.U32.AND P4, PT, R0.reuse, R103, PT ;  /* 0x000000670000720c */ /* 0x040fe20003f84070 */
[----:B------:R-:W-:-:S02]  /*66e0*/  IMAD R102, R0, R3, R5 ;  /* 0x0000000300667224 */ /* 0x000fc400078e0205 */
[----:B------:R-:W-:Y:S01]  /*66f0*/  @!P5 IMAD.MOV R109, RZ, RZ, -R109 ;  /* 0x000000ffff6dd224 */ /* 0x000fe200078e0a6d */
[----:B------:R-:W-:Y:S01]  /*6700*/  ISETP.GE.AND P5, PT, R8, RZ, PT ;  /* 0x000000ff0800720c */ /* 0x000fe20003fa6270 */
[C---:B------:R-:W-:Y:S01]  /*6710*/  VIADD R6, R2.reuse, 0x84 ;  /* 0x0000008402067836 */ /* 0x040fe20000000000 */
[----:B------:R-:W-:Y:S01]  /*6720*/  IADD3 R8, R2, 0x85, RZ ;  /* 0x0000008502087810 */ /* 0x000fe20007ffe0ff */
[----:B------:R-:W-:Y:S01]  /*6730*/  @!P0 IMAD.MOV R107, RZ, RZ, -R107 ;  /* 0x000000ffff6b8224 */ /* 0x000fe200078e0a6b */
[----:B------:R-:W-:Y:S01]  /*6740*/  ISETP.GT.U32.AND P0, PT, R0, R104, PT ;  /* 0x000000680000720c */ /* 0x000fe20003f04070 */
[----:B------:R-:W-:Y:S01]  /*6750*/  @!P2 IMAD.MOV R108, RZ, RZ, -R108 ;  /* 0x000000ffff6ca224 */ /* 0x000fe200078e0a6c */
[----:B------:R-:W-:Y:S01]  /*6760*/  @!P6 IADD3 R105, R105, -R0, RZ ;  /* 0x800000006969e210 */ /* 0x000fe20007ffe0ff */
[----:B------:R-:W-:Y:S01]  /*6770*/  VIADD R10, R2, 0x89 ;  /* 0x00000089020a7836 */ /* 0x000fe20000000000 */
[----:B------:R-:W-:Y:S01]  /*6780*/  ISETP.GT.U32.AND P6, PT, R0, R102, PT ;  /* 0x000000660000720c */ /* 0x000fe20003fc4070 */
[----:B------:R-:W-:Y:S01]  /*6790*/  @!P4 IMAD.IADD R103, R103, 0x1, -R0 ;  /* 0x000000016767c824 */ /* 0x000fe200078e0a00 */
[----:B------:R-:W-:Y:S01]  /*67a0*/  IABS R101, R6 ;  /* 0x0000000600657213 */ /* 0x000fe20000000000 */
[C---:B------:R-:W-:Y:S01]  /*67b0*/  VIADD R12, R2.reuse, 0xb5 ;  /* 0x000000b5020c7836 */ /* 0x040fe20000000000 */
[----:B------:R-:W-:Y:S01]  /*67c0*/  ISETP.GE.AND P2, PT, R9, RZ, PT ;  /* 0x000000ff0900720c */ /* 0x000fe20003f46270 */
[----:B------:R-:W-:Y:S01]  /*67d0*/  VIADD R9, R2, 0x86 ;  /* 0x0000008602097836 */ /* 0x000fe20000000000 */
[----:B------:R-:W-:Y:S01]  /*67e0*/  IABS R7, R8 ;  /* 0x0000000800077213 */ /* 0x000fe20000000000 */
[----:B------:R-:W-:Y:S01]  /*67f0*/  IMAD.HI.U32 R3, R248, R101, RZ ;  /* 0x00000065f8037227 */ /* 0x000fe200078e00ff */
[----:B------:R-:W-:-:S02]  /*6800*/  ISETP.GE.AND P4, PT, R8, RZ, PT ;  /* 0x000000ff0800720c */ /* 0x000fc40003f86270 */
[----:B------:R-:W-:Y:S01]  /*6810*/  IABS R99, R9 ;  /* 0x0000000900637213 */ /* 0x000fe20000000000 */
[----:B------:R-:W-:Y:S01]  /*6820*/  @!P5 IMAD.MOV R105, RZ, RZ, -R105 ;  /* 0x000000ffff69d224 */ /* 0x000fe200078e0a69 */
[----:B------:R-:W-:Y:S01]  /*6830*/  ISETP.GT.U32.AND P5, PT, R0, R103, PT ;  /* 0x000000670000720c */ /* 0x000fe20003fa4070 */
[----:B------:R-:W-:Y:S01]  /*6840*/  IMAD.HI.U32 R4, R248, R7, RZ ;  /* 0x00000007f8047227 */ /* 0x000fe200078e00ff */
[----:B------:R-:W-:-:S03]  /*6850*/  @!P6 IADD3 R102, R102, -R0, RZ ;  /* 0x800000006666e210 */ /* 0x000fc60007ffe0ff */
[----:B------:R-:W-:Y:S01]  /*6860*/  IMAD.MOV R5, RZ, RZ, -R3 ;  /* 0x000000ffff057224 */ /* 0x000fe200078e0a03 */
[----:B------:R-:W-:Y:S01]  /*6870*/  ISETP.GT.U32.AND P6, PT, R0, R102, PT ;  /* 0x000000660000720c */ /* 0x000fe20003fc4070 */
[----:B------:R-:W-:Y:S01]  /*6880*/  @!P0 IMAD.IADD R104, R104, 0x1, -R0 ;  /* 0x0000000168688824 */ /* 0x000fe200078e0a00 */
[----:B------:R-:W-:Y:S01]  /*6890*/  ISETP.GE.AND P0, PT, R6, RZ, PT ;  /* 0x000000ff0600720c */ /* 0x000fe20003f06270 */
[----:B------:R-:W-:Y:S02]  /*68a0*/  IMAD.MOV R4, RZ, RZ, -R4 ;  /* 0x000000ffff047224 */ /* 0x000fe400078e0a04 */
[----:B------:R-:W-:Y:S02]  /*68b0*/  IMAD R101, R0, R5, R101 ;  /* 0x0000000500657224 */ /* 0x000fe400078e0265 */
[----:B------:R-:W-:-:S04]  /*68c0*/  IMAD.HI.U32 R3, R248, R99, RZ ;  /* 0x00000063f8037227 */ /* 0x000fc800078e00ff */
[C---:B------:R-:W-:Y:S01]  /*68d0*/  IMAD R100, R0.reuse, R4, R7 ;  /* 0x0000000400647224 */ /* 0x040fe200078e0207 */
[----:B------:R-:W-:Y:S01]  /*68e0*/  IABS R7, R10 ;  /* 0x0000000a00077213 */ /* 0x000fe20000000000 */
[----:B------:R-:W-:Y:S01]  /*68f0*/  @!P2 IMAD.MOV R104, RZ, RZ, -R104 ;  /* 0x000000ffff68a224 */ /* 0x000fe200078e0a68 */
[C---:B------:R-:W-:Y:S01]  /*6900*/  ISETP.GT.U32.AND P2, PT, R0.reuse, R101, PT ;  /* 0x000000650000720c */ /* 0x040fe20003f44070 */
[----:B------:R-:W-:Y:S02]  /*6910*/  IMAD.MOV R3, RZ, RZ, -R3 ;  /* 0x000000ffff037224 */ /* 0x000fe400078e0a03 */
[----:B------:R-:W-:Y:S01]  /*6920*/  @!P5 IMAD.IADD R103, R103, 0x1, -R0 ;  /* 0x000000016767d824 */ /* 0x000fe200078e0a00 */
[C---:B------:R-:W-:Y:S01]  /*6930*/  ISETP.GT.U32.AND P5, PT, R0.reuse, R100, PT ;  /* 0x000000640000720c */ /* 0x040fe20003fa4070 */
[----:B------:R-:W-:Y:S02]  /*6940*/  IMAD R99, R0, R3, R99 ;  /* 0x0000000300637224 */ /* 0x000fe400078e0263 */
[----:B------:R-:W-:-:S02]  /*6950*/  VIADD R6, R2, 0x87 ;  /* 0x0000008702067836 */ /* 0x000fc40000000000 */
[--C-:B------:R-:W-:Y:S01]  /*6960*/  @!P6 IMAD.IADD R102, R102, 0x1, -R0.reuse ;  /* 0x000000016666e824 */ /* 0x100fe200078e0a00 */
[----:B------:R-:W-:Y:S01]  /*6970*/  ISETP.GT.U32.AND P6, PT, R0, R99, PT ;  /* 0x000000630000720c */ /* 0x000fe20003fc4070 */
[----:B------:R-:W-:Y:S01]  /*6980*/  VIADD R8, R2, 0x88 ;  /* 0x0000008802087836 */ /* 0x000fe20000000000 */
[----:B------:R-:W-:Y:S01]  /*6990*/  IABS R5, R6 ;  /* 0x0000000600057213 */ /* 0x000fe20000000000 */
[----:B------:R-:W-:Y:S01]  /*69a0*/  @!P2 IMAD.IADD R101, R101, 0x1, -R0 ;  /* 0x000000016565a824 */ /* 0x000fe200078e0a00 */
[----:B------:R-:W-:Y:S01]  /*69b0*/  ISETP.GE.AND P2, PT, R9, RZ, PT ;  /* 0x000000ff0900720c */ /* 0x000fe20003f46270 */
[----:B------:R-:W-:Y:S01]  /*69c0*/  @!P3 IMAD.MOV R102, RZ, RZ, -R102 ;  /* 0x000000ffff66b224 */ /* 0x000fe200078e0a66 */
[----:B------:R-:W-:Y:S01]  /*69d0*/  IABS R97, R8 ;  /* 0x0000000800617213 */ /* 0x000fe20000000000 */
[----:B------:R-:W-:Y:S01]  /*69e0*/  @!P5 IMAD.IADD R100, R100, 0x1, -R0 ;  /* 0x000000016464d824 */ /* 0x000fe200078e0a00 */
[----:B------:R-:W-:Y:S01]  /*69f0*/  ISETP.GT.U32.AND P5, PT, R0, R101, PT ;  /* 0x000000650000720c */ /* 0x000fe20003fa4070 */
[----:B------:R-:W-:Y:S01]  /*6a00*/  IMAD.HI.U32 R3, R248, R5, RZ ;  /* 0x00000005f8037227 */ /* 0x000fe200078e00ff */
[----:B------:R-:W-:-:S03]  /*6a10*/  ISETP.GE.AND P3, PT, R6, RZ, PT ;  /* 0x000000ff0600720c */ /* 0x000fc60003f66270 */
[----:B------:R-:W-:-:S04]  /*6a20*/  IMAD.HI.U32 R4, R248, R97, RZ ;  /* 0x00000061f8047227 */ /* 0x000fc800078e00ff */
[----:B------:R-:W-:Y:S01]  /*6a30*/  IMAD.MOV R3, RZ, RZ, -R3 ;  /* 0x000000ffff037224 */ /* 0x000fe200078e0a03 */
[----:B------:R-:W-:Y:S01]  /*6a40*/  IADD3 R4, -R4, RZ, RZ ;  /* 0x000000ff04047210 */ /* 0x000fe20007ffe1ff */
[--C-:B------:R-:W-:Y:S01]  /*6a50*/  @!P6 IMAD.IADD R99, R99, 0x1, -R0.reuse ;  /* 0x000000016363e824 */ /* 0x100fe200078e0a00 */
[C---:B------:R-:W-:Y:S01]  /*6a60*/  ISETP.GT.U32.AND P6, PT, R0.reuse, R100, PT ;  /* 0x000000640000720c */ /* 0x040fe20003fc4070 */
[C---:B------:R-:W-:Y:S02]  /*6a70*/  IMAD R98, R0.reuse, R3, R5 ;  /* 0x0000000300627224 */ /* 0x040fe400078e0205 */
[----:B------:R-:W-:Y:S02]  /*6a80*/  @!P5 IMAD.IADD R101, R101, 0x1, -R0 ;  /* 0x000000016565d824 */ /* 0x000fe400078e0a00 */
[C---:B------:R-:W-:Y:S01]  /*6a90*/  IMAD R97, R0.reuse, R4, R97 ;  /* 0x0000000400617224 */ /* 0x040fe200078e0261 */
[----:B------:R-:W-:Y:S01]  /*6aa0*/  ISETP.GT.U32.AND P5, PT, R0, R98, PT ;  /* 0x000000620000720c */ /* 0x000fe20003fa4070 */
[----:B------:R-:W-:-:S04]  /*6ab0*/  IMAD.HI.U32 R4, R248, R95, RZ ;  /* 0x0000005ff8047227 */ /* 0x000fc800078e00ff */
[----:B------:R-:W-:Y:S02]  /*6ac0*/  IMAD.MOV R4, RZ, RZ, -R4 ;  /* 0x000000ffff047224 */ /* 0x000fe400078e0a04 */
[----:B------:R-:W-:Y:S01]  /*6ad0*/  @!P6 IMAD.IADD R100, R100, 0x1, -R0 ;  /* 0x000000016464e824 */ /* 0x000fe200078e0a00 */
[----:B------:R-:W-:Y:S01]  /*6ae0*/  ISETP.GT.U32.AND P6, PT, R0, R97, PT ;  /* 0x000000610000720c */ /* 0x000fe20003fc4070 */
[----:B------:R-:W-:-:S04]  /*6af0*/  IMAD.HI.U32 R3, R248, R7, RZ ;  /* 0x00000007f8037227 */ /* 0x000fc800078e00ff */
[----:B------:R-:W-:Y:S01]  /*6b00*/  @!P5 IMAD.IADD R98, R98, 0x1, -R0 ;  /* 0x000000016262d824 */ /* 0x000fe200078e0a00 */
[----:B------:R-:W-:Y:S01]  /*6b10*/  IADD3 R3, -R3, RZ, RZ ;  /* 0x000000ff03037210 */ /* 0x000fe20007ffe1ff */
[----:B------:R-:W-:Y:S02]  /*6b20*/  VIADD R6, R2, 0x8b ;  /* 0x0000008b02067836 */ /* 0x000fe40000000000 */
[C---:B------:R-:W-:Y:S02]  /*6b30*/  IMAD R95, R0.reuse, R4, R95 ;  /* 0x00000004005f7224 */ /* 0x040fe400078e025f */
[----:B------:R-:W-:Y:S01]  /*6b40*/  @!P0 IMAD.MOV R101, RZ, RZ, -R101 ;  /* 0x000000ffff658224 */ /* 0x000fe200078e0a65 */
[C---:B------:R-:W-:Y:S01]  /*6b50*/  ISETP.GT.U32.AND P0, PT, R0.reuse, R98, PT ;  /* 0x000000620000720c */ /* 0x040fe20003f04070 */
[----:B------:R-:W-:Y:S01]  /*6b60*/  @!P4 IMAD.MOV R100, RZ, RZ, -R100 ;  /* 0x000000ffff64c224 */ /* 0x000fe200078e0a64 */
[----:B------:R-:W-:Y:S01]  /*6b70*/  IABS R5, R6 ;  /* 0x0000000600057213 */ /* 0x000fe20000000000 */
[----:B------:R-:W-:Y:S01]  /*6b80*/  IMAD R96, R0, R3, R7 ;  /* 0x0000000300607224 */ /* 0x000fe200078e0207 */
[----:B------:R-:W-:Y:S01]  /*6b90*/  @!P6 IADD3 R97, R97, -R0, RZ ;  /* 0x800000006161e210 */ /* 0x000fe20007ffe0ff */
[----:B------:R-:W-:Y:S01]  /*6ba0*/  VIADD R4, R2, 0x8c ;  /* 0x0000008c02047836 */ /* 0x000fe20000000000 */
[----:B------:R-:W-:Y:S01]  /*6bb0*/  ISETP.GT.U32.AND P4, PT, R0, R95, PT ;  /* 0x0000005f0000720c */ /* 0x000fe20003f84070 */
[----:B------:R-:W-:Y:S01]  /*6bc0*/  IMAD.HI.U32 R3, R248, R5, RZ ;  /* 0x00000005f8037227 */ /* 0x000fe200078e00ff */
[----:B------:R-:W-:-:S02]  /*6bd0*/  ISETP.GT.U32.AND P6, PT, R0, R97, PT ;  /* 0x000000610000720c */ /* 0x000fc40003fc4070 */
[----:B------:R-:W-:Y:S01]  /*6be0*/  IABS R93, R4 ;  /* 0x00000004005d7213 */ /* 0x000fe20000000000 */
[----:B------:R-:W-:Y:S01]  /*6bf0*/  IMAD.MOV R3, RZ, RZ, -R3 ;  /* 0x000000ffff037224 */ /* 0x000fe200078e0a03 */
[----:B------:R-:W-:Y:S01]  /*6c00*/  ISETP.GT.U32.AND P5, PT, R0, R96, PT ;  /* 0x000000600000720c */ /* 0x000fe20003fa4070 */
[----:B------:R-:W-:Y:S01]  /*6c10*/  @!P1 IMAD.MOV R103, RZ, RZ, -R103 ;  /* 0x000000ffff679224 */ /* 0x000fe200078e0a67 */
[----:B------:R-:W-:Y:S01]  /*6c20*/  @!P0 IADD3 R98, R98, -R0, RZ ;  /* 0x8000000062628210 */ /* 0x000fe20007ffe0ff */
[C---:B------:R-:W-:Y:S01]  /*6c30*/  IMAD R94, R0.reuse, R3, R5 ;  /* 0x00000003005e7224 */ /* 0x040fe200078e0205 */
[----:B------:R-:W-:Y:S01]  /*6c40*/  ISETP.GT.U32.AND P1, PT, R0, R99, PT ;  /* 0x000000630000720c */ /* 0x000fe20003f24070 */
[----:B------:R-:W-:Y:S01]  /*6c50*/  IMAD.HI.U32 R3, R248, R93, RZ ;  /* 0x0000005df8037227 */ /* 0x000fe200078e00ff */
[----:B------:R-:W-:-:S03]  /*6c60*/  ISETP.GE.AND P0, PT, R11, RZ, PT ;  /* 0x000000ff0b00720c */ /* 0x000fc60003f06270 */
[--C-:B------:R-:W-:Y:S01]  /*6c70*/  @!P4 IMAD.IADD R95, R95, 0x1, -R0.reuse ;  /* 0x000000015f5fc824 */ /* 0x100fe200078e0a00 */
[----:B------:R-:W-:Y:S01]  /*6c80*/  ISETP.GE.AND P4, PT, R6, RZ, PT ;  /* 0x000000ff0600720c */ /* 0x000fe20003f86270 */
[----:B------:R-:W-:Y:S01]  /*6c90*/  @!P6 IMAD.IADD R97, R97, 0x1, -R0 ;  /* 0x000000016161e824 */ /* 0x000fe200078e0a00 */
[C---:B------:R-:W-:Y:S01]  /*6ca0*/  ISETP.GT.U32.AND P6, PT, R0.reuse, R94, PT ;  /* 0x0000005e0000720c */ /* 0x040fe20003fc4070 */
[----:B------:R-:W-:Y:S01]  /*6cb0*/  @!P3 IMAD.MOV R98, RZ, RZ, -R98 ;  /* 0x000000ffff62b224 */ /* 0x000fe200078e0a62 */
[----:B------:R-:W-:Y:S01]  /*6cc0*/  ISETP.GT.U32.AND P3, PT, R0, R95, PT ;  /* 0x0000005f0000720c */ /* 0x000fe20003f64070 */
[----:B------:R-:W-:Y:S02]  /*6cd0*/  IMAD.MOV R3, RZ, RZ, -R3 ;  /* 0x000000ffff037224 */ /* 0x000fe400078e0a03 */
[--C-:B------:R-:W-:Y:S02]  /*6ce0*/  @!P5 IMAD.IADD R96, R96, 0x1, -R0.reuse ;  /* 0x000000016060d824 */ /* 0x100fe400078e0a00 */
[----:B------:R-:W-:Y:S01]  /*6cf0*/  IMAD R93, R0, R3, R93 ;  /* 0x00000003005d7224 */ /* 0x000fe200078e025d */
[----:B------:R-:W-:Y:S01]  /*6d00*/  IADD3 R3, R2, 0x8d, RZ ;  /* 0x0000008d02037810 */ /* 0x000fe20007ffe0ff */
[--C-:B------:R-:W-:Y:S01]  /*6d10*/  @!P1 IMAD.IADD R99, R99, 0x1, -R0.reuse ;  /* 0x0000000163639824 */ /* 0x100fe200078e0a00 */
[----:B------:R-:W-:Y:S01]  /*6d20*/  ISETP.GE.AND P1, PT, R8, RZ, PT ;  /* 0x000000ff0800720c */ /* 0x000fe20003f26270 */
[----:B------:R-:W-:Y:S01]  /*6d30*/  VIADD R6, R2, 0x8f ;  /* 0x0000008f02067836 */ /* 0x000fe20000000000 */
[----:B------:R-:W-:Y:S01]  /*6d40*/  ISETP.GT.U32.AND P5, PT, R0, R96, PT ;  /* 0x000000600000720c */ /* 0x000fe20003fa4070 */
[--C-:B------:R-:W-:Y:S01]  /*6d50*/  @!P6 IMAD.IADD R94, R94, 0x1, -R0.reuse ;  /* 0x000000015e5ee824 */ /* 0x100fe200078e0a00 */
[----:B------:R-:W-:Y:S01]  /*6d60*/  IABS R5, R3 ;  /* 0x0000000300057213 */ /* 0x000fe20000000000 */
[----:B------:R-:W-:Y:S01]  /*6d70*/  @!P2 IMAD.MOV R99, RZ, RZ, -R99 ;  /* 0x000000ffff63a224 */ /* 0x000fe200078e0a63 */
[----:B------:R-:W-:Y:S01]  /*6d80*/  @!P3 IADD3 R95, R95, -R0, RZ ;  /* 0x800000005f5fb210 */ /* 0x000fe20007ffe0ff */
[----:B------:R-:W-:Y:S01]  /*6d90*/  VIADD R7, R2, 0x90 ;  /* 0x0000009002077836 */ /* 0x000fe20000000000 */
[----:B------:R-:W-:Y:S01]  /*6da0*/  ISETP.GT.U32.AND P3, PT, R0, R93, PT ;  /* 0x0000005d0000720c */ /* 0x000fe20003f64070 */
[----:B------:R-:W-:Y:S01]  /*6db0*/  VIADD R8, R2, 0x92 ;  /* 0x0000009202087836 */ /* 0x000fe20000000000 */
[----:B------:R-:W-:Y:S01]  /*6dc0*/  ISETP.GT.U32.AND P6, PT, R0, R94, PT ;  /* 0x0000005e0000720c */ /* 0x000fe20003fc4070 */
[----:B------:R-:W-:Y:S01]  /*6dd0*/  @!P0 IMAD.MOV R95, RZ, RZ, -R95 ;  /* 0x000000ffff5f8224 */ /* 0x000fe200078e0a5f */
[----:B------:R-:W-:Y:S01]  /*6de0*/  ISETP.GE.AND P2, PT, R10, RZ, PT ;  /* 0x000000ff0a00720c */ /* 0x000fe20003f46270 */
[----:B------:R-:W-:Y:S01]  /*6df0*/  @!P1 IMAD.MOV R97, RZ, RZ, -R97 ;  /* 0x000000ffff619224 */ /* 0x000fe200078e0a61 */
[----:B------:R-:W-:Y:S01]  /*6e00*/  ISETP.GE.AND P0, PT, R6, RZ, PT ;  /* 0x000000ff0600720c */ /* 0x000fe20003f06270 */
[----:B------:R-:W-:Y:S01]  /*6e10*/  @!P5 IMAD.IADD R96, R96, 0x1, -R0 ;  /* 0x000000016060d824 */ /* 0x000fe200078e0a00 */
[----:B------:R-:W-:Y:S01]  /*6e20*/  IABS R6, R6 ;  /* 0x0000000600067213 */ /* 0x000fe20000000000 */
[----:B------:R-:W-:Y:S01]  /*6e30*/  VIADD R9, R2, 0x93 ;  /* 0x0000009302097836 */ /* 0x000fe20000000000 */
[----:B------:R-:W-:Y:S01]  /*6e40*/  ISETP.GE.AND P1, PT, R3, RZ, PT ;  /* 0x000000ff0300720c */ /* 0x000fe20003f26270 */
[----:B------:R-:W-:Y:S01]  /*6e50*/  IMAD.HI.U32 R3, R248, R5, RZ ;  /* 0x00000005f8037227 */ /* 0x000fe200078e00ff */
[----:B------:R-:W-:-:S02]  /*6e60*/  ISETP.GE.AND P5, PT, R4, RZ, PT ;  /* 0x000000ff0400720c */ /* 0x000fc40003fa6270 */
[----:B------:R-:W-:Y:S01]  /*6e70*/  IABS R89, R7 ;  /* 0x0000000700597213 */ /* 0x000fe20000000000 */
[--C-:B------:R-:W-:Y:S01]  /*6e80*/  @!P3 IMAD.IADD R93, R93, 0x1, -R0.reuse ;  /* 0x000000015d5db824 */ /* 0x100fe200078e0a00 */
[----:B------:R-:W-:Y:S01]  /*6e90*/  IADD3 R92, -R3, RZ, RZ ;  /* 0x000000ff035c7210 */ /* 0x000fe20007ffe1ff */
[----:B------:R-:W-:Y:S01]  /*6ea0*/  VIADD R4, R2, 0x8e ;  /* 0x0000008e02047836 */ /* 0x000fe20000000000 */
[----:B------:R-:W-:Y:S01]  /*6eb0*/  IABS R87, R8 ;  /* 0x0000000800577213 */ /* 0x000fe20000000000 */
[----:B------:R-:W-:Y:S01]  /*6ec0*/  @!P6 IMAD.IADD R94, R94, 0x1, -R0 ;  /* 0x000000015e5ee824 */ /* 0x000fe200078e0a00 */
[----:B------:R-:W-:Y:S01]  /*6ed0*/  ISETP.GE.AND P6, PT, R7, RZ, PT ;  /* 0x000000ff0700720c */ /* 0x000fe20003fc6270 */
[----:B------:R-:W-:Y:S01]  /*6ee0*/  IMAD.MOV.U32 R7, RZ, RZ, R6 ;  /* 0x000000ffff077224 */ /* 0x000fe200078e0006 */
[----:B------:R-:W-:Y:S01]  /*6ef0*/  ISETP.GT.U32.AND P3, PT, R0, R93, PT ;  /* 0x0000005d0000720c */ /* 0x000fe20003f64070 */
[----:B------:R-:W-:Y:S01]  /*6f00*/  @!P2 IMAD.MOV R96, RZ, RZ, -R96 ;  /* 0x000000ffff60a224 */ /* 0x000fe200078e0a60 */
[----:B------:R-:W-:Y:S01]  /*6f10*/  ISETP.GE.AND P2, PT, R4, RZ, PT ;  /* 0x000000ff0400720c */ /* 0x000fe20003f46270 */
[----:B------:R-:W-:Y:S01]  /*6f20*/  IMAD R92, R0, R92, R5 ;  /* 0x0000005c005c7224 */ /* 0x000fe200078e0205 */
[----:B------:R-:W-:Y:S01]  /*6f30*/  IABS R91, R4 ;  /* 0x00000004005b7213 */ /* 0x000fe20000000000 */
[----:B------:R-:W-:Y:S01]  /*6f40*/  IMAD.HI.U32 R4, R248, R7, RZ ;  /* 0x00000007f8047227 */ /* 0x000fe200078e00ff */
[----:B------:R-:W-:-:S03]  /*6f50*/  IABS R6, R9 ;  /* 0x0000000900067213 */ /* 0x000fc60000000000 */
[----:B------:R-:W-:Y:S02]  /*6f60*/  IMAD.MOV R4, RZ, RZ, -R4 ;  /* 0x000000ffff047224 */ /* 0x000fe400078e0a04 */
[----:B------:R-:W-:Y:S01]  /*6f70*/  @!P4 IMAD.MOV R94, RZ, RZ, -R94 ;  /* 0x000000ffff5ec224 */ /* 0x000fe200078e0a5e */
[C---:B------:R-:W-:Y:S01]  /*6f80*/  ISETP.GT.U32.AND P4, PT, R0.reuse, R92, PT ;  /* 0x0000005c0000720c */ /* 0x040fe20003f84070 */
[----:B------:R-:W-:Y:S02]  /*6f90*/  @!P3 IMAD.IADD R93, R93, 0x1, -R0 ;  /* 0x000000015d5db824 */ /* 0x000fe400078e0a00 */
[----:B------:R-:W-:Y:S01]  /*6fa0*/  IMAD R90, R0, R4, R7 ;  /* 0x00000004005a7224 */ /* 0x000fe200078e0207 */
[----:B------:R-:W-:Y:S01]  /*6fb0*/  IADD3 R7, R2, 0x91, RZ ;  /* 0x0000009102077810 */ /* 0x000fe20007ffe0ff */
[----:B------:R-:W-:Y:S02]  /*6fc0*/  @!P5 IMAD.MOV R93, RZ, RZ, -R93 ;  /* 0x000000ffff5dd224 */ /* 0x000fe400078e0a5d */
[----:B------:R-:W-:Y:S01]  /*6fd0*/  IMAD.HI.U32 R3, R248, R91, RZ ;  /* 0x0000005bf8037227 */ /* 0x000fe200078e00ff */
[----:B------:R-:W-:-:S03]  /*6fe0*/  ISETP.GT.U32.AND P5, PT, R0, R90, PT ;  /* 0x0000005a0000720c */ /* 0x000fc60003fa4070 */
[----:B------:R-:W-:Y:S02]  /*6ff0*/  IMAD.MOV R5, RZ, RZ, -R3 ;  /* 0x000000ffff057224 */ /* 0x000fe400078e0a03 */
[--C-:B------:R-:W-:Y:S02]  /*7000*/  @!P4 IMAD.IADD R92, R92, 0x1, -R0.reuse ;  /* 0x000000015c5cc824 */ /* 0x100fe400078e0a00 */
[----:B------:R-:W-:Y:S01]  /*7010*/  IMAD R91, R0, R5, R91 ;  /* 0x00000005005b7224 */ /* 0x000fe200078e025b */
[----:B------:R-:W-:Y:S01]  /*7020*/  IABS R5, R7 ;  /* 0x0000000700057213 */ /* 0x000fe20000000000 */
[----:B------:R-:W-:Y:S01]  /*7030*/  IMAD.HI.U32 R3, R248, R89, RZ ;  /* 0x00000059f8037227 */ /* 0x000fe200078e00ff */
[C---:B------:R-:W-:Y:S02]  /*7040*/  ISETP.GT.U32.AND P4, PT, R0.reuse, R92, PT ;  /* 0x0000005c0000720c */ /* 0x040fe40003f84070 */
[----:B------:R-:W-:Y:S01]  /*7050*/  ISETP.GT.U32.AND P3, PT, R0, R91, PT ;  /* 0x0000005b0000720c */ /* 0x000fe20003f64070 */
[----:B------:R-:W-:-:S02]  /*7060*/  @!P5 IMAD.IADD R90, R90, 0x1, -R0 ;  /* 0x000000015a5ad824 */ /* 0x000fc400078e0a00 */
[----:B------:R-:W-:Y:S02]  /*7070*/  IMAD.MOV R3, RZ, RZ, -R3 ;  /* 0x000000ffff037224 */ /* 0x000fe400078e0a03 */
[----:B------:R-:W-:Y:S01]  /*7080*/  IMAD.HI.U32 R4, R248, R87, RZ ;  /* 0x00000057f8047227 */ /* 0x000fe200078e00ff */
[----:B------:R-:W-:-:S03]  /*7090*/  ISETP.GT.U32.AND P5, PT, R0, R90, PT ;  /* 0x0000005a0000720c */ /* 0x000fc60003fa4070 */
[----:B------:R-:W-:Y:S02]  /*70a0*/  IMAD R89, R0, R3, R89 ;  /* 0x0000000300597224 */ /* 0x000fe400078e0259 */
[----:B------:R-:W-:Y:S02]  /*70b0*/  IMAD.MOV R4, RZ, RZ, -R4 ;  /* 0x000000ffff047224 */ /* 0x000fe400078e0a04 */
[----:B------:R-:W-:Y:S01]  /*70c0*/  @!P4 IMAD.IADD R92, R92, 0x1, -R0 ;  /* 0x000000015c5cc824 */ /* 0x000fe200078e0a00 */
[C---:B------:R-:W-:Y:S01]  /*70d0*/  ISETP.GT.U32.AND P4, PT, R0.reuse, R89, PT ;  /* 0x000000590000720c */ /* 0x040fe20003f84070 */
[----:B------:R-:W-:Y:S01]  /*70e0*/  IMAD R87, R0, R4, R87 ;  /* 0x0000000400577224 */ /* 0x000fe200078e0257 */
[----:B------:R-:W-:Y:S01]  /*70f0*/  @!P3 IADD3 R91, R91, -R0, RZ ;  /* 0x800000005b5bb210 */ /* 0x000fe20007ffe0ff */
[----:B------:R-:W-:-:S03]  /*7100*/  IMAD.HI.U32 R3, R248, R5, RZ ;  /* 0x00000005f8037227 */ /* 0x000fc600078e00ff */
[----:B------:R-:W-:Y:S01]  /*7110*/  ISETP.GT.U32.AND P3, PT, R0, R91, PT ;  /* 0x0000005b0000720c */ /* 0x000fe20003f64070 */
[----:B------:R-:W-:Y:S01]  /*7120*/  @!P5 IMAD.IADD R90, R90, 0x1, -R0 ;  /* 0x000000015a5ad824 */ /* 0x000fe200078e0a00 */
[----:B------:R-:W-:Y:S01]  /*7130*/  ISETP.GT.U32.AND P5, PT, R0, R87, PT ;  /* 0x000000570000720c */ /* 0x000fe20003fa4070 */
[----:B------:R-:W-:Y:S02]  /*7140*/  IMAD.MOV R3, RZ, RZ, -R3 ;  /* 0x000000ffff037224 */ /* 0x000fe400078e0a03 */
[----:B------:R-:W-:Y:S01]  /*7150*/  VIADD R10, R2, 0x94 ;  /* 0x00000094020a7836 */ /* 0x000fe20000000000 */
[----:B------:R-:W-:Y:S01]  /*7160*/  @!P0 IADD3 R90, -R90, RZ, RZ ;  /* 0x000000ff5a5a8210 */ /* 0x000fe20007ffe1ff */
[----:B------:R-:W-:Y:S01]  /*7170*/  IMAD R88, R0, R3, R5 ;  /* 0x0000000300587224 */ /* 0x000fe200078e0205 */
[----:B------:R-:W-:Y:S01]  /*7180*/  ISETP.GE.AND P0, PT, R9, RZ, PT ;  /* 0x000000ff0900720c */ /* 0x000fe20003f06270 */
[----:B------:R-:W-:Y:S01]  /*7190*/  IMAD.MOV.U32 R5, RZ, RZ, R6 ;  /* 0x000000ffff057224 */ /* 0x000fe200078e0006 */
[----:B------:R-:W-:Y:S01]  /*71a0*/  IADD3 R6, R2, 0x95, RZ ;  /* 0x0000009502067810 */ /* 0x000fe20007ffe0ff */
[----:B------:R-:W-:Y:S01]  /*71b0*/  @!P4 IMAD.IADD R89, R89, 0x1, -R0 ;  /* 0x000000015959c824 */ /* 0x000fe200078e0a00 */
[----:B------:R-:W-:Y:S01]  /*71c0*/  IABS R85, R10 ;  /* 0x0000000a00557213 */ /* 0x000fe20000000000 */
[----:B------:R-:W-:Y:S01]  /*71d0*/  IMAD.HI.U32 R3, R248, R5, RZ ;  /* 0x00000005f8037227 */ /* 0x000fe200078e00ff */
[----:B------:R-:W-:-:S02]  /*71e0*/  ISETP.GE.AND P4, PT, R7, RZ, PT ;  /* 0x000000ff0700720c */ /* 0x000fc40003f86270 */
[----:B------:R-:W-:Y:S01]  /*71f0*/  IABS R7, R6 ;  /* 0x0000000600077213 */ /* 0x000fe20000000000 */
[----:B------:R-:W-:Y:S01]  /*7200*/  @!P1 IMAD.MOV R92, RZ, RZ, -R92 ;  /* 0x000000ffff5c9224 */ /* 0x000fe200078e0a5c */
[C---:B------:R-:W-:Y:S01]  /*7210*/  ISETP.GT.U32.AND P1, PT, R0.reuse, R89, PT ;  /* 0x000000590000720c */ /* 0x040fe20003f24070 */
[--C-:B------:R-:W-:Y:S01]  /*7220*/  @!P3 IMAD.IADD R91, R91, 0x1, -R0.reuse ;  /* 0x000000015b5bb824 */ /* 0x100fe200078e0a00 */
[----:B------:R-:W-:Y:S01]  /*7230*/  ISETP.GT.U32.AND P3, PT, R0, R88, PT ;  /* 0x000000580000720c */ /* 0x000fe20003f64070 */
[----:B------:R-:W-:Y:S02]  /*7240*/  @!P5 IMAD.IADD R87, R87, 0x1, -R0 ;  /* 0x000000015757d824 */ /* 0x000fe400078e0a00 */
[----:B------:R-:W-:Y:S02]  /*7250*/  IMAD.MOV R3, RZ, RZ, -R3 ;  /* 0x000000ffff037224 */ /* 0x000fe400078e0a03 */
[----:B------:R-:W-:Y:S01]  /*7260*/  IMAD.HI.U32 R4, R248, R85, RZ ;  /* 0x00000055f8047227 */ /* 0x000fe200078e00ff */
[----:B------:R-:W-:-:S03]  /*7270*/  ISETP.GT.U32.AND P5, PT, R0, R87, PT ;  /* 0x000000570000720c */ /* 0x000fc60003fa4070 */
[----:B------:R-:W-:Y:S01]  /*7280*/  IMAD R86, R0, R3, R5 ;  /* 0x0000000300567224 */ /* 0x000fe200078e0205 */
[----:B------:R-:W-:Y:S01]  /*7290*/  IADD3 R4, -R4, RZ, RZ ;  /* 0x000000ff04047210 */ /* 0x000fe20007ffe1ff */
[----:B------:R-:W-:-:S04]  /*72a0*/  IMAD.HI.U32 R3, R248, R7, RZ ;  /* 0x00000007f8037227 */ /* 0x000fc800078e00ff */
[----:B------:R-:W-:Y:S02]  /*72b0*/  IMAD.MOV R3, RZ, RZ, -R3 ;  /* 0x000000ffff037224 */ /* 0x000fe400078e0a03 */
[C---:B------:R-:W-:Y:S02]  /*72c0*/  IMAD R85, R0.reuse, R4, R85 ;  /* 0x0000000400557224 */ /* 0x040fe400078e0255 */
[--C-:B------:R-:W-:Y:S01]  /*72d0*/  @!P1 IMAD.IADD R89, R89, 0x1, -R0.reuse ;  /* 0x0000000159599824 */ /* 0x100fe200078e0a00 */
[----:B------:R-:W-:Y:S01]  /*72e0*/  ISETP.GT.U32.AND P1, PT, R0, R86, PT ;  /* 0x000000560000720c */ /* 0x000fe20003f24070 */
[--C-:B------:R-:W-:Y:S01]  /*72f0*/  @!P3 IMAD.IADD R88, R88, 0x1, -R0.reuse ;  /* 0x000000015858b824 */ /* 0x100fe200078e0a00 */
[----:B------:R-:W-:Y:S01]  /*7300*/  ISETP.GE.AND P3, PT, R8, RZ, PT ;  /* 0x000000ff0800720c */ /* 0x000fe20003f66270 */
[C---:B------:R-:W-:Y:S02]  /*7310*/  IMAD R84, R0.reuse, R3, R7 ;  /* 0x0000000300547224 */ /* 0x040fe400078e0207 */
[----:B------:R-:W-:Y:S01]  /*7320*/  @!P6 IMAD.MOV R89, RZ, RZ, -R89 ;  /* 0x000000ffff59e224 */ /* 0x000fe200078e0a59 */
[C---:B------:R-:W-:Y:S01]  /*7330*/  ISETP.GT.U32.AND P6, PT, R0.reuse, R85, PT ;  /* 0x000000550000720c */ /* 0x040fe20003fc4070 */
[----:B------:R-:W-:Y:S01]  /*7340*/  @!P2 IMAD.MOV R91, RZ, RZ, -R91 ;  /* 0x000000ffff5ba224 */ /* 0x000fe200078e0a5b */
[C---:B------:R-:W-:Y:S01]  /*7350*/  ISETP.GT.U32.AND P2, PT, R0.reuse, R88, PT ;  /* 0x000000580000720c */ /* 0x040fe20003f44070 */
[----:B------:R-:W-:Y:S01]  /*7360*/  @!P5 IMAD.IADD R87, R87, 0x1, -R0 ;  /* 0x000000015757d824 */ /* 0x000fe200078e0a00 */
[----:B------:R-:W-:Y:S01]  /*7370*/  ISETP.GT.U32.AND P5, PT, R0, R84, PT ;  /* 0x000000540000720c */ /* 0x000fe20003fa4070 */
[----:B------:R-:W-:-:S02]  /*7380*/  VIADD R8, R2, 0x96 ;  /* 0x0000009602087836 */ /* 0x000fc40000000000 */
[----:B------:R-:W-:Y:S01]  /*7390*/  VIADD R9, R2, 0x97 ;  /* 0x0000009702097836 */ /* 0x000fe20000000000 */
[----:B------:R-:W-:Y:S01]  /*73a0*/  @!P1 IADD3 R86, R86, -R0, RZ ;  /* 0x8000000056569210 */ /* 0x000fe20007ffe0ff */
[----:B------:R-:W-:Y:S01]  /*73b0*/  @!P3 IMAD.MOV R87, RZ, RZ, -R87 ;  /* 0x000000ffff57b224 */ /* 0x000fe200078e0a57 */
[----:B------:R-:W-:Y:S01]  /*73c0*/  IABS R83, R8 ;  /* 0x0000000800537213 */ /* 0x000fe20000000000 */
[----:B------:R-:W-:Y:S01]  /*73d0*/  VIADD R11, R2, 0xa2 ;  /* 0x000000a2020b7836 */ /* 0x000fe20000000000 */
[----:B------:R-:W-:Y:S01]  /*73e0*/  IABS R5, R9 ;  /* 0x0000000900057213 */ /* 0x000fe20000000000 */
[--C-:B------:R-:W-:Y:S01]  /*73f0*/  @!P6 IMAD.IADD R85, R85, 0x1, -R0.reuse ;  /* 0x000000015555e824 */ /* 0x100fe200078e0a00 */
[----:B------:R-:W-:Y:S01]  /*7400*/  ISETP.GT.U32.AND P6, PT, R0, R86, PT ;  /* 0x000000560000720c */ /* 0x000fe20003fc4070 */
[--C-:B------:R-:W-:Y:S01]  /*7410*/  @!P2 IMAD.IADD R88, R88, 0x1, -R0.reuse ;  /* 0x000000015858a824 */ /* 0x100fe200078e0a00 */
[----:B------:R-:W-:Y:S01]  /*7420*/  ISETP.GE.AND P1, PT, R6, RZ, PT ;  /* 0x000000ff0600720c */ /* 0x000fe20003f26270 */
[----:B------:R-:W-:Y:S01]  /*7430*/  @!P5 IMAD.IADD R84, R84, 0x1, -R0 ;  /* 0x000000015454d824 */ /* 0x000fe200078e0a00 */
[----:B------:R-:W-:Y:S01]  /*7440*/  ISETP.GT.U32.AND P5, PT, R0, R85, PT ;  /* 0x000000550000720c */ /* 0x000fe20003fa4070 */
[----:B------:R-:W-:Y:S01]  /*7450*/  IMAD.HI.U32 R3, R248, R83, RZ ;  /* 0x00000053f8037227 */ /* 0x000fe200078e00ff */
[----:B------:R-:W-:-:S02]  /*7460*/  ISETP.GE.AND P2, PT, R10, RZ, PT ;  /* 0x000000ff0a00720c */ /* 0x000fc40003f46270 */
[----:B------:R-:W-:Y:S01]  /*7470*/  IADD3 R10, R2, 0x99, RZ ;  /* 0x00000099020a7810 */ /* 0x000fe20007ffe0ff */
[----:B------:R-:W-:Y:S01]  /*7480*/  @!P4 IMAD.MOV R88, RZ, RZ, -R88 ;  /* 0x000000ffff58c224 */ /* 0x000fe200078e0a58 */
[----:B------:R-:W-:Y:S01]  /*7490*/  ISETP.GT.U32.AND P4, PT, R0, R84, PT ;  /* 0x000000540000720c */ /* 0x000fe20003f84070 */
[----:B------:R-:W-:Y:S01]  /*74a0*/  IMAD.MOV R4, RZ, RZ, -R3 ;  /* 0x000000ffff047224 */ /* 0x000fe200078e0a03 */
[----:B------:R-:W-:Y:S01]  /*74b0*/  IABS R7, R10 ;  /* 0x0000000a00077213 */ /* 0x000fe20000000000 */
[----:B------:R-:W-:Y:S01]  /*74c0*/  IMAD.HI.U32 R3, R248, R5, RZ ;  /* 0x00000005f8037227 */ /* 0x000fe200078e00ff */
[----:B------:R-:W-:-:S03]  /*74d0*/  IABS R71, R11 ;  /* 0x0000000b00477213 */ /* 0x000fc60000000000 */
[----:B------:R-:W-:Y:S02]  /*74e0*/  IMAD R83, R0, R4, R83 ;  /* 0x0000000400537224 */ /* 0x000fe400078e0253 */
[----:B------:R-:W-:Y:S02]  /*74f0*/  IMAD.MOV R3, RZ, RZ, -R3 ;  /* 0x000000ffff037224 */ /* 0x000fe400078e0a03 */
[--C-:B------:R-:W-:Y:S01]  /*7500*/  @!P6 IMAD.IADD R86, R86, 0x1, -R0.reuse ;  /* 0x000000015656e824 */ /* 0x100fe200078e0a00 */
[C---:B------:R-:W-:Y:S01]  /*7510*/  ISETP.GT.U32.AND P6, PT, R0.reuse, R83, PT ;  /* 0x000000530000720c */ /* 0x040fe20003fc4070 */
[----:B------:R-:W-:Y:S02]  /*7520*/  IMAD R82, R0, R3, R5 ;  /* 0x0000000300527224 */ /* 0x000fe400078e0205 */
[----:B------:R-:W-:Y:S01]  /*7530*/  VIADD R6, R2, 0x98 ;  /* 0x0000009802067836 */ /* 0x000fe20000000000 */
[----:B------:R-:W-:Y:S01]  /*7540*/  @!P0 IADD3 R86, -R86, RZ, RZ ;  /* 0x000000ff56568210 */ /* 0x000fe20007ffe1ff */
[--C-:B------:R-:W-:Y:S01]  /*7550*/  @!P4 IMAD.IADD R84, R84, 0x1, -R0.reuse ;  /* 0x000000015454c824 */ /* 0x100fe200078e0a00 */
[----:B------:R-:W-:Y:S01]  /*7560*/  ISETP.GT.U32.AND P4, PT, R0, R82, PT ;  /* 0x000000520000720c */ /* 0x000fe20003f84070 */
[----:B------:R-:W-:Y:S01]  /*7570*/  @!P5 IMAD.IADD R85, R85, 0x1, -R0 ;  /* 0x000000015555d824 */ /* 0x000fe200078e0a00 */
[----:B------:R-:W-:Y:S01]  /*7580*/  IABS R81, R6 ;  /* 0x0000000600517213 */ /* 0x000fe20000000000 */
[----:B------:R-:W-:Y:S01]  /*7590*/  IMAD.HI.U32 R4, R248, R7, RZ ;  /* 0x00000007f8047227 */ /* 0x000fe200078e00ff */
[----:B------:R-:W-:-:S03]  /*75a0*/  ISETP.GE.AND P5, PT, R8, RZ, PT ;  /* 0x000000ff0800720c */ /* 0x000fc60003fa6270 */
[----:B------:R-:W-:-:S04]  /*75b0*/  IMAD.HI.U32 R3, R248, R81, RZ ;  /* 0x00000051f8037227 */ /* 0x000fc800078e00ff */
[C---:B------:R-:W-:Y:S01]  /*75c0*/  VIADD R8, R2.reuse, 0x9a ;  /* 0x0000009a02087836 */ /* 0x040fe20000000000 */
[----:B------:R-:W-:Y:S01]  /*75d0*/  IADD3 R3, -R3, RZ, RZ ;  /* 0x000000ff03037210 */ /* 0x000fe20007ffe1ff */
[----:B------:R-:W-:Y:S01]  /*75e0*/  @!P6 IMAD.IADD R83, R83, 0x1, -R0 ;  /* 0x000000015353e824 */ /* 0x000fe200078e0a00 */
[----:B------:R-:W-:Y:S01]  /*75f0*/  ISETP.GE.AND P6, PT, R9, RZ, PT ;  /* 0x000000ff0900720c */ /* 0x000fe20003fc6270 */
[----:B------:R-:W-:Y:S01]  /*7600*/  IMAD.MOV R4, RZ, RZ, -R4 ;  /* 0x000000ffff047224 */ /* 0x000fe200078e0a04 */
[----:B------:R-:W-:Y:S01]  /*7610*/  IABS R79, R8 ;  /* 0x00000008004f7213 */ /* 0x000fe20000000000 */
[----:B------:R-:W-:Y:S01]  /*7620*/  VIADD R9, R2, 0x9b ;  /* 0x0000009b02097836 */ /* 0x000fe20000000000 */
[----:B------:R-:W-:Y:S01]  /*7630*/  ISETP.GT.U32.AND P3, PT, R0, R83, PT ;  /* 0x000000530000720c */ /* 0x000fe20003f64070 */
[----:B------:R-:W-:Y:S02]  /*7640*/  @!P4 IMAD.IADD R82, R82, 0x1, -R0 ;  /* 0x000000015252c824 */ /* 0x000fe400078e0a00 */
[C---:B------:R-:W-:Y:S01]  /*7650*/  IMAD R80, R0.reuse, R4, R7 ;  /* 0x0000000400507224 */ /* 0x040fe200078e0207 */
[----:B------:R-:W-:Y:S01]  /*7660*/  IABS R5, R9 ;  /* 0x0000000900057213 */ /* 0x000fe20000000000 */
[C---:B------:R-:W-:Y:S01]  /*7670*/  IMAD R81, R0.reuse, R3, R81 ;  /* 0x0000000300517224 */ /* 0x040fe200078e0251 */
[----:B------:R-:W-:Y:S01]  /*7680*/  ISETP.GT.U32.AND P4, PT, R0, R82, PT ;  /* 0x000000520000720c */ /* 0x000fe20003f84070 */
[----:B------:R-:W-:-:S03]  /*7690*/  IMAD.HI.U32 R3, R248, R79, RZ ;  /* 0x0000004ff8037227 */ /* 0x000fc600078e00ff */
[C---:B------:R-:W-:Y:S01]  /*76a0*/  ISETP.GT.U32.AND P0, PT, R0.reuse, R81, PT ;  /* 0x000000510000720c */ /* 0x040fe20003f04070 */
[----:B------:R-:W-:Y:S01]  /*76b0*/  @!P2 IMAD.MOV R85, RZ, RZ, -R85 ;  /* 0x000000ffff55a224 */ /* 0x000fe200078e0a55 */
[----:B------:R-:W-:Y:S01]  /*76c0*/  ISETP.GT.U32.AND P2, PT, R0, R80, PT ;  /* 0x000000500000720c */ /* 0x000fe20003f44070 */
[----:B------:R-:W-:Y:S02]  /*76d0*/  IMAD.MOV R3, RZ, RZ, -R3 ;  /* 0x000000ffff037224 */ /* 0x000fe400078e0a03 */
[----:B------:R-:W-:-:S04]  /*76e0*/  IMAD.HI.U32 R4, R248, R5, RZ ;  /* 0x00000005f8047227 */ /* 0x000fc800078e00ff */
[----:B------:R-:W-:Y:S01]  /*76f0*/  @!P3 IMAD.IADD R83, R83, 0x1, -R0 ;  /* 0x000000015353b824 */ /* 0x000fe200078e0a00 */
[----:B------:R-:W-:Y:S01]  /*7700*/  @!P4 IADD3 R82, R82, -R0, RZ ;  /* 0x800000005252c210 */ /* 0x000fe20007ffe0ff */
[----:B------:R-:W-:Y:S01]  /*7710*/  IMAD R79, R0, R3, R79 ;  /* 0x00000003004f7224 */ /* 0x000fe200078e024f */
[----:B------:R-:W-:Y:S01]  /*7720*/  ISETP.GE.AND P4, PT, R8, RZ, PT ;  /* 0x000000ff0800720c */ /* 0x000fe20003f86270 */
[----:B------:R-:W-:Y:S01]  /*7730*/  IMAD.MOV R4, RZ, RZ, -R4 ;  /* 0x000000ffff047224 */ /* 0x000fe200078e0a04 */
[----:B------:R-:W-:Y:S01]  /*7740*/  @!P6 IADD3 R82, -R82, RZ, RZ ;  /* 0x000000ff5252e210 */ /* 0x000fe20007ffe1ff */
[----:B------:R-:W-:Y:S01]  /*7750*/  @!P5 IMAD.MOV R83, RZ, RZ, -R83 ;  /* 0x000000ffff53d224 */ /* 0x000fe200078e0a53 */
[C---:B------:R-:W-:Y:S01]  /*7760*/  ISETP.GT.U32.AND P5, PT, R0.reuse, R79, PT ;  /* 0x0000004f0000720c */ /* 0x040fe20003fa4070 */
[----:B------:R-:W-:Y:S01]  /*7770*/  IMAD R78, R0, R4, R5 ;  /* 0x00000004004e7224 */ /* 0x000fe200078e0205 */
[----:B------:R-:W-:Y:S01]  /*7780*/  ISETP.GE.AND P3, PT, R10, RZ, PT ;  /* 0x000000ff0a00720c */ /* 0x000fe20003f66270 */
[----:B------:R-:W-:-:S02]  /*7790*/  @!P2 IMAD.IADD R80, R80, 0x1, -R0 ;  /* 0x000000015050a824 */ /* 0x000fc400078e0a00 */
[----:B------:R-:W-:Y:S01]  /*77a0*/  VIADD R4, R2, 0x9c ;  /* 0x0000009c02047836 */ /* 0x000fe20000000000 */
[C---:B------:R-:W-:Y:S01]  /*77b0*/  ISETP.GT.U32.AND P6, PT, R0.reuse, R78, PT ;  /* 0x0000004e0000720c */ /* 0x040fe20003fc4070 */
[----:B------:R-:W-:Y:S01]  /*77c0*/  @!P1 IMAD.MOV R84, RZ, RZ, -R84 ;  /* 0x000000ffff549224 */ /* 0x000fe200078e0a54 */
[----:B------:R-:W-:Y:S01]  /*77d0*/  ISETP.GT.U32.AND P2, PT, R0, R80, PT ;  /* 0x000000500000720c */ /* 0x000fe20003f44070 */
[--C-:B------:R-:W-:Y:S01]  /*77e0*/  @!P0 IMAD.IADD R81, R81, 0x1, -R0.reuse ;  /* 0x0000000151518824 */ /* 0x100fe200078e0a00 */
[----:B------:R-:W-:Y:S01]  /*77f0*/  ISETP.GE.AND P1, PT, R6, RZ, PT ;  /* 0x000000ff0600720c */ /* 0x000fe20003f26270 */
[----:B------:R-:W-:Y:S01]  /*7800*/  VIADD R6, R2, 0x9d ;  /* 0x0000009d02067836 */ /* 0x000fe20000000000 */
[----:B------:R-:W-:Y:S01]  /*7810*/  IABS R77, R4 ;  /* 0x00000004004d7213 */ /* 0x000fe20000000000 */
[----:B------:R-:W-:Y:S01]  /*7820*/  @!P5 IMAD.IADD R79, R79, 0x1, -R0 ;  /* 0x000000014f4fd824 */ /* 0x000fe200078e0a00 */
[----:B------:R-:W-:Y:S01]  /*7830*/  ISETP.GT.U32.AND P0, PT, R0, R81, PT ;  /* 0x000000510000720c */ /* 0x000fe20003f04070 */
[----:B------:R-:W-:Y:S01]  /*7840*/  VIADD R7, R2, 0x9e ;  /* 0x0000009e02077836 */ /* 0x000fe20000000000 */
[----:B------:R-:W-:Y:S01]  /*7850*/  IABS R5, R6 ;  /* 0x0000000600057213 */ /* 0x000fe20000000000 */
[----:B------:R-:W-:Y:S01]  /*7860*/  IMAD.HI.U32 R3, R248, R77, RZ ;  /* 0x0000004df8037227 */ /* 0x000fe200078e00ff */
[----:B------:R-:W-:-:S02]  /*7870*/  ISETP.GT.U32.AND P5, PT, R0, R79, PT ;  /* 0x0000004f0000720c */ /* 0x000fc40003fa4070 */
[----:B------:R-:W-:Y:S01]  /*7880*/  @!P6 IADD3 R78, R78, -R0, RZ ;  /* 0x800000004e4ee210 */ /* 0x000fe20007ffe0ff */
[----:B------:R-:W-:Y:S01]  /*7890*/  @!P2 IMAD.IADD R80, R80, 0x1, -R0 ;  /* 0x000000015050a824 */ /* 0x000fe200078e0a00 */
[----:B------:R-:W-:Y:S01]  /*78a0*/  ISETP.GE.AND P2, PT, R4, RZ, PT ;  /* 0x000000ff0400720c */ /* 0x000fe20003f46270 */
[----:B------:R-:W-:Y:S01]  /*78b0*/  IMAD.HI.U32 R4, R248, R5, RZ ;  /* 0x00000005f8047227 */ /* 0x000fe200078e00ff */
[C---:B------:R-:W-:Y:S02]  /*78c0*/  ISETP.GT.U32.AND P6, PT, R0.reuse, R78, PT ;  /* 0x0000004e0000720c */ /* 0x040fe40003fc4070 */
[----:B------:R-:W-:Y:S01]  /*78d0*/  IABS R75, R7 ;  /* 0x00000007004b7213 */ /* 0x000fe20000000000 */
[----:B------:R-:W-:Y:S02]  /*78e0*/  IMAD.MOV R3, RZ, RZ, -R3 ;  /* 0x000000ffff037224 */ /* 0x000fe400078e0a03 */
[----:B------:R-:W-:Y:S02]  /*78f0*/  IMAD.MOV R4, RZ, RZ, -R4 ;  /* 0x000000ffff047224 */ /* 0x000fe400078e0a04 */
[C---:B------:R-:W-:Y:S01]  /*7900*/  IMAD R77, R0.reuse, R3, R77 ;  /* 0x00000003004d7224 */ /* 0x040fe200078e024d */
[----:B------:R-:W-:Y:S01]  /*7910*/  @!P5 IADD3 R79, R79, -R0, RZ ;  /* 0x800000004f4fd210 */ /* 0x000fe20007ffe0ff */
[----:B------:R-:W-:-:S02]  /*7920*/  IMAD R76, R0, R4, R5 ;  /* 0x00000004004c7224 */ /* 0x000fc400078e0205 */
[----:B------:R-:W-:Y:S01]  /*7930*/  VIADD R8, R2, 0x9f ;  /* 0x0000009f02087836 */ /* 0x000fe20000000000 */
[----:B------:R-:W-:Y:S01]  /*7940*/  ISETP.GT.U32.AND P5, PT, R0, R77, PT ;  /* 0x0000004d0000720c */ /* 0x000fe20003fa4070 */
[----:B------:R-:W-:Y:S01]  /*7950*/  @!P6 IMAD.IADD R78, R78, 0x1, -R0 ;  /* 0x000000014e4ee824 */ /* 0x000fe200078e0a00 */
[----:B------:R-:W-:Y:S01]  /*7960*/  ISETP.GT.U32.AND P6, PT, R0, R76, PT ;  /* 0x0000004c0000720c */ /* 0x000fe20003fc4070 */
[----:B------:R-:W-:Y:S01]  /*7970*/  IMAD.HI.U32 R3, R248, R75, RZ ;  /* 0x0000004bf8037227 */ /* 0x000fe200078e00ff */
[----:B------:R-:W-:-:S03]  /*7980*/  IABS R5, R8 ;  /* 0x0000000800057213 */ /* 0x000fc60000000000 */
[----:B------:R-:W-:Y:S02]  /*7990*/  IMAD.MOV R3, RZ, RZ, -R3 ;  /* 0x000000ffff037224 */ /* 0x000fe400078e0a03 */
[--C-:B------:R-:W-:Y:S01]  /*79a0*/  @!P0 IMAD.IADD R81, R81, 0x1, -R0.reuse ;  /* 0x0000000151518824 */ /* 0x100fe200078e0a00 */
[----:B------:R-:W-:Y:S01]  /*79b0*/  ISETP.GE.AND P0, PT, R9, RZ, PT ;  /* 0x000000ff0900720c */ /* 0x000fe20003f06270 */
[----:B------:R-:W-:Y:S02]  /*79c0*/  IMAD R75, R0, R3, R75 ;  /* 0x00000003004b7224 */ /* 0x000fe400078e024b */
[--C-:B------:R-:W-:Y:S02]  /*79d0*/  @!P5 IMAD.IADD R77, R77, 0x1, -R0.reuse ;  /* 0x000000014d4dd824 */ /* 0x100fe400078e0a00 */
[----:B------:R-:W-:Y:S01]  /*79e0*/  @!P6 IMAD.IADD R76, R76, 0x1, -R0 ;  /* 0x000000014c4ce824 */ /* 0x000fe200078e0a00 */
[----:B------:R-:W-:Y:S01]  /*79f0*/  ISETP.GT.U32.AND P5, PT, R0, R75, PT ;  /* 0x0000004b0000720c */ /* 0x000fe20003fa4070 */
[----:B------:R-:W-:Y:S01]  /*7a00*/  VIADD R10, R2, 0xa1 ;  /* 0x000000a1020a7836 */ /* 0x000fe20000000000 */
[----:B------:R-:W-:Y:S01]  /*7a10*/  ISETP.GT.U32.AND P6, PT, R0, R77, PT ;  /* 0x0000004d0000720c */ /* 0x000fe20003fc4070 */
[----:B------:R-:W-:-:S04]  /*7a20*/  IMAD.HI.U32 R3, R248, R5, RZ ;  /* 0x00000005f8037227 */ /* 0x000fc800078e00ff */
[----:B------:R-:W-:Y:S01]  /*7a30*/  @!P1 IMAD.MOV R81, RZ, RZ, -R81 ;  /* 0x000000ffff519224 */ /* 0x000fe200078e0a51 */
[----:B------:R-:W-:Y:S01]  /*7a40*/  ISETP.GE.AND P1, PT, R6, RZ, PT ;  /* 0x000000ff0600720c */ /* 0x000fe20003f26270 */
[----:B------:R-:W-:Y:S01]  /*7a50*/  IMAD.MOV R3, RZ, RZ, -R3 ;  /* 0x000000ffff037224 */ /* 0x000fe200078e0a03 */
[----:B------:R-:W-:Y:S01]  /*7a60*/  IABS R6, R10 ;  /* 0x0000000a00067213 */ /* 0x000fe20000000000 */
[----:B------:R-:W-:Y:S02]  /*7a70*/  VIADD R9, R2, 0xa0 ;  /* 0x000000a002097836 */ /* 0x000fe40000000000 */
[C---:B------:R-:W-:Y:S02]  /*7a80*/  IMAD R74, R0.reuse, R3, R5 ;  /* 0x00000003004a7224 */ /* 0x040fe400078e0205 */
[----:B------:R-:W-:Y:S01]  /*7a90*/  IMAD.MOV.U32 R5, RZ, RZ, R6 ;  /* 0x000000ffff057224 */ /* 0x000fe200078e0006 */
[----:B------:R-:W-:Y:S01]  /*7aa0*/  @!P6 IADD3 R77, R77, -R0, RZ ;  /* 0x800000004d4de210 */ /* 0x000fe20007ffe0ff */
[----:B------:R-:W-:Y:S01]  /*7ab0*/  @!P4 IMAD.MOV R79, RZ, RZ, -R79 ;  /* 0x000000ffff4fc224 */ /* 0x000fe200078e0a4f */
[----:B------:R-:W-:Y:S01]  /*7ac0*/  ISETP.GT.U32.AND P6, PT, R0, R74, PT ;  /* 0x0000004a0000720c */ /* 0x000fe20003fc4070 */
[----:B------:R-:W-:Y:S01]  /*7ad0*/  IMAD.HI.U32 R3, R248, R5, RZ ;  /* 0x00000005f8037227 */ /* 0x000fe200078e00ff */
[----:B------:R-:W-:-:S02]  /*7ae0*/  ISETP.GT.U32.AND P4, PT, R0, R76, PT ;  /* 0x0000004c0000720c */ /* 0x000fc40003f84070 */
[----:B------:R-:W-:Y:S01]  /*7af0*/  IABS R73, R9 ;  /* 0x0000000900497213 */ /* 0x000fe20000000000 */
[----:B------:R-:W-:Y:S02]  /*7b00*/  IMAD.MOV R3, RZ, RZ, -R3 ;  /* 0x000000ffff037224 */ /* 0x000fe400078e0a03 */
[----:B------:R-:W-:Y:S02]  /*7b10*/  VIADD R6, R2, 0xa3 ;  /* 0x000000a302067836 */ /* 0x000fe40000000000 */
[----:B------:R-:W-:Y:S02]  /*7b20*/  IMAD R72, R0, R3, R5 ;  /* 0x0000000300487224 */ /* 0x000fe400078e0205 */
[----:B------:R-:W-:Y:S01]  /*7b30*/  IMAD.HI.U32 R4, R248, R73, RZ ;  /* 0x00000049f8047227 */ /* 0x000fe200078e00ff */
[----:B------:R-:W-:-:S03]  /*7b40*/  IABS R5, R6 ;  /* 0x0000000600057213 */ /* 0x000fc60000000000 */
[--C-:B------:R-:W-:Y:S01]  /*7b50*/  @!P6 IMAD.IADD R74, R74, 0x1, -R0.reuse ;  /* 0x000000014a4ae824 */ /* 0x100fe200078e0a00 */
[----:B------:R-:W-:Y:S01]  /*7b60*/  ISETP.GT.U32.AND P6, PT, R0, R72, PT ;  /* 0x000000480000720c */ /* 0x000fe20003fc4070 */
[--C-:B------:R-:W-:Y:S01]  /*7b70*/  @!P4 IMAD.IADD R76, R76, 0x1, -R0.reuse ;  /* 0x000000014c4cc824 */ /* 0x100fe200078e0a00 */
[----:B------:R-:W-:Y:S01]  /*7b80*/  IADD3 R4, -R4, RZ, RZ ;  /* 0x000000ff04047210 */ /* 0x000fe20007ffe1ff */
[----:B------:R-:W-:Y:S01]  /*7b90*/  @!P5 IMAD.IADD R75, R75, 0x1, -R0 ;  /* 0x000000014b4bd824 */ /* 0x000fe200078e0a00 */
[----:B------:R-:W-:Y:S01]  /*7ba0*/  ISETP.GE.AND P4, PT, R9, RZ, PT ;  /* 0x000000ff0900720c */ /* 0x000fe20003f86270 */
[----:B------:R-:W-:Y:S01]  /*7bb0*/  IMAD.HI.U32 R3, R248, R5, RZ ;  /* 0x00000005f8037227 */ /* 0x000fe200078e00ff */
[----:B------:R-:W-:Y:S02]  /*7bc0*/  @!P1 IADD3 R76, -R76, RZ, RZ ;  /* 0x000000ff4c4c9210 */ /* 0x000fe40007ffe1ff */
[C---:B------:R-:W-:Y:S01]  /*7bd0*/  ISETP.GT.U32.AND P1, PT, R0.reuse, R74, PT ;  /* 0x0000004a0000720c */ /* 0x040fe20003f24070 */
[C---:B------:R-:W-:Y:S01]  /*7be0*/  IMAD R73, R0.reuse, R4, R73 ;  /* 0x0000000400497224 */ /* 0x040fe200078e0249 */
[----:B------:R-:W-:Y:S01]  /*7bf0*/  ISETP.GT.U32.AND P5, PT, R0, R75, PT ;  /* 0x0000004b0000720c */ /* 0x000fe20003fa4070 */
[----:B------:R-:W-:-:S04]  /*7c00*/  IMAD.HI.U32 R4, R248, R71, RZ ;  /* 0x00000047f8047227 */ /* 0x000fc800078e00ff */
[----:B------:R-:W-:Y:S02]  /*7c10*/  @!P6 IMAD.IADD R72, R72, 0x1, -R0 ;  /* 0x000000014848e824 */ /* 0x000fe400078e0a00 */
[----:B------:R-:W-:Y:S02]  /*7c20*/  IMAD.MOV R4, RZ, RZ, -R4 ;  /* 0x000000ffff047224 */ /* 0x000fe400078e0a04 */
[----:B------:R-:W-:Y:S01]  /*7c30*/  @!P2 IMAD.MOV R77, RZ, RZ, -R77 ;  /* 0x000000ffff4da224 */ /* 0x000fe200078e0a4d */
[C---:B------:R-:W-:Y:S01]  /*7c40*/  ISETP.GT.U32.AND P6, PT, R0.reuse, R72, PT ;  /* 0x000000480000720c */ /* 0x040fe20003fc4070 */
[C---:B------:R-:W-:Y:S01]  /*7c50*/  IMAD R71, R0.reuse, R4, R71 ;  /* 0x0000000400477224 */ /* 0x040fe200078e0247 */
[----:B------:R-:W-:Y:S01]  /*7c60*/  ISETP.GT.U32.AND P2, PT, R0, R73, PT ;  /* 0x000000490000720c */ /* 0x000fe20003f44070 */
[----:B------:R-:W-:Y:S01]  /*7c70*/  IMAD.MOV R3, RZ, RZ, -R3 ;  /* 0x000000ffff037224 */ /* 0x000fe200078e0a03 */
[----:B------:R-:W-:Y:S01]  /*7c80*/  @!P5 IADD3 R75, R75, -R0, RZ ;  /* 0x800000004b4bd210 */ /* 0x000fe20007ffe0ff */
[----:B------:R-:W-:Y:S01]  /*7c90*/  @!P1 IMAD.IADD R74, R74, 0x1, -R0 ;  /* 0x000000014a4a9824 */ /* 0x000fe200078e0a00 */
[C---:B------:R-:W-:Y:S01]  /*7ca0*/  ISETP.GT.U32.AND P1, PT, R0.reuse, R71, PT ;  /* 0x000000470000720c */ /* 0x040fe20003f24070 */
[----:B------:R-:W-:Y:S01]  /*7cb0*/  IMAD R70, R0, R3, R5 ;  /* 0x0000000300467224 */ /* 0x000fe200078e0205 */
[----:B------:R-:W-:Y:S01]  /*7cc0*/  ISETP.GE.AND P5, PT, R10, RZ, PT ;  /* 0x000000ff0a00720c */ /* 0x000fe20003fa6270 */
[----:B------:R-:W-:Y:S01]  /*7cd0*/  @!P0 IMAD.MOV R78, RZ, RZ, -R78 ;  /* 0x000000ffff4e8224 */ /* 0x000fe200078e0a4e */
[----:B------:R-:W-:Y:S01]  /*7ce0*/  ISETP.GE.AND P0, PT, R8, RZ, PT ;  /* 0x000000ff0800720c */ /* 0x000fe20003f06270 */
[----:B------:R-:W-:-:S02]  /*7cf0*/  VIADD R9, R2, 0xa5 ;  /* 0x000000a502097836 */ /* 0x000fc40000000000 */
[----:B------:R-:W-:Y:S01]  /*7d00*/  @!P6 IADD3 R72, R72, -R0, RZ ;  /* 0x800000004848e210 */ /* 0x000fe20007ffe0ff */
[----:B------:R-:W-:Y:S01]  /*7d10*/  VIADD R8, R2, 0xa4 ;  /* 0x000000a402087836 */ /* 0x000fe20000000000 */
[----:B------:R-:W-:Y:S01]  /*7d20*/  ISETP.GT.U32.AND P6, PT, R0, R70, PT ;  /* 0x000000460000720c */ /* 0x000fe20003fc4070 */
[----:B------:R-:W-:Y:S02]  /*7d30*/  @!P2 IMAD.IADD R73, R73, 0x1, -R0 ;  /* 0x000000014949a824 */ /* 0x000fe400078e0a00 */
[----:B------:R-:W-:Y:S01]  /*7d40*/  VIADD R10, R2, 0xa6 ;  /* 0x000000a6020a7836 */ /* 0x000fe20000000000 */
[----:B------:R-:W-:Y:S01]  /*7d50*/  IABS R69, R8 ;  /* 0x0000000800457213 */ /* 0x000fe20000000000 */
[----:B------:R-:W-:Y:S01]  /*7d60*/  @!P3 IMAD.MOV R80, RZ, RZ, -R80 ;  /* 0x000000ffff50b224 */ /* 0x000fe200078e0a50 */
[----:B------:R-:W-:Y:S01]  /*7d70*/  ISETP.GE.AND P3, PT, R7, RZ, PT ;  /* 0x000000ff0700720c */ /* 0x000fe20003f66270 */
[----:B------:R-:W-:Y:S01]  /*7d80*/  @!P1 IMAD.IADD R71, R71, 0x1, -R0 ;  /* 0x0000000147479824 */ /* 0x000fe200078e0a00 */
[----:B------:R-:W-:Y:S01]  /*7d90*/  IABS R7, R9 ;  /* 0x0000000900077213 */ /* 0x000fe20000000000 */
[----:B------:R-:W-:Y:S01]  /*7da0*/  IMAD.HI.U32 R3, R248, R69, RZ ;  /* 0x00000045f8037227 */ /* 0x000fe200078e00ff */
[----:B------:R-:W-:-:S02]  /*7db0*/  ISETP.GT.U32.AND P2, PT, R0, R73, PT ;  /* 0x000000490000720c */ /* 0x000fc40003f44070 */
[----:B------:R-:W-:Y:S01]  /*7dc0*/  IABS R67, R10 ;  /* 0x0000000a00437213 */ /* 0x000fe20000000000 */
[----:B------:R-:W-:Y:S01]  /*7dd0*/  @!P6 IMAD.IADD R70, R70, 0x1, -R0 ;  /* 0x000000014646e824 */ /* 0x000fe200078e0a00 */
[----:B------:R-:W-:Y:S01]  /*7de0*/  ISETP.GT.U32.AND P6, PT, R0, R71, PT ;  /* 0x000000470000720c */ /* 0x000fe20003fc4070 */
[----:B------:R-:W-:Y:S01]  /*7df0*/  IMAD.HI.U32 R4, R248, R7, RZ ;  /* 0x00000007f8047227 */ /* 0x000fe200078e00ff */
[----:B------:R-:W-:Y:S02]  /*7e00*/  ISETP.GE.AND P1, PT, R6, RZ, PT ;  /* 0x000000ff0600720c */ /* 0x000fe40003f26270 */
[----:B------:R-:W-:Y:S01]  /*7e10*/  IADD3 R6, R2, 0xa8, RZ ;  /* 0x000000a802067810 */ /* 0x000fe20007ffe0ff */
[----:B------:R-:W-:-:S03]  /*7e20*/  IMAD.HI.U32 R5, R248, R67, RZ ;  /* 0x00000043f8057227 */ /* 0x000fc600078e00ff */
[----:B------:R-:W-:Y:S01]  /*7e30*/  IABS R65, R6 ;  /* 0x0000000600417213 */ /* 0x000fe20000000000 */
[----:B------:R-:W-:Y:S02]  /*7e40*/  IMAD.MOV R4, RZ, RZ, -R4 ;  /* 0x000000ffff047224 */ /* 0x000fe400078e0a04 */
[----:B------:R-:W-:Y:S02]  /*7e50*/  IMAD.MOV R3, RZ, RZ, -R3 ;  /* 0x000000ffff037224 */ /* 0x000fe400078e0a03 */
[----:B------:R-:W-:Y:S01]  /*7e60*/  IMAD.MOV R5, RZ, RZ, -R5 ;  /* 0x000000ffff057224 */ /* 0x000fe200078e0a05 */
[----:B------:R-:W-:Y:S01]  /*7e70*/  @!P6 IADD3 R71, R71, -R0, RZ ;  /* 0x800000004747e210 */ /* 0x000fe20007ffe0ff */
[C---:B------:R-:W-:Y:S02]  /*7e80*/  IMAD R68, R0.reuse, R4, R7 ;  /* 0x0000000400447224 */ /* 0x040fe400078e0207 */
[----:B------:R-:W-:Y:S01]  /*7e90*/  @!P2 IMAD.IADD R73, R73, 0x1, -R0 ;  /* 0x000000014949a824 */ /* 0x000fe200078e0a00 */
[----:B------:R-:W-:Y:S01]  /*7ea0*/  ISETP.GE.AND P2, PT, R11, RZ, PT ;  /* 0x000000ff0b00720c */ /* 0x000fe20003f46270 */
[----:B------:R-:W-:Y:S01]  /*7eb0*/  IMAD R69, R0, R3, R69 ;  /* 0x0000000300457224 */ /* 0x000fe200078e0245 */
[C---:B------:R-:W-:Y:S01]  /*7ec0*/  IADD3 R11, R2.reuse, 0xb2, RZ ;  /* 0x000000b2020b7810 */ /* 0x040fe20007ffe0ff */
[----:B------:R-:W-:-:S02]  /*7ed0*/  VIADD R4, R2, 0xa7 ;  /* 0x000000a702047836 */ /* 0x000fc40000000000 */
[C---:B------:R-:W-:Y:S01]  /*7ee0*/  IMAD R67, R0.reuse, R5, R67 ;  /* 0x0000000500437224 */ /* 0x040fe200078e0243 */
[----:B------:R-:W-:Y:S01]  /*7ef0*/  IABS R55, R11 ;  /* 0x0000000b00377213 */ /* 0x000fe20000000000 */
[----:B------:R-:W-:Y:S01]  /*7f00*/  @!P3 IMAD.MOV R75, RZ, RZ, -R75 ;  /* 0x000000ffff4bb224 */ /* 0x000fe200078e0a4b */
[----:B------:R-:W-:Y:S01]  /*7f10*/  IABS R5, R4 ;  /* 0x0000000400057213 */ /* 0x000fe20000000000 */
[----:B------:R-:W-:Y:S01]  /*7f20*/  @!P0 IMAD.MOV R74, RZ, RZ, -R74 ;  /* 0x000000ffff4a8224 */ /* 0x000fe200078e0a4a */
[C---:B------:R-:W-:Y:S01]  /*7f30*/  ISETP.GT.U32.AND P0, PT, R0.reuse, R70, PT ;  /* 0x000000460000720c */ /* 0x040fe20003f04070 */
[----:B------:R-:W-:Y:S01]  /*7f40*/  @!P4 IMAD.MOV R73, RZ, RZ, -R73 ;  /* 0x000000ffff49c224 */ /* 0x000fe200078e0a49 */
[----:B------:R-:W-:Y:S01]  /*7f50*/  ISETP.GT.U32.AND P3, PT, R0, R69, PT ;  /* 0x000000450000720c */ /* 0x000fe20003f64070 */
[----:B------:R-:W-:Y:S01]  /*7f60*/  IMAD.HI.U32 R3, R248, R5, RZ ;  /* 0x00000005f8037227 */ /* 0x000fe200078e00ff */
[C---:B------:R-:W-:Y:S02]  /*7f70*/  ISETP.GT.U32.AND P4, PT, R0.reuse, R68, PT ;  /* 0x000000440000720c */ /* 0x040fe40003f84070 */
[----:B------:R-:W-:Y:S01]  /*7f80*/  ISETP.GT.U32.AND P6, PT, R0, R67, PT ;  /* 0x000000430000720c */ /* 0x000fe20003fc4070 */
[----:B------:R-:W-:-:S02]  /*7f90*/  IMAD.MOV R66, RZ, RZ, -R3 ;  /* 0x000000ffff427224 */ /* 0x000fc400078e0a03 */
[----:B------:R-:W-:Y:S02]  /*7fa0*/  @!P2 IMAD.MOV R71, RZ, RZ, -R71 ;  /* 0x000000ffff47a224 */ /* 0x000fe400078e0a47 */
[----:B------:R-:W-:Y:S02]  /*7fb0*/  IMAD R66, R0, R66, R5 ;  /* 0x0000004200427224 */ /* 0x000fe400078e0205 */
[--C-:B------:R-:W-:Y:S01]  /*7fc0*/  @!P0 IMAD.IADD R70, R70, 0x1, -R0.reuse ;  /* 0x0000000146468824 */ /* 0x100fe200078e0a00 */
[----:B------:R-:W-:Y:S01]  /*7fd0*/  ISETP.GE.AND P0, PT, R9, RZ, PT ;  /* 0x000000ff0900720c */ /* 0x000fe20003f06270 */
[--C-:B------:R-:W-:Y:S01]  /*7fe0*/  @!P3 IMAD.IADD R69, R69, 0x1, -R0.reuse ;  /* 0x000000014545b824 */ /* 0x100fe200078e0a00 */
[----:B------:R-:W-:Y:S01]  /*7ff0*/  ISETP.GE.AND P3, PT, R10, RZ, PT ;  /* 0x000000ff0a00720c */ /* 0x000fe20003f66270 */
[----:B------:R-:W-:Y:S02]  /*8000*/  @!P4 IMAD.IADD R68, R68, 0x1, -R0 ;  /* 0x000000014444c824 */ /* 0x000fe400078e0a00 */
[----:B------:R-:W-:Y:S01]  /*8010*/  @!P6 IADD3 R67, R67, -R0, RZ ;  /* 0x800000004343e210 */ /* 0x000fe20007ffe0ff */
[----:B------:R-:W-:Y:S01]  /*8020*/  @!P1 IMAD.MOV R70, RZ, RZ, -R70 ;  /* 0x000000ffff469224 */ /* 0x000fe200078e0a46 */
[----:B------:R-:W-:Y:S01]  /*8030*/  ISETP.GT.U32.AND P4, PT, R0, R69, PT ;  /* 0x000000450000720c */ /* 0x000fe20003f84070 */
[----:B------:R-:W-:Y:S01]  /*8040*/  IMAD.HI.U32 R3, R248, R65, RZ ;  /* 0x00000041f8037227 */ /* 0x000fe200078e00ff */
[----:B------:R-:W-:-:S02]  /*8050*/  ISETP.GT.U32.AND P2, PT, R0, R67, PT ;  /* 0x000000430000720c */ /* 0x000fc40003f44070 */
[C---:B------:R-:W-:Y:S01]  /*8060*/  ISETP.GT.U32.AND P6, PT, R0.reuse, R68, PT ;  /* 0x000000440000720c */ /* 0x040fe20003fc4070 */
[----:B------:R-:W-:Y:S01]  /*8070*/  @!P5 IMAD.MOV R72, RZ, RZ, -R72 ;  /* 0x000000ffff48d224 */ /* 0x000fe200078e0a48 */
[----:B------:R-:W-:Y:S01]  /*8080*/  ISETP.GT.U32.AND P1, PT, R0, R66, PT ;  /* 0x000000420000720c */ /* 0x000fe20003f24070 */
[----:B------:R-:W-:Y:S01]  /*8090*/  IMAD.MOV R3, RZ, RZ, -R3 ;  /* 0x000000ffff037224 */ /* 0x000fe200078e0a03 */
[----:B------:R-:W-:Y:S01]  /*80a0*/  ISETP.GE.AND P5, PT, R8, RZ, PT ;  /* 0x000000ff0800720c */ /* 0x000fe20003fa6270 */
[----:B------:R-:W-:Y:S02]  /*80b0*/  VIADD R7, R2, 0xa9 ;  /* 0x000000a902077836 */ /* 0x000fe40000000000 */
[----:B------:R-:W-:Y:S02]  /*80c0*/  IMAD R65, R0, R3, R65 ;  /* 0x0000000300417224 */ /* 0x000fe400078e0241 */
[--C-:B------:R-:W-:Y:S01]  /*80d0*/  @!P4 IMAD.IADD R69, R69, 0x1, -R0.reuse ;  /* 0x000000014545c824 */ /* 0x100fe200078e0a00 */
[----:B------:R-:W-:Y:S01]  /*80e0*/  IABS R5, R7 ;  /* 0x0000000700057213 */ /* 0x000fe20000000000 */
[--C-:B------:R-:W-:Y:S01]  /*80f0*/  @!P2 IMAD.IADD R67, R67, 0x1, -R0.reuse ;  /* 0x000000014343a824 */ /* 0x100fe200078e0a00 */
[----:B------:R-:W-:Y:S01]  /*8100*/  ISETP.GE.AND P2, PT, R6, RZ, PT ;  /* 0x000000ff0600720c */ /* 0x000fe20003f46270 */
[----:B------:R-:W-:Y:S01]  /*8110*/  VIADD R6, R2, 0xab ;  /* 0x000000ab02067836 */ /* 0x000fe20000000000 */
[----:B------:R-:W-:Y:S01]  /*8120*/  @!P6 IADD3 R68, R68, -R0, RZ ;  /* 0x800000004444e210 */ /* 0x000fe20007ffe0ff */
[----:B------:R-:W-:Y:S01]  /*8130*/  @!P1 IMAD.IADD R66, R66, 0x1, -R0 ;  /* 0x0000000142429824 */ /* 0x000fe200078e0a00 */
[----:B------:R-:W-:Y:S01]  /*8140*/  ISETP.GT.U32.AND P6, PT, R0, R65, PT ;  /* 0x000000410000720c */ /* 0x000fe20003fc4070 */
[----:B------:R-:W-:Y:S01]  /*8150*/  IMAD.HI.U32 R3, R248, R5, RZ ;  /* 0x00000005f8037227 */ /* 0x000fe200078e00ff */
[----:B------:R-:W-:-:S02]  /*8160*/  ISETP.GE.AND P1, PT, R7, RZ, PT ;  /* 0x000000ff0700720c */ /* 0x000fc40003f26270 */
[----:B------:R-:W-:Y:S01]  /*8170*/  IABS R7, R6 ;  /* 0x0000000600077213 */ /* 0x000fe20000000000 */
[----:B------:R-:W-:Y:S01]  /*8180*/  @!P5 IMAD.MOV R69, RZ, RZ, -R69 ;  /* 0x000000ffff45d224 */ /* 0x000fe200078e0a45 */
[----:B------:R-:W-:Y:S01]  /*8190*/  ISETP.GT.U32.AND P5, PT, R0, R66, PT ;  /* 0x000000420000720c */ /* 0x000fe20003fa4070 */
[----:B------:R-:W-:Y:S01]  /*81a0*/  IMAD.MOV R3, RZ, RZ, -R3 ;  /* 0x000000ffff037224 */ /* 0x000fe200078e0a03 */
[----:B------:R-:W-:Y:S01]  /*81b0*/  ISETP.GE.AND P4, PT, R4, RZ, PT ;  /* 0x000000ff0400720c */ /* 0x000fe20003f86270 */
[----:B------:R-:W-:Y:S02]  /*81c0*/  VIADD R8, R2, 0xaa ;  /* 0x000000aa02087836 */ /* 0x000fe40000000000 */
[----:B------:R-:W-:Y:S02]  /*81d0*/  IMAD R64, R0, R3, R5 ;  /* 0x0000000300407224 */ /* 0x000fe400078e0205 */
[----:B------:R-:W-:Y:S01]  /*81e0*/  IMAD.HI.U32 R3, R248, R7, RZ ;  /* 0x00000007f8037227 */ /* 0x000fe200078e00ff */
[----:B------:R-:W-:-:S02]  /*81f0*/  IABS R63, R8 ;  /* 0x00000008003f7213 */ /* 0x000fc40000000000 */
[----:B------:R-:W-:Y:S01]  /*8200*/  @!P6 IADD3 R65, R65, -R0, RZ ;  /* 0x800000004141e210 */ /* 0x000fe20007ffe0ff */
[----:B------:R-:W-:Y:S02]  /*8210*/  IMAD.MOV R3, RZ, RZ, -R3 ;  /* 0x000000ffff037224 */ /* 0x000fe400078e0a03 */
[----:B------:R-:W-:Y:S01]  /*8220*/  IMAD.HI.U32 R4, R248, R63, RZ ;  /* 0x0000003ff8047227 */ /* 0x000fe200078e00ff */
[----:B------:R-:W-:-:S03]  /*8230*/  ISETP.GT.U32.AND P6, PT, R0, R65, PT ;  /* 0x000000410000720c */ /* 0x000fc60003fc4070 */
[----:B------:R-:W-:Y:S02]  /*8240*/  @!P5 IMAD.IADD R66, R66, 0x1, -R0 ;  /* 0x000000014242d824 */ /* 0x000fe400078e0a00 */
[----:B------:R-:W-:Y:S02]  /*8250*/  IMAD R62, R0, R3, R7 ;  /* 0x00000003003e7224 */ /* 0x000fe400078e0207 */
[----:B------:R-:W-:Y:S01]  /*8260*/  IMAD.MOV R4, RZ, RZ, -R4 ;  /* 0x000000ffff047224 */ /* 0x000fe200078e0a04 */
[----:B------:R-:W-:Y:S01]  /*8270*/  @!P4 IADD3 R66, -R66, RZ, RZ ;  /* 0x000000ff4242c210 */ /* 0x000fe20007ffe1ff */
[----:B------:R-:W-:Y:S01]  /*8280*/  @!P0 IMAD.MOV R68, RZ, RZ, -R68 ;  /* 0x000000ffff448224 */ /* 0x000fe200078e0a44 */
[C---:B------:R-:W-:Y:S01]  /*8290*/  ISETP.GT.U32.AND P4, PT, R0.reuse, R62, PT ;  /* 0x0000003e0000720c */ /* 0x040fe20003f84070 */
[C---:B------:R-:W-:Y:S01]  /*82a0*/  IMAD R63, R0.reuse, R4, R63 ;  /* 0x00000004003f7224 */ /* 0x040fe200078e023f */
[----:B------:R-:W-:Y:S01]  /*82b0*/  ISETP.GT.U32.AND P0, PT, R0, R64, PT ;  /* 0x000000400000720c */ /* 0x000fe20003f04070 */
[----:B------:R-:W-:Y:S01]  /*82c0*/  VIADD R4, R2, 0xac ;  /* 0x000000ac02047836 */ /* 0x000fe20000000000 */
[----:B------:R-:W-:Y:S01]  /*82d0*/  @!P6 IADD3 R65, R65, -R0, RZ ;  /* 0x800000004141e210 */ /* 0x000fe20007ffe0ff */
[----:B------:R-:W-:Y:S01]  /*82e0*/  @!P3 IMAD.MOV R67, RZ, RZ, -R67 ;  /* 0x000000ffff43b224 */ /* 0x000fe200078e0a43 */
[----:B------:R-:W-:Y:S01]  /*82f0*/  ISETP.GT.U32.AND P5, PT, R0, R63, PT ;  /* 0x0000003f0000720c */ /* 0x000fe20003fa4070 */
[----:B------:R-:W-:Y:S01]  /*8300*/  VIADD R10, R2, 0xb1 ;  /* 0x000000b1020a7836 */ /* 0x000fe20000000000 */
[----:B------:R-:W-:Y:S01]  /*8310*/  ISETP.GE.AND P6, PT, R6, RZ, PT ;  /* 0x000000ff0600720c */ /* 0x000fe20003fc6270 */
[----:B------:R-:W-:Y:S01]  /*8320*/  VIADD R6, R2, 0xad ;  /* 0x000000ad02067836 */ /* 0x000fe20000000000 */
[----:B------:R-:W-:Y:S01]  /*8330*/  IABS R61, R4 ;  /* 0x00000004003d7213 */ /* 0x000fe20000000000 */
[----:B------:R-:W-:Y:S01]  /*8340*/  @!P2 IMAD.MOV R65, RZ, RZ, -R65 ;  /* 0x000000ffff41a224 */ /* 0x000fe200078e0a41 */
[----:B------:R-:W-:Y:S01]  /*8350*/  ISETP.GE.AND P2, PT, R4, RZ, PT ;  /* 0x000000ff0400720c */ /* 0x000fe20003f46270 */
[--C-:B------:R-:W-:Y:S01]  /*8360*/  @!P4 IMAD.IADD R62, R62, 0x1, -R0.reuse ;  /* 0x000000013e3ec824 */ /* 0x100fe200078e0a00 */
[----:B------:R-:W-:Y:S01]  /*8370*/  IABS R7, R6 ;  /* 0x0000000600077213 */ /* 0x000fe20000000000 */
[----:B------:R-:W-:Y:S01]  /*8380*/  @!P0 IMAD.IADD R64, R64, 0x1, -R0 ;  /* 0x0000000140408824 */ /* 0x000fe200078e0a00 */
[----:B------:R-:W-:Y:S01]  /*8390*/  ISETP.GE.AND P3, PT, R8, RZ, PT ;  /* 0x000000ff0800720c */ /* 0x000fe20003f66270 */
[----:B------:R-:W-:Y:S01]  /*83a0*/  IMAD.HI.U32 R3, R248, R61, RZ ;  /* 0x0000003df8037227 */ /* 0x000fe200078e00ff */
[----:B------:R-:W-:-:S02]  /*83b0*/  ISETP.GT.U32.AND P4, PT, R0, R62, PT ;  /* 0x0000003e0000720c */ /* 0x000fc40003f84070 */
[----:B------:R-:W-:Y:S01]  /*83c0*/  ISETP.GT.U32.AND P0, PT, R0, R64, PT ;  /* 0x000000400000720c */ /* 0x000fe20003f04070 */
[----:B------:R-:W-:Y:S01]  /*83d0*/  IMAD.HI.U32 R4, R248, R7, RZ ;  /* 0x00000007f8047227 */ /* 0x000fe200078e00ff */
[----:B------:R-:W-:-:S03]  /*83e0*/  IABS R9, R10 ;  /* 0x0000000a00097213 */ /* 0x000fc60000000000 */
[----:B------:R-:W-:Y:S02]  /*83f0*/  @!P5 IMAD.IADD R63, R63, 0x1, -R0 ;  /* 0x000000013f3fd824 */ /* 0x000fe400078e0a00 */
[----:B------:R-:W-:Y:S02]  /*8400*/  IMAD.MOV R4, RZ, RZ, -R4 ;  /* 0x000000ffff047224 */ /* 0x000fe400078e0a04 */
[----:B------:R-:W-:Y:S01]  /*8410*/  VIADD R8, R2, 0xae ;  /* 0x000000ae02087836 */ /* 0x000fe20000000000 */
[C---:B------:R-:W-:Y:S01]  /*8420*/  ISETP.GT.U32.AND P5, PT, R0.reuse, R63, PT ;  /* 0x0000003f0000720c */ /* 0x040fe20003fa4070 */
[----:B------:R-:W-:Y:S02]  /*8430*/  IMAD R60, R0, R4, R7 ;  /* 0x00000004003c7224 */ /* 0x000fe400078e0207 */
[----:B------:R-:W-:Y:S01]  /*8440*/  IMAD.MOV R3, RZ, RZ, -R3 ;  /* 0x000000ffff037224 */ /* 0x000fe200078e0a03 */
[----:B------:R-:W-:Y:S01]  /*8450*/  IABS R59, R8 ;  /* 0x00000008003b7213 */ /* 0x000fe20000000000 */
[--C-:B------:R-:W-:Y:S01]  /*8460*/  @!P4 IMAD.IADD R62, R62, 0x1, -R0.reuse ;  /* 0x000000013e3ec824 */ /* 0x100fe200078e0a00 */
[----:B------:R-:W-:Y:S01]  /*8470*/  ISETP.GT.U32.AND P4, PT, R0, R60, PT ;  /* 0x0000003c0000720c */ /* 0x000fe20003f84070 */
[----:B------:R-:W-:Y:S01]  /*8480*/  @!P0 IMAD.IADD R64, R64, 0x1, -R0 ;  /* 0x0000000140408824 */ /* 0x000fe200078e0a00 */
[----:B------:R-:W-:Y:S01]  /*8490*/  ISETP.GE.AND P0, PT, R6, RZ, PT ;  /* 0x000000ff0600720c */ /* 0x000fe20003f06270 */
[----:B------:R-:W-:-:S02]  /*84a0*/  IMAD R61, R0, R3, R61 ;  /* 0x00000003003d7224 */ /* 0x000fc400078e023d */
[----:B------:R-:W-:Y:S02]  /*84b0*/  IMAD.HI.U32 R5, R248, R59, RZ ;  /* 0x0000003bf8057227 */ /* 0x000fe400078e00ff */
[----:B------:R-:W-:Y:S02]  /*84c0*/  @!P5 IADD3 R63, R63, -R0, RZ ;  /* 0x800000003f3fd210 */ /* 0x000fe40007ffe0ff */
[----:B------:R-:W-:Y:S01]  /*84d0*/  ISETP.GE.AND P5, PT, R8, RZ, PT ;  /* 0x000000ff0800720c */ /* 0x000fe20003fa6270 */
[----:B------:R-:W-:Y:S01]  /*84e0*/  @!P1 IMAD.MOV R64, RZ, RZ, -R64 ;  /* 0x000000ffff409224 */ /* 0x000fe200078e0a40 */
[----:B------:R-:W-:Y:S01]  /*84f0*/  ISETP.GT.U32.AND P1, PT, R0, R61, PT ;  /* 0x0000003d0000720c */ /* 0x000fe20003f24070 */
[C---:B------:R-:W-:Y:S02]  /*8500*/  VIADD R8, R2.reuse, 0xb0 ;  /* 0x000000b002087836 */ /* 0x040fe40000000000 */
[----:B------:R-:W-:Y:S02]  /*8510*/  VIADD R3, R2, 0xaf ;  /* 0x000000af02037836 */ /* 0x000fe40000000000 */
[----:B------:R-:W-:Y:S01]  /*8520*/  IMAD.MOV R5, RZ, RZ, -R5 ;  /* 0x000000ffff057224 */ /* 0x000fe200078e0a05 */
[----:B------:R-:W-:Y:S01]  /*8530*/  IABS R57, R8 ;  /* 0x0000000800397213 */ /* 0x000fe20000000000 */
[----:B------:R-:W-:Y:S01]  /*8540*/  @!P4 IMAD.IADD R60, R60, 0x1, -R0 ;  /* 0x000000013c3cc824 */ /* 0x000fe200078e0a00 */
[----:B------:R-:W-:Y:S01]  /*8550*/  IABS R7, R3 ;  /* 0x0000000300077213 */ /* 0x000fe20000000000 */
[----:B------:R-:W-:-:S02]  /*8560*/  IMAD R59, R0, R5, R59 ;  /* 0x00000005003b7224 */ /* 0x000fc400078e023b */
[----:B------:R-:W-:Y:S01]  /*8570*/  @!P3 IMAD.MOV R63, RZ, RZ, -R63 ;  /* 0x000000ffff3fb224 */ /* 0x000fe200078e0a3f */
[----:B------:R-:W-:Y:S01]  /*8580*/  ISETP.GE.AND P3, PT, R3, RZ, PT ;  /* 0x000000ff0300720c */ /* 0x000fe20003f66270 */
[----:B------:R-:W-:Y:S01]  /*8590*/  IMAD.HI.U32 R4, R248, R57, RZ ;  /* 0x00000039f8047227 */ /* 0x000fe200078e00ff */
[----:B------:R-:W-:-:S03]  /*85a0*/  ISETP.GT.U32.AND P4, PT, R0, R60, PT ;  /* 0x0000003c0000720c */ /* 0x000fc60003f84070 */
[----:B------:R-:W-:Y:S01]  /*85b0*/  @!P6 IMAD.MOV R62, RZ, RZ, -R62 ;  /* 0x000000ffff3ee224 */ /* 0x000fe200078e0a3e */
[----:B------:R-:W-:Y:S01]  /*85c0*/  ISETP.GT.U32.AND P6, PT, R0, R59, PT ;  /* 0x0000003b0000720c */ /* 0x000fe20003fc4070 */
[----:B------:R-:W-:Y:S01]  /*85d0*/  IMAD.HI.U32 R3, R248, R7, RZ ;  /* 0x00000007f8037227 */ /* 0x000fe200078e00ff */
[----:B------:R-:W-:-:S03]  /*85e0*/  IADD3 R4, -R4, RZ, RZ ;  /* 0x000000ff04047210 */ /* 0x000fc60007ffe1ff */
[--C-:B------:R-:W-:Y:S02]  /*85f0*/  @!P1 IMAD.IADD R61, R61, 0x1, -R0.reuse ;  /* 0x000000013d3d9824 */ /* 0x100fe400078e0a00 */
[----:B------:R-:W-:Y:S02]  /*8600*/  IMAD.MOV R3, RZ, RZ, -R3 ;  /* 0x000000ffff037224 */ /* 0x000fe400078e0a03 */
[C---:B------:R-:W-:Y:S01]  /*8610*/  IMAD R57, R0.reuse, R4, R57 ;  /* 0x0000000400397224 */ /* 0x040fe200078e0239 */
[C---:B------:R-:W-:Y:S01]  /*8620*/  ISETP.GT.U32.AND P1, PT, R0.reuse, R61, PT ;  /* 0x0000003d0000720c */ /* 0x040fe20003f24070 */
[----:B------:R-:W-:Y:S01]  /*8630*/  IMAD R58, R0, R3, R7 ;  /* 0x00000003003a7224 */ /* 0x000fe200078e0207 */
[----:B------:R-:W-:Y:S01]  /*8640*/  IABS R7, R12 ;  /* 0x0000000c00077213 */ /* 0x000fe20000000000 */
[--C-:B------:R-:W-:Y:S02]  /*8650*/  @!P4 IMAD.IADD R60, R60, 0x1, -R0.reuse ;  /* 0x000000013c3cc824 */ /* 0x100fe400078e0a00 */
[----:B------:R-:W-:Y:S01]  /*8660*/  @!P6 IMAD.IADD R59, R59, 0x1, -R0 ;  /* 0x000000013b3be824 */ /* 0x000fe200078e0a00 */
[----:B------:R-:W-:Y:S01]  /*8670*/  ISETP.GT.U32.AND P4, PT, R0, R58, PT ;  /* 0x0000003a0000720c */ /* 0x000fe20003f84070 */
[----:B------:R-:W-:Y:S01]  /*8680*/  IMAD.HI.U32 R5, R248, R9, RZ ;  /* 0x00000009f8057227 */ /* 0x000fe200078e00ff */
[----:B------:R-:W-:-:S03]  /*8690*/  ISETP.GT.U32.AND P6, PT, R0, R57, PT ;  /* 0x000000390000720c */ /* 0x000fc60003fc4070 */
[----:B------:R-:W-:Y:S02]  /*86a0*/  IMAD.MOV R5, RZ, RZ, -R5 ;  /* 0x000000ffff057224 */ /* 0x000fe400078e0a05 */
[--C-:B------:R-:W-:Y:S01]  /*86b0*/  @!P1 IMAD.IADD R61, R61, 0x1, -R0.reuse ;  /* 0x000000013d3d9824 */ /* 0x100fe200078e0a00 */
[----:B------:R-:W-:Y:S01]  /*86c0*/  ISETP.GE.AND P1, PT, R8, RZ, PT ;  /* 0x000000ff0800720c */ /* 0x000fe20003f26270 */
[----:B------:R-:W-:Y:S01]  /*86d0*/  IMAD R56, R0, R5, R9 ;  /* 0x0000000500387224 */ /* 0x000fe200078e0209 */
[C---:B------:R-:W-:Y:S01]  /*86e0*/  IADD3 R9, R2.reuse, 0xb4, RZ ;  /* 0x000000b402097810 */ /* 0x040fe20007ffe0ff */
[----:B------:R-:W-:Y:S02]  /*86f0*/  VIADD R8, R2, 0xb3 ;  /* 0x000000b302087836 */ /* 0x000fe40000000000 */
[----:B------:R-:W-:Y:S01]  /*8700*/  @!P4 IMAD.IADD R58, R58, 0x1, -R0 ;  /* 0x000000013a3ac824 */ /* 0x000fe200078e0a00 */
[----:B------:R-:W-:Y:S01]  /*8710*/  IABS R53, R9 ;  /* 0x0000000900357213 */ /* 0x000fe20000000000 */
[----:B------:R-:W-:Y:S01]  /*8720*/  IMAD.HI.U32 R6, R248, R55, RZ ;  /* 0x00000037f8067227 */ /* 0x000fe200078e00ff */
[----:B------:R-:W-:-:S02]  /*8730*/  IABS R5, R8 ;  /* 0x0000000800057213 */ /* 0x000fc40000000000 */
[C---:B------:R-:W-:Y:S01]  /*8740*/  ISETP.GT.U32.AND P4, PT, R0.reuse, R59, PT ;  /* 0x0000003b0000720c */ /* 0x040fe20003f84070 */
[----:B------:R-:W-:Y:S01]  /*8750*/  @!P2 IMAD.MOV R61, RZ, RZ, -R61 ;  /* 0x000000ffff3da224 */ /* 0x000fe200078e0a3d */
[----:B------:R-:W-:Y:S01]  /*8760*/  @!P6 IADD3 R57, R57, -R0, RZ ;  /* 0x800000003939e210 */ /* 0x000fe20007ffe0ff */
[----:B------:R-:W-:Y:S01]  /*8770*/  IMAD.MOV R6, RZ, RZ, -R6 ;  /* 0x000000ffff067224 */ /* 0x000fe200078e0a06 */
[----:B------:R-:W-:Y:S01]  /*8780*/  ISETP.GT.U32.AND P2, PT, R0, R58, PT ;  /* 0x0000003a0000720c */ /* 0x000fe20003f44070 */
[----:B------:R-:W-:Y:S01]  /*8790*/  IMAD.HI.U32 R3, R248, R5, RZ ;  /* 0x00000005f8037227 */ /* 0x000fe200078e00ff */
[----:B------:R-:W-:-:S03]  /*87a0*/  ISETP.GT.U32.AND P6, PT, R0, R57, PT ;  /* 0x000000390000720c */ /* 0x000fc60003fc4070 */
[----:B------:R-:W-:-:S04]  /*87b0*/  IMAD.HI.U32 R4, R248, R53, RZ ;  /* 0x00000035f8047227 */ /* 0x000fc800078e00ff */
[----:B------:R-:W-:Y:S02]  /*87c0*/  IMAD R55, R0, R6, R55 ;  /* 0x0000000600377224 */ /* 0x000fe400078e0237 */
[----:B------:R-:W-:Y:S02]  /*87d0*/  IMAD.MOV R3, RZ, RZ, -R3 ;  /* 0x000000ffff037224 */ /* 0x000fe400078e0a03 */
[----:B------:R-:W-:Y:S01]  /*87e0*/  IMAD.MOV R6, RZ, RZ, -R4 ;  /* 0x000000ffff067224 */ /* 0x000fe200078e0a04 */
[----:B------:R-:W-:Y:S01]  /*87f0*/  @!P2 IADD3 R58, R58, -R0, RZ ;  /* 0x800000003a3aa210 */ /* 0x000fe20007ffe0ff */
[----:B------:R-:W-:Y:S01]  /*8800*/  @!P0 IMAD.MOV R60, RZ, RZ, -R60 ;  /* 0x000000ffff3c8224 */ /* 0x000fe200078e0a3c */
[C---:B------:R-:W-:Y:S01]  /*8810*/  ISETP.GT.U32.AND P0, PT, R0.reuse, R56, PT ;  /* 0x000000380000720c */ /* 0x040fe20003f04070 */
[----:B------:R-:W-:Y:S01]  /*8820*/  @!P4 IMAD.IADD R59, R59, 0x1, -R0 ;  /* 0x000000013b3bc824 */ /* 0x000fe200078e0a00 */
[C---:B------:R-:W-:Y:S01]  /*8830*/  ISETP.GT.U32.AND P4, PT, R0.reuse, R55, PT ;  /* 0x000000370000720c */ /* 0x040fe20003f84070 */
[----:B------:R-:W-:-:S02]  /*8840*/  IMAD R54, R0, R3, R5 ;  /* 0x0000000300367224 */ /* 0x000fc400078e0205 */
[----:B------:R-:W-:Y:S01]  /*8850*/  IMAD R53, R0, R6, R53 ;  /* 0x0000000600357224 */ /* 0x000fe200078e0235 */
[----:B------:R-:W-:Y:S01]  /*8860*/  IADD3 R6, R2, 0xb7, RZ ;  /* 0x000000b702067810 */ /* 0x000fe20007ffe0ff */
[--C-:B------:R-:W-:Y:S01]  /*8870*/  @!P6 IMAD.IADD R57, R57, 0x1, -R0.reuse ;  /* 0x000000013939e824 */ /* 0x100fe200078e0a00 */
[----:B------:R-:W-:Y:S01]  /*8880*/  ISETP.GT.U32.AND P2, PT, R0, R54, PT ;  /* 0x000000360000720c */ /* 0x000fe20003f44070 */
[----:B------:R-:W-:Y:S01]  /*8890*/  VIADD R13, R2, 0xb6 ;  /* 0x000000b6020d7836 */ /* 0x000fe20000000000 */
[----:B------:R-:W-:Y:S01]  /*88a0*/  ISETP.GT.U32.AND P6, PT, R0, R53, PT ;  /* 0x000000350000720c */ /* 0x000fe20003fc4070 */
[----:B------:R-:W-:Y:S01]  /*88b0*/  IMAD.HI.U32 R3, R248, R7, RZ ;  /* 0x00000007f8037227 */ /* 0x000fe200078e00ff */
[----:B------:R-:W-:Y:S02]  /*88c0*/  IABS R5, R6 ;  /* 0x0000000600057213 */ /* 0x000fe40000000000 */
[----:B------:R-:W-:Y:S01]  /*88d0*/  IABS R51, R13 ;  /* 0x0000000d00337213 */ /* 0x000fe20000000000 */
[--C-:B------:R-:W-:Y:S01]  /*88e0*/  @!P0 IMAD.IADD R56, R56, 0x1, -R0.reuse ;  /* 0x0000000138388824 */ /* 0x100fe200078e0a00 */
[----:B------:R-:W-:Y:S01]  /*88f0*/  @!P1 IADD3 R57, -R57, RZ, RZ ;  /* 0x000000ff39399210 */ /* 0x000fe20007ffe1ff */
[----:B------:R-:W-:Y:S01]  /*8900*/  @!P4 IMAD.IADD R55, R55, 0x1, -R0 ;  /* 0x000000013737c824 */ /* 0x000fe200078e0a00 */
[----:B------:R-:W-:Y:S01]  /*8910*/  ISETP.GE.AND P4, PT, R11, RZ, PT ;  /* 0x000000ff0b00720c */ /* 0x000fe20003f86270 */
[----:B------:R-:W-:Y:S01]  /*8920*/  IMAD.HI.U32 R4, R248, R51, RZ ;  /* 0x00000033f8047227 */ /* 0x000fe200078e00ff */
[----:B------:R-:W-:-:S03]  /*8930*/  ISETP.GE.AND P0, PT, R10, RZ, PT ;  /* 0x000000ff0a00720c */ /* 0x000fc60003f06270 */
[--C-:B------:R-:W-:Y:S01]  /*8940*/  @!P2 IMAD.IADD R54, R54, 0x1, -R0.reuse ;  /* 0x000000013636a824 */ /* 0x100fe200078e0a00 */
[C---:B------:R-:W-:Y:S01]  /*8950*/  ISETP.GT.U32.AND P2, PT, R0.reuse, R56, PT ;  /* 0x000000380000720c */ /* 0x040fe20003f44070 */
[----:B------:R-:W-:Y:S01]  /*8960*/  @!P6 IMAD.IADD R53, R53, 0x1, -R0 ;  /* 0x000000013535e824 */ /* 0x000fe200078e0a00 */
[C---:B------:R-:W-:Y:S01]  /*8970*/  ISETP.GT.U32.AND P6, PT, R0.reuse, R55, PT ;  /* 0x000000370000720c */ /* 0x040fe20003fc4070 */
[----:B------:R-:W-:Y:S01]  /*8980*/  @!P5 IMAD.MOV R59, RZ, RZ, -R59 ;  /* 0x000000ffff3bd224 */ /* 0x000fe200078e0a3b */
[C---:B------:R-:W-:Y:S01]  /*8990*/  ISETP.GT.U32.AND P5, PT, R0.reuse, R54, PT ;  /* 0x000000360000720c */ /* 0x040fe20003fa4070 */
[----:B------:R-:W-:Y:S02]  /*89a0*/  IMAD.MOV R3, RZ, RZ, -R3 ;  /* 0x000000ffff037224 */ /* 0x000fe400078e0a03 */
[----:B------:R-:W-:Y:S02]  /*89b0*/  IMAD.MOV R4, RZ, RZ, -R4 ;  /* 0x000000ffff047224 */ /* 0x000fe400078e0a04 */
[----:B------:R-:W-:-:S02]  /*89c0*/  IMAD R52, R0, R3, R7 ;  /* 0x0000000300347224 */ /* 0x000fc400078e0207 */
[----:B------:R-:W-:Y:S02]  /*89d0*/  IMAD R51, R0, R4, R51 ;  /* 0x0000000400337224 */ /* 0x000fe400078e0233 */
[----:B------:R-:W-:Y:S01]  /*89e0*/  VIADD R7, R2, 0xb8 ;  /* 0x000000b802077836 */ /* 0x000fe20000000000 */
[C---:B------:R-:W-:Y:S01]  /*89f0*/  ISETP.GT.U32.AND P1, PT, R0.reuse, R52, PT ;  /* 0x000000340000720c */ /* 0x040fe20003f24070 */
[----:B------:R-:W-:Y:S01]  /*8a00*/  @!P3 IMAD.MOV R58, RZ, RZ, -R58 ;  /* 0x000000ffff3ab224 */ /* 0x000fe200078e0a3a */
[----:B------:R-:W-:Y:S01]  /*8a10*/  ISETP.GT.U32.AND P3, PT, R0, R53, PT ;  /* 0x000000350000720c */ /* 0x000fe20003f64070 */
[--C-:B------:R-:W-:Y:S01]  /*8a20*/  @!P2 IMAD.IADD R56, R56, 0x1, -R0.reuse ;  /* 0x000000013838a824 */ /* 0x100fe200078e0a00 */
[----:B------:R-:W-:Y:S01]  /*8a30*/  IABS R49, R7 ;  /* 0x0000000700317213 */ /* 0x000fe20000000000 */
[----:B------:R-:W-:Y:S01]  /*8a40*/  @!P6 IMAD.IADD R55, R55, 0x1, -R0 ;  /* 0x000000013737e824 */ /* 0x000fe200078e0a00 */
[----:B------:R-:W-:Y:S01]  /*8a50*/  ISETP.GE.AND P2, PT, R8, RZ, PT ;  /* 0x000000ff0800720c */ /* 0x000fe20003f46270 */
[----:B------:R-:W-:Y:S01]  /*8a60*/  IMAD.HI.U32 R3, R248, R5, RZ ;  /* 0x00000005f8037227 */ /* 0x000fe200078e00ff */
[----:B------:R-:W-:-:S02]  /*8a70*/  ISETP.GT.U32.AND P6, PT, R0, R51, PT ;  /* 0x000000330000720c */ /* 0x000fc40003fc4070 */
[----:B------:R-:W-:Y:S01]  /*8a80*/  IADD3 R8, R2, 0xbf, RZ ;  /* 0x000000bf02087810 */ /* 0x000fe20007ffe0ff */
[----:B------:R-:W-:Y:S01]  /*8a90*/  @!P5 IMAD.IADD R54, R54, 0x1, -R0 ;  /* 0x000000013636d824 */ /* 0x000fe200078e0a00 */
[----:B------:R-:W-:Y:S01]  /*8aa0*/  ISETP.GE.AND P5, PT, R9, RZ, PT ;  /* 0x000000ff0900720c */ /* 0x000fe20003fa6270 */
[----:B------:R-:W-:Y:S01]  /*8ab0*/  IMAD.HI.U32 R4, R248, R49, RZ ;  /* 0x00000031f8047227 */ /* 0x000fe200078e00ff */
[----:B------:R-:W-:-:S03]  /*8ac0*/  IADD3 R3, -R3, RZ, RZ ;  /* 0x000000ff03037210 */ /* 0x000fc60007ffe1ff */
[----:B------:R-:W-:Y:S02]  /*8ad0*/  IMAD.MOV R4, RZ, RZ, -R4 ;  /* 0x000000ffff047224 */ /* 0x000fe400078e0a04 */
[----:B------:R-:W-:Y:S01]  /*8ae0*/  IMAD R50, R0, R3, R5 ;  /* 0x0000000300327224 */ /* 0x000fe200078e0205 */
[----:B------:R-:W-:Y:S01]  /*8af0*/  IADD3 R3, R2, 0xb9, RZ ;  /* 0x000000b902037810 */ /* 0x000fe20007ffe0ff */
[--C-:B------:R-:W-:Y:S01]  /*8b00*/  @!P3 IMAD.IADD R53, R53, 0x1, -R0.reuse ;  /* 0x000000013535b824 */ /* 0x100fe200078e0a00 */
[----:B------:R-:W-:Y:S01]  /*8b10*/  ISETP.GE.AND P3, PT, R12, RZ, PT ;  /* 0x000000ff0c00720c */ /* 0x000fe20003f66270 */
[----:B------:R-:W-:Y:S01]  /*8b20*/  @!P6 IMAD.IADD R51, R51, 0x1, -R0 ;  /* 0x000000013333e824 */ /* 0x000fe200078e0a00 */
[----:B------:R-:W-:Y:S01]  /*8b30*/  IABS R5, R3 ;  /* 0x0000000300057213 */ /* 0x000fe20000000000 */
[----:B------:R-:W-:Y:S01]  /*8b40*/  IMAD R49, R0, R4, R49 ;  /* 0x0000000400317224 */ /* 0x000fe200078e0231 */
[----:B------:R-:W-:Y:S01]  /*8b50*/  ISETP.GE.AND P6, PT, R6, RZ, PT ;  /* 0x000000ff0600720c */ /* 0x000fe20003fc6270 */
[----:B------:R-:W-:Y:S01]  /*8b60*/  @!P2 IMAD.MOV R54, RZ, RZ, -R54 ;  /* 0x000000ffff36a224 */ /* 0x000fe200078e0a36 */
[C---:B------:R-:W-:Y:S01]  /*8b70*/  ISETP.GT.U32.AND P2, PT, R0.reuse, R50, PT ;  /* 0x000000320000720c */ /* 0x040fe20003f44070 */
[----:B------:R-:W-:Y:S01]  /*8b80*/  @!P4 IMAD.MOV R55, RZ, RZ, -R55 ;  /* 0x000000ffff37c224 */ /* 0x000fe200078e0a37 */
[C---:B------:R-:W-:Y:S01]  /*8b90*/  ISETP.GT.U32.AND P4, PT, R0.reuse, R51, PT ;  /* 0x000000330000720c */ /* 0x040fe20003f84070 */
[----:B------:R-:W-:Y:S01]  /*8ba0*/  @!P5 IMAD.MOV R53, RZ, RZ, -R53 ;  /* 0x000000ffff35d224 */ /* 0x000fe200078e0a35 */
[----:B------:R-:W-:Y:S01]  /*8bb0*/  ISETP.GT.U32.AND P5, PT, R0, R49, PT ;  /* 0x000000310000720c */ /* 0x000fe20003fa4070 */
[----:B------:R-:W-:Y:S01]  /*8bc0*/  @!P1 IMAD.IADD R52, R52, 0x1, -R0 ;  /* 0x0000000134349824 */ /* 0x000fe200078e0a00 */
[----:B------:R-:W-:Y:S01]  /*8bd0*/  ISETP.GE.AND P1, PT, R13, RZ, PT ;  /* 0x000000ff0d00720c */ /* 0x000fe20003f26270 */
[----:B------:R-:W-:Y:S01]  /*8be0*/  @!P0 IMAD.MOV R56, RZ, RZ, -R56 ;  /* 0x000000ffff388224 */ /* 0x000fe200078e0a38 */
[----:B------:R-:W-:Y:S01]  /*8bf0*/  IABS R13, R195 ;  /* 0x000000c3000d7213 */ /* 0x000fe20000000000 */
[----:B------:R-:W-:Y:S01]  /*8c00*/  VIADD R4, R2, 0xba ;  /* 0x000000ba02047836 */ /* 0x000fe20000000000 */
[----:B------:R-:W-:Y:S01]  /*8c10*/  ISETP.GT.U32.AND P0, PT, R0, R52, PT ;  /* 0x000000340000720c */ /* 0x000fe20003f04070 */
[----:B------:R-:W-:-:S02]  /*8c20*/  VIADD R6, R2, 0xbb ;  /* 0x000000bb02067836 */ /* 0x000fc40000000000 */
[--C-:B------:R-:W-:Y:S01]  /*8c30*/  @!P2 IMAD.IADD R50, R50, 0x1, -R0.reuse ;  /* 0x000000013232a824 */ /* 0x100fe200078e0a00 */
[----:B------:R-:W-:Y:S01]  /*8c40*/  IABS R47, R4 ;  /* 0x00000004002f7213 */ /* 0x000fe20000000000 */
[--C-:B------:R-:W-:Y:S01]  /*8c50*/  @!P4 IMAD.IADD R51, R51, 0x1, -R0.reuse ;  /* 0x000000013333c824 */ /* 0x100fe200078e0a00 */
[----:B------:R-:W-:Y:S01]  /*8c60*/  ISETP.GE.AND P4, PT, R3, RZ, PT ;  /* 0x000000ff0300720c */ /* 0x000fe20003f86270 */
[----:B------:R-:W-:Y:S01]  /*8c70*/  IMAD.HI.U32 R3, R248, R5, RZ ;  /* 0x00000005f8037227 */ /* 0x000fe200078e00ff */
[----:B------:R-:W-:Y:S02]  /*8c80*/  @!P5 IADD3 R49, R49, -R0, RZ ;  /* 0x800000003131d210 */ /* 0x000fe40007ffe0ff */
[----:B------:R-:W-:Y:S01]  /*8c90*/  ISETP.GT.U32.AND P5, PT, R0, R50, PT ;  /* 0x000000320000720c */ /* 0x000fe20003fa4070 */
[----:B------:R-:W-:Y:S01]  /*8ca0*/  IMAD.MOV R3, RZ, RZ, -R3 ;  /* 0x000000ffff037224 */ /* 0x000fe200078e0a03 */
[----:B------:R-:W-:Y:S01]  /*8cb0*/  ISETP.GE.AND P2, PT, R4, RZ, PT ;  /* 0x000000ff0400720c */ /* 0x000fe20003f46270 */
[----:B------:R-:W-:Y:S01]  /*8cc0*/  @!P0 IMAD.IADD R52, R52, 0x1, -R0 ;  /* 0x0000000134348824 */ /* 0x000fe200078e0a00 */
[----:B------:R-:W-:Y:S01]  /*8cd0*/  ISETP.GE.AND P0, PT, R7, RZ, PT ;  /* 0x000000ff0700720c */ /* 0x000fe20003f06270 */
[----:B------:R-:W-:Y:S01]  /*8ce0*/  IMAD R48, R0, R3, R5 ;  /* 0x0000000300307224 */ /* 0x000fe200078e0205 */
[----:B------:R-:W-:Y:S01]  /*8cf0*/  IADD3 R3, R2, 0xbc, RZ ;  /* 0x000000bc02037810 */ /* 0x000fe20007ffe0ff */
[----:B------:R-:W-:Y:S01]  /*8d00*/  IMAD.HI.U32 R4, R248, R47, RZ ;  /* 0x0000002ff8047227 */ /* 0x000fe200078e00ff */
[----:B------:R-:W-:-:S02]  /*8d10*/  IABS R7, R8 ;  /* 0x0000000800077213 */ /* 0x000fc40000000000 */
[----:B------:R-:W-:Y:S01]  /*8d20*/  IABS R45, R3 ;  /* 0x00000003002d7213 */ /* 0x000fe20000000000 */
[----:B------:R-:W-:Y:S01]  /*8d30*/  @!P3 IMAD.MOV R52, RZ, RZ, -R52 ;  /* 0x000000ffff34b224 */ /* 0x000fe200078e0a34 */
[----:B------:R-:W-:Y:S01]  /*8d40*/  ISETP.GT.U32.AND P3, PT, R0, R49, PT ;  /* 0x000000310000720c */ /* 0x000fe20003f64070 */
[----:B------:R-:W-:Y:S01]  /*8d50*/  @!P5 IMAD.IADD R50, R50, 0x1, -R0 ;  /* 0x000000013232d824 */ /* 0x000fe200078e0a00 */
[----:B------:R-:W-:Y:S01]  /*8d60*/  ISETP.GT.U32.AND P5, PT, R0, R48, PT ;  /* 0x000000300000720c */ /* 0x000fe20003fa4070 */
[----:B------:R-:W-:Y:S02]  /*8d70*/  IMAD.MOV R4, RZ, RZ, -R4 ;  /* 0x000000ffff047224 */ /* 0x000fe400078e0a04 */
[----:B------:R-:W-:Y:S01]  /*8d80*/  @!P1 IMAD.MOV R51, RZ, RZ, -R51 ;  /* 0x000000ffff339224 */ /* 0x000fe200078e0a33 */
[----:B------:R-:W-:Y:S01]  /*8d90*/  ISETP.GE.AND P1, PT, R6, RZ, PT ;  /* 0x000000ff0600720c */ /* 0x000fe20003f26270 */
[----:B------:R-:W-:Y:S01]  /*8da0*/  IMAD R47, R0, R4, R47 ;  /* 0x00000004002f7224 */ /* 0x000fe200078e022f */
[----:B------:R-:W-:Y:S01]  /*8db0*/  IABS R6, R6 ;  /* 0x0000000600067213 */ /* 0x000fe20000000000 */
[----:B------:R-:W-:-:S02]  /*8dc0*/  @!P6 IMAD.MOV R50, RZ, RZ, -R50 ;  /* 0x000000ffff32e224 */ /* 0x000fc400078e0a32 */
[----:B------:R-:W-:Y:S01]  /*8dd0*/  VIADD R4, R2, 0xbd ;  /* 0x000000bd02047836 */ /* 0x000fe20000000000 */
[----:B------:R-:W-:Y:S01]  /*8de0*/  ISETP.GT.U32.AND P6, PT, R0, R47, PT ;  /* 0x0000002f0000720c */ /* 0x000fe20003fc4070 */
[----:B------:R-:W-:Y:S02]  /*8df0*/  IMAD.MOV.U32 R5, RZ, RZ, R6 ;  /* 0x000000ffff057224 */ /* 0x000fe400078e0006 */
[--C-:B------:R-:W-:Y:S01]  /*8e00*/  @!P3 IMAD.IADD R49, R49, 0x1, -R0.reuse ;  /* 0x000000013131b824 */ /* 0x100fe200078e0a00 */
[----:B------:R-:W-:Y:S01]  /*8e10*/  ISETP.GE.AND P3, PT, R3, RZ, PT ;  /* 0x000000ff0300720c */ /* 0x000fe20003f66270 */
[----:B------:R-:W-:Y:S02]  /*8e20*/  @!P5 IMAD.IADD R48, R48, 0x1, -R0 ;  /* 0x000000013030d824 */ /* 0x000fe400078e0a00 */
[----:B------:R-:W-:-:S03]  /*8e30*/  IMAD.HI.U32 R3, R248, R5, RZ ;  /* 0x00000005f8037227 */ /* 0x000fc600078e00ff */
[----:B------:R-:W-:Y:S01]  /*8e40*/  ISETP.GT.U32.AND P5, PT, R0, R48, PT ;  /* 0x000000300000720c */ /* 0x000fe20003fa4070 */
[----:B------:R-:W-:Y:S01]  /*8e50*/  @!P0 IMAD.MOV R49, RZ, RZ, -R49 ;  /* 0x000000ffff318224 */ /* 0x000fe200078e0a31 */
[----:B------:R-:W-:Y:S01]  /*8e60*/  IADD3 R46, -R3, RZ, RZ ;  /* 0x000000ff032e7210 */ /* 0x000fe20007ffe1ff */
[----:B------:R-:W-:Y:S01]  /*8e70*/  IMAD.HI.U32 R3, R248, R45, RZ ;  /* 0x0000002df8037227 */ /* 0x000fe200078e00ff */
[----:B------:R-:W-:Y:S02]  /*8e80*/  ISETP.GE.AND P0, PT, R4, RZ, PT ;  /* 0x000000ff0400720c */ /* 0x000fe40003f06270 */
[----:B------:R-:W-:Y:S01]  /*8e90*/  IABS R4, R4 ;  /* 0x0000000400047213 */ /* 0x000fe20000000000 */
[----:B------:R-:W-:Y:S02]  /*8ea0*/  VIADD R6, R2, 0xbe ;  /* 0x000000be02067836 */ /* 0x000fe40000000000 */
[----:B------:R-:W-:Y:S02]  /*8eb0*/  @!P6 IMAD.IADD R47, R47, 0x1, -R0 ;  /* 0x000000012f2fe824 */ /* 0x000fe400078e0a00 */
[C---:B------:R-:W-:Y:S01]  /*8ec0*/  IMAD R46, R0.reuse, R46, R5 ;  /* 0x0000002e002e7224 */ /* 0x040fe200078e0205 */
[----:B------:R-:W-:Y:S01]  /*8ed0*/  IABS R43, R6 ;  /* 0x00000006002b7213 */ /* 0x000fe20000000000 */
[----:B------:R-:W-:Y:S01]  /*8ee0*/  IMAD.MOV R3, RZ, RZ, -R3 ;  /* 0x000000ffff037224 */ /* 0x000fe200078e0a03 */
[----:B------:R-:W-:Y:S01]  /*8ef0*/  ISETP.GT.U32.AND P6, PT, R0, R47, PT ;  /* 0x0000002f0000720c */ /* 0x000fe20003fc4070 */
[----:B------:R-:W-:-:S02]  /*8f00*/  IMAD.MOV.U32 R5, RZ, RZ, R4 ;  /* 0x000000ffff057224 */ /* 0x000fc400078e0004 */
[----:B------:R-:W-:Y:S02]  /*8f10*/  IMAD R45, R0, R3, R45 ;  /* 0x00000003002d7224 */ /* 0x000fe400078e022d */
[----:B------:R-:W-:-:S04]  /*8f20*/  IMAD.HI.U32 R3, R248, R5, RZ ;  /* 0x00000005f8037227 */ /* 0x000fc800078e00ff */
[----:B------:R-:W-:Y:S01]  /*8f30*/  @!P5 IMAD.IADD R48, R48, 0x1, -R0 ;  /* 0x000000013030d824 */ /* 0x000fe200078e0a00 */
[----:B------:R-:W-:Y:S01]  /*8f40*/  ISETP.GT.U32.AND P5, PT, R0, R46, PT ;  /* 0x0000002e0000720c */ /* 0x000fe20003fa4070 */
[----:B------:R-:W-:Y:S02]  /*8f50*/  IMAD.HI.U32 R4, R248, R43, RZ ;  /* 0x0000002bf8047227 */ /* 0x000fe400078e00ff */
[----:B------:R-:W-:Y:S02]  /*8f60*/  @!P6 IADD3 R47, R47, -R0, RZ ;  /* 0x800000002f2fe210 */ /* 0x000fe40007ffe0ff */
[----:B------:R-:W-:Y:S02]  /*8f70*/  IMAD.MOV R3, RZ, RZ, -R3 ;  /* 0x000000ffff037224 */ /* 0x000fe400078e0a03 */
[----:B------:R-:W-:Y:S02]  /*8f80*/  IMAD.MOV R4, RZ, RZ, -R4 ;  /* 0x000000ffff047224 */ /* 0x000fe400078e0a04 */
[----:B------:R-:W-:-:S02]  /*8f90*/  IMAD R44, R0, R3, R5 ;  /* 0x00000003002c7224 */ /* 0x000fc400078e0205 */
[----:B------:R-:W-:Y:S02]  /*8fa0*/  IMAD R43, R0, R4, R43 ;  /* 0x00000004002b7224 */ /* 0x000fe400078e022b */
[----:B------:R-:W-:Y:S01]  /*8fb0*/  @!P5 IMAD.IADD R46, R46, 0x1, -R0 ;  /* 0x000000012e2ed824 */ /* 0x000fe200078e0a00 */
[C---:B------:R-:W-:Y:S01]  /*8fc0*/  ISETP.GT.U32.AND P6, PT, R0.reuse, R44, PT ;  /* 0x0000002c0000720c */ /* 0x040fe20003fc4070 */
[----:B------:R-:W-:Y:S01]  /*8fd0*/  @!P4 IMAD.MOV R48, RZ, RZ, -R48 ;  /* 0x000000ffff30c224 */ /* 0x000fe200078e0a30 */
[----:B------:R-:W-:Y:S01]  /*8fe0*/  ISETP.GT.U32.AND P5, PT, R0, R43, PT ;  /* 0x0000002b0000720c */ /* 0x000fe20003fa4070 */
[----:B------:R-:W-:Y:S01]  /*8ff0*/  VIADD R9, R2, 0xc0 ;  /* 0x000000c002097836 */ /* 0x000fe20000000000 */
[----:B------:R-:W-:Y:S01]  /*9000*/  ISETP.GT.U32.AND P4, PT, R0, R45, PT ;  /* 0x0000002d0000720c */ /* 0x000fe20003f84070 */
[----:B------:R-:W-:-:S03]  /*9010*/  IMAD.HI.U32 R3, R248, R7, RZ ;  /* 0x00000007f8037227 */ /* 0x000fc600078e00ff */
[----:B------:R-:W-:Y:S01]  /*9020*/  IABS R41, R9 ;  /* 0x0000000900297213 */ /* 0x000fe20000000000 */
[----:B------:R-:W-:Y:S02]  /*9030*/  IMAD.MOV R3, RZ, RZ, -R3 ;  /* 0x000000ffff037224 */ /* 0x000fe400078e0a03 */
[----:B------:R-:W-:Y:S02]  /*9040*/  VIADD R10, R2, 0xc1 ;  /* 0x000000c1020a7836 */ /* 0x000fe40000000000 */
[--C-:B------:R-:W-:Y:S02]  /*9050*/  @!P6 IMAD.IADD R44, R44, 0x1, -R0.reuse ;  /* 0x000000012c2ce824 */ /* 0x100fe400078e0a00 */
[----:B------:R-:W-:Y:S01]  /*9060*/  @!P5 IMAD.IADD R43, R43, 0x1, -R0 ;  /* 0x000000012b2bd824 */ /* 0x000fe200078e0a00 */
[----:B------:R-:W-:Y:S01]  /*9070*/  IABS R5, R10 ;  /* 0x0000000a00057213 */ /* 0x000fe20000000000 */
[C---:B------:R-:W-:Y:S01]  /*9080*/  IMAD R42, R0.reuse, R3, R7 ;  /* 0x00000003002a7224 */ /* 0x040fe200078e0207 */
[----:B------:R-:W-:Y:S01]  /*9090*/  ISETP.GT.U32.AND P5, PT, R0, R44, PT ;  /* 0x0000002c0000720c */ /* 0x000fe20003fa4070 */
[----:B------:R-:W-:Y:S01]  /*90a0*/  IMAD.HI.U32 R3, R248, R41, RZ ;  /* 0x00000029f8037227 */ /* 0x000fe200078e00ff */
[----:B------:R-:W-:-:S02]  /*90b0*/  @!P4 IADD3 R45, R45, -R0, RZ ;  /* 0x800000002d2dc210 */ /* 0x000fc40007ffe0ff */
[C---:B------:R-:W-:Y:S01]  /*90c0*/  ISETP.GT.U32.AND P4, PT, R0.reuse, R46, PT ;  /* 0x0000002e0000720c */ /* 0x040fe20003f84070 */
[----:B------:R-:W-:Y:S01]  /*90d0*/  IMAD.MOV R3, RZ, RZ, -R3 ;  /* 0x000000ffff037224 */ /* 0x000fe200078e0a03 */
[----:B------:R-:W-:Y:S01]  /*90e0*/  ISETP.GT.U32.AND P6, PT, R0, R45, PT ;  /* 0x0000002d0000720c */ /* 0x000fe20003fc4070 */
[----:B------:R-:W-:Y:S02]  /*90f0*/  VIADD R11, R2, 0xc2 ;  /* 0x000000c2020b7836 */ /* 0x000fe40000000000 */
[----:B------:R-:W-:Y:S02]  /*9100*/  IMAD R41, R0, R3, R41 ;  /* 0x0000000300297224 */ /* 0x000fe400078e0229 */
[----:B------:R-:W-:Y:S01]  /*9110*/  IMAD.HI.U32 R3, R248, R5, RZ ;  /* 0x00000005f8037227 */ /* 0x000fe200078e00ff */
[----:B------:R-:W-:-:S03]  /*9120*/  IABS R39, R11 ;  /* 0x0000000b00277213 */ /* 0x000fc60000000000 */
[--C-:B------:R-:W-:Y:S01]  /*9130*/  @!P5 IMAD.IADD R44, R44, 0x1, -R0.reuse ;  /* 0x000000012c2cd824 */ /* 0x100fe200078e0a00 */
[----:B------:R-:W-:Y:S01]  /*9140*/  ISETP.GT.U32.AND P5, PT, R0, R41, PT ;  /* 0x000000290000720c */ /* 0x000fe20003fa4070 */
[----:B------:R-:W-:Y:S02]  /*9150*/  IMAD.MOV R3, RZ, RZ, -R3 ;  /* 0x000000ffff037224 */ /* 0x000fe400078e0a03 */
[----:B------:R-:W-:Y:S01]  /*9160*/  @!P6 IADD3 R45, R45, -R0, RZ ;  /* 0x800000002d2de210 */ /* 0x000fe20007ffe0ff */
[----:B------:R-:W-:Y:S01]  /*9170*/  @!P2 IMAD.MOV R47, RZ, RZ, -R47 ;  /* 0x000000ffff2fa224 */ /* 0x000fe200078e0a2f */
[----:B------:R-:W-:Y:S01]  /*9180*/  ISETP.GE.AND P6, PT, R6, RZ, PT ;  /* 0x000000ff0600720c */ /* 0x000fe20003fc6270 */
[----:B------:R-:W-:Y:S01]  /*9190*/  VIADD R6, R2, 0xc3 ;  /* 0x000000c302067836 */ /* 0x000fe20000000000 */
[C---:B------:R-:W-:Y:S01]  /*91a0*/  ISETP.GT.U32.AND P2, PT, R0.reuse, R43, PT ;  /* 0x0000002b0000720c */ /* 0x040fe20003f44070 */
[----:B------:R-:W-:Y:S01]  /*91b0*/  IMAD R40, R0, R3, R5 ;  /* 0x0000000300287224 */ /* 0x000fe200078e0205 */
[----:B------:R-:W-:Y:S01]  /*91c0*/  @!P0 IADD3 R44, -R44, RZ, RZ ;  /* 0x000000ff2c2c8210 */ /* 0x000fe20007ffe1ff */
[----:B------:R-:W-:Y:S01]  /*91d0*/  @!P4 IMAD.IADD R46, R46, 0x1, -R0 ;  /* 0x000000012e2ec824 */ /* 0x000fe200078e0a00 */
[----:B------:R-:W-:Y:S01]  /*91e0*/  IABS R7, R6 ;  /* 0x0000000600077213 */ /* 0x000fe20000000000 */
[----:B------:R-:W-:Y:S01]  /*91f0*/  IMAD.HI.U32 R4, R248, R39, RZ ;  /* 0x00000027f8047227 */ /* 0x000fe200078e00ff */
[----:B------:R-:W-:-:S02]  /*9200*/  ISETP.GT.U32.AND P4, PT, R0, R42, PT ;  /* 0x0000002a0000720c */ /* 0x000fc40003f84070 */
[----:B------:R-:W-:Y:S01]  /*9210*/  ISETP.GE.AND P0, PT, R10, RZ, PT ;  /* 0x000000ff0a00720c */ /* 0x000fe20003f06270 */
[----:B------:R-:W-:Y:S02]  /*9220*/  @!P5 IMAD.IADD R41, R41, 0x1, -R0 ;  /* 0x000000012929d824 */ /* 0x000fe400078e0a00 */
[----:B------:R-:W-:-:S03]  /*9230*/  IMAD.HI.U32 R3, R248, R7, RZ ;  /* 0x00000007f8037227 */ /* 0x000fc600078e00ff */
[C---:B------:R-:W-:Y:S01]  /*9240*/  ISETP.GT.U32.AND P5, PT, R0.reuse, R41, PT ;  /* 0x000000290000720c */ /* 0x040fe20003fa4070 */
[----:B------:R-:W-:Y:S02]  /*9250*/  IMAD.MOV R3, RZ, RZ, -R3 ;  /* 0x000000ffff037224 */ /* 0x000fe400078e0a03 */
[----:B------:R-:W-:Y:S02]  /*9260*/  IMAD.MOV R4, RZ, RZ, -R4 ;  /* 0x000000ffff047224 */ /* 0x000fe400078e0a04 */
[----:B------:R-:W-:Y:S01]  /*9270*/  IMAD R38, R0, R3, R7 ;  /* 0x0000000300267224 */ /* 0x000fe200078e0207 */
[----:B------:R-:W-:Y:S01]  /*9280*/  @!P4 IADD3 R42, R42, -R0, RZ ;  /* 0x800000002a2ac210 */ /* 0x000fe20007ffe0ff */
[----:B------:R-:W-:Y:S01]  /*9290*/  @!P2 IMAD.IADD R43, R43, 0x1, -R0 ;  /* 0x000000012b2ba824 */ /* 0x000fe200078e0a00 */
[----:B------:R-:W-:Y:S01]  /*92a0*/  ISETP.GE.AND P2, PT, R8, RZ, PT ;  /* 0x000000ff0800720c */ /* 0x000fe20003f46270 */
[----:B------:R-:W-:Y:S01]  /*92b0*/  VIADD R8, R2, 0xc4 ;  /* 0x000000c402087836 */ /* 0x000fe20000000000 */
[----:B------:R-:W-:Y:S01]  /*92c0*/  ISETP.GE.AND P4, PT, R9, RZ, PT ;  /* 0x000000ff0900720c */ /* 0x000fe20003f86270 */
[----:B------:R-:W-:-:S02]  /*92d0*/  IMAD R39, R0, R4, R39 ;  /* 0x0000000400277224 */ /* 0x000fc400078e0227 */
[----:B------:R-:W-:Y:S01]  /*92e0*/  @!P5 IMAD.IADD R41, R41, 0x1, -R0 ;  /* 0x000000012929d824 */ /* 0x000fe200078e0a00 */
[C---:B------:R-:W-:Y:S01]  /*92f0*/  ISETP.GT.U32.AND P5, PT, R0.reuse, R38, PT ;  /* 0x000000260000720c */ /* 0x040fe20003fa4070 */
[----:B------:R-:W-:Y:S01]  /*9300*/  @!P3 IMAD.MOV R45, RZ, RZ, -R45 ;  /* 0x000000ffff2db224 */ /* 0x000fe200078e0a2d */
[C---:B------:R-:W-:Y:S01]  /*9310*/  ISETP.GT.U32.AND P3, PT, R0.reuse, R40, PT ;  /* 0x000000280000720c */ /* 0x040fe20003f64070 */
[----:B------:R-:W-:Y:S01]  /*9320*/  @!P1 IMAD.MOV R46, RZ, RZ, -R46 ;  /* 0x000000ffff2e9224 */ /* 0x000fe200078e0a2e */
[----:B------:R-:W-:Y:S01]  /*9330*/  IABS R37, R8 ;  /* 0x0000000800257213 */ /* 0x000fe20000000000 */
[----:B------:R-:W-:Y:S01]  /*9340*/  @!P6 IMAD.MOV R43, RZ, RZ, -R43 ;  /* 0x000000ffff2be224 */ /* 0x000fe200078e0a2b */
[----:B------:R-:W-:Y:S01]  /*9350*/  ISETP.GT.U32.AND P1, PT, R0, R42, PT ;  /* 0x0000002a0000720c */ /* 0x000fe20003f24070 */
[----:B------:R-:W-:Y:S01]  /*9360*/  VIADD R9, R2, 0xc5 ;  /* 0x000000c502097836 */ /* 0x000fe20000000000 */
[----:B------:R-:W-:Y:S01]  /*9370*/  ISETP.GT.U32.AND P6, PT, R0, R39, PT ;  /* 0x000000270000720c */ /* 0x000fe20003fc4070 */
[----:B------:R-:W-:-:S03]  /*9380*/  IMAD.HI.U32 R3, R248, R37, RZ ;  /* 0x00000025f8037227 */ /* 0x000fc600078e00ff */
[----:B------:R-:W-:Y:S01]  /*9390*/  IABS R5, R9 ;  /* 0x0000000900057213 */ /* 0x000fe20000000000 */
[----:B------:R-:W-:Y:S02]  /*93a0*/  @!P5 IMAD.IADD R38, R38, 0x1, -R0 ;  /* 0x000000012626d824 */ /* 0x000fe400078e0a00 */
[----:B------:R-:W-:Y:S02]  /*93b0*/  IMAD.MOV R4, RZ, RZ, -R3 ;  /* 0x000000ffff047224 */ /* 0x000fe400078e0a03 */
[----:B------:R-:W-:Y:S01]  /*93c0*/  IMAD.HI.U32 R3, R248, R5, RZ ;  /* 0x00000005f8037227 */ /* 0x000fe200078e00ff */
[----:B------:R-:W-:-:S03]  /*93d0*/  ISETP.GT.U32.AND P5, PT, R0, R38, PT ;  /* 0x000000260000720c */ /* 0x000fc60003fa4070 */
[--C-:B------:R-:W-:Y:S01]  /*93e0*/  @!P3 IMAD.IADD R40, R40, 0x1, -R0.reuse ;  /* 0x000000012828b824 */ /* 0x100fe200078e0a00 */
[----:B------:R-:W-:Y:S01]  /*93f0*/  IADD3 R3, -R3, RZ, RZ ;  /* 0x000000ff03037210 */ /* 0x000fe20007ffe1ff */
[--C-:B------:R-:W-:Y:S01]  /*9400*/  @!P1 IMAD.IADD R42, R42, 0x1, -R0.reuse ;  /* 0x000000012a2a9824 */ /* 0x100fe200078e0a00 */
[----:B------:R-:W-:Y:S01]  /*9410*/  ISETP.GE.AND P3, PT, R6, RZ, PT ;  /* 0x000000ff0600720c */ /* 0x000fe20003f66270 */
[----:B------:R-:W-:Y:S01]  /*9420*/  @!P6 IMAD.IADD R39, R39, 0x1, -R0 ;  /* 0x000000012727e824 */ /* 0x000fe200078e0a00 */
[C---:B------:R-:W-:Y:S01]  /*9430*/  IADD3 R6, R2.reuse, 0xc6, RZ ;  /* 0x000000c602067810 */ /* 0x040fe20007ffe0ff */
[----:B------:R-:W-:Y:S01]  /*9440*/  VIADD R10, R2, 0xc7 ;  /* 0x000000c7020a7836 */ /* 0x000fe20000000000 */
[C---:B------:R-:W-:Y:S01]  /*9450*/  ISETP.GT.U32.AND P6, PT, R0.reuse, R40, PT ;  /* 0x000000280000720c */ /* 0x040fe20003fc4070 */
[----:B------:R-:W-:Y:S01]  /*9460*/  @!P2 IMAD.MOV R42, RZ, RZ, -R42 ;  /* 0x000000ffff2aa224 */ /* 0x000fe200078e0a2a */
[C---:B------:R-:W-:Y:S01]  /*9470*/  ISETP.GT.U32.AND P2, PT, R0.reuse, R39, PT ;  /* 0x000000270000720c */ /* 0x040fe20003f44070 */
[----:B------:R-:W-:Y:S01]  /*9480*/  IMAD R36, R0, R3, R5 ;  /* 0x0000000300247224 */ /* 0x000fe200078e0205 */
[----:B------:R-:W-:Y:S01]  /*9490*/  IABS R35, R6 ;  /* 0x0000000600237213 */ /* 0x000fe20000000000 */
[----:B------:R-:W-:Y:S01]  /*94a0*/  @!P5 IMAD.IADD R38, R38, 0x1, -R0 ;  /* 0x000000012626d824 */ /* 0x000fe200078e0a00 */
[----:B------:R-:W-:Y:S01]  /*94b0*/  IABS R7, R10 ;  /* 0x0000000a00077213 */ /* 0x000fe20000000000 */
[C---:B------:R-:W-:Y:S01]  /*94c0*/  IMAD R37, R0.reuse, R4, R37 ;  /* 0x0000000400257224 */ /* 0x040fe200078e0225 */
[----:B------:R-:W-:Y:S01]  /*94d0*/  ISETP.GT.U32.AND P5, PT, R0, R36, PT ;  /* 0x000000240000720c */ /* 0x000fe20003fa4070 */
[----:B------:R-:W-:Y:S01]  /*94e0*/  IMAD.HI.U32 R3, R248, R35, RZ ;  /* 0x00000023f8037227 */ /* 0x000fe200078e00ff */
[----:B------:R-:W-:-:S02]  /*94f0*/  ISETP.GE.AND P1, PT, R11, RZ, PT ;  /* 0x000000ff0b00720c */ /* 0x000fc40003f26270 */
[----:B------:R-:W-:Y:S01]  /*9500*/  IABS R11, R127 ;  /* 0x0000007f000b7213 */ /* 0x000fe20000000000 */
[----:B------:R-:W-:-:S04]  /*9510*/  IMAD.HI.U32 R4, R248, R7, RZ ;  /* 0x00000007f8047227 */ /* 0x000fc800078e00ff */
[----:B------:R-:W-:Y:S01]  /*9520*/  IMAD.MOV R3, RZ, RZ, -R3 ;  /* 0x000000ffff037224 */ /* 0x000fe200078e0a03 */
[----:B------:R-:W-:Y:S01]  /*9530*/  IADD3 R4, -R4, RZ, RZ ;  /* 0x000000ff04047210 */ /* 0x000fe20007ffe1ff */
[--C-:B------:R-:W-:Y:S01]  /*9540*/  @!P6 IMAD.IADD R40, R40, 0x1, -R0.reuse ;  /* 0x000000012828e824 */ /* 0x100fe200078e0a00 */
[----:B------:R-:W-:Y:S01]  /*9550*/  ISETP.GT.U32.AND P6, PT, R0, R37, PT ;  /* 0x000000250000720c */ /* 0x000fe20003fc4070 */
[--C-:B------:R-:W-:Y:S01]  /*9560*/  @!P2 IMAD.IADD R39, R39, 0x1, -R0.reuse ;  /* 0x000000012727a824 */ /* 0x100fe200078e0a00 */
[----:B------:R-:W-:Y:S01]  /*9570*/  ISETP.GE.AND P2, PT, R8, RZ, PT ;  /* 0x000000ff0800720c */ /* 0x000fe20003f46270 */
[----:B------:R-:W-:Y:S01]  /*9580*/  VIADD R8, R2, 0xc8 ;  /* 0x000000c802087836 */ /* 0x000fe20000000000 */
[----:B------:R-:W-:Y:S01]  /*9590*/  @!P0 IADD3 R40, -R40, RZ, RZ ;  /* 0x000000ff28288210 */ /* 0x000fe20007ffe1ff */
[C---:B------:R-:W-:Y:S02]  /*95a0*/  IMAD R35, R0.reuse, R3, R35 ;  /* 0x0000000300237224 */ /* 0x040fe400078e0223 */
[----:B------:R-:W-:Y:S01]  /*95b0*/  IMAD R34, R0, R4, R7 ;  /* 0x0000000400227224 */ /* 0x000fe200078e0207 */
[----:B------:R-:W-:Y:S01]  /*95c0*/  IABS R33, R8 ;  /* 0x0000000800217213 */ /* 0x000fe20000000000 */
[----:B------:R-:W-:Y:S01]  /*95d0*/  @!P5 IMAD.IADD R36, R36, 0x1, -R0 ;  /* 0x000000012424d824 */ /* 0x000fe200078e0a00 */
[C---:B------:R-:W-:Y:S01]  /*95e0*/  ISETP.GT.U32.AND P0, PT, R0.reuse, R35, PT ;  /* 0x000000230000720c */ /* 0x040fe20003f04070 */
[----:B------:R-:W-:Y:S01]  /*95f0*/  @!P3 IMAD.MOV R38, RZ, RZ, -R38 ;  /* 0x000000ffff26b224 */ /* 0x000fe200078e0a26 */
[C---:B------:R-:W-:Y:S01]  /*9600*/  ISETP.GT.U32.AND P3, PT, R0.reuse, R34, PT ;  /* 0x000000220000720c */ /* 0x040fe20003f64070 */
[----:B------:R-:W-:Y:S01]  /*9610*/  @!P4 IMAD.MOV R41, RZ, RZ, -R41 ;  /* 0x000000ffff29c224 */ /* 0x000fe200078e0a29 */
[----:B------:R-:W-:Y:S01]  /*9620*/  ISETP.GT.U32.AND P4, PT, R0, R36, PT ;  /* 0x000000240000720c */ /* 0x000fe20003f84070 */
[----:B------:R-:W-:-:S04]  /*9630*/  IMAD.HI.U32 R3, R248, R33, RZ ;  /* 0x00000021f8037227 */ /* 0x000fc800078e00ff */
[--C-:B------:R-:W-:Y:S01]  /*9640*/  @!P6 IMAD.IADD R37, R37, 0x1, -R0.reuse ;  /* 0x000000012525e824 */ /* 0x100fe200078e0a00 */
[----:B------:R-:W-:Y:S01]  /*9650*/  ISETP.GE.AND P6, PT, R9, RZ, PT ;  /* 0x000000ff0900720c */ /* 0x000fe20003fc6270 */
[----:B------:R-:W-:Y:S02]  /*9660*/  VIADD R9, R2, 0xc9 ;  /* 0x000000c902097836 */ /* 0x000fe40000000000 */
[----:B------:R-:W-:Y:S01]  /*9670*/  IMAD.MOV R3, RZ, RZ, -R3 ;  /* 0x000000ffff037224 */ /* 0x000fe200078e0a03 */
[----:B------:R-:W-:Y:S01]  /*9680*/  ISETP.GT.U32.AND P5, PT, R0, R37, PT ;  /* 0x000000250000720c */ /* 0x000fe20003fa4070 */
[--C-:B------:R-:W-:Y:S01]  /*9690*/  @!P3 IMAD.IADD R34, R34, 0x1, -R0.reuse ;  /* 0x000000012222b824 */ /* 0x100fe200078e0a00 */
[----:B------:R-:W-:Y:S01]  /*96a0*/  IABS R5, R9 ;  /* 0x0000000900057213 */ /* 0x000fe20000000000 */
[----:B------:R-:W-:Y:S01]  /*96b0*/  IMAD R33, R0, R3, R33 ;  /* 0x0000000300217224 */ /* 0x000fe200078e0221 */
[----:B------:R-:W-:Y:S01]  /*96c0*/  @!P0 IADD3 R35, R35, -R0, RZ ;  /* 0x8000000023238210 */ /* 0x000fe20007ffe0ff */
[----:B------:R-:W-:Y:S01]  /*96d0*/  @!P4 IMAD.IADD R36, R36, 0x1, -R0 ;  /* 0x000000012424c824 */ /* 0x000fe200078e0a00 */
[----:B------:R-:W-:Y:S01]  /*96e0*/  ISETP.GE.AND P0, PT, R8, RZ, PT ;  /* 0x000000ff0800720c */ /* 0x000fe20003f06270 */
[----:B------:R-:W-:Y:S01]  /*96f0*/  IMAD.HI.U32 R3, R248, R5, RZ ;  /* 0x00000005f8037227 */ /* 0x000fe200078e00ff */
[----:B------:R-:W-:-:S02]  /*9700*/  ISETP.GT.U32.AND P3, PT, R0, R35, PT ;  /* 0x000000230000720c */ /* 0x000fc40003f64070 */
[----:B------:R-:W-:Y:S01]  /*9710*/  ISETP.GT.U32.AND P4, PT, R0, R33, PT ;  /* 0x000000210000720c */ /* 0x000fe20003f84070 */
[----:B------:R-:W-:Y:S01]  /*9720*/  VIADD R4, R2, 0xca ;  /* 0x000000ca02047836 */ /* 0x000fe20000000000 */
[----:B------:R-:W-:Y:S01]  /*9730*/  @!P6 IADD3 R36, -R36, RZ, RZ ;  /* 0x000000ff2424e210 */ /* 0x000fe20007ffe1ff */
[----:B------:R-:W-:Y:S01]  /*9740*/  IMAD.MOV R3, RZ, RZ, -R3 ;  /* 0x000000ffff037224 */ /* 0x000fe200078e0a03 */
[----:B------:R-:W-:Y:S01]  /*9750*/  ISETP.GE.AND P6, PT, R9, RZ, PT ;  /* 0x000000ff0900720c */ /* 0x000fe20003fc6270 */
[--C-:B------:R-:W-:Y:S01]  /*9760*/  @!P5 IMAD.IADD R37, R37, 0x1, -R0.reuse ;  /* 0x000000012525d824 */ /* 0x100fe200078e0a00 */
[----:B------:R-:W-:Y:S01]  /*9770*/  IABS R31, R4 ;  /* 0x00000004001f7213 */ /* 0x000fe20000000000 */
[----:B------:R-:W-:Y:S01]  /*9780*/  IMAD R32, R0, R3, R5 ;  /* 0x0000000300207224 */ /* 0x000fe200078e0205 */
[----:B------:R-:W-:Y:S01]  /*9790*/  ISETP.GE.AND P5, PT, R10, RZ, PT ;  /* 0x000000ff0a00720c */ /* 0x000fe20003fa6270 */
[----:B------:R-:W-:Y:S01]  /*97a0*/  @!P1 IMAD.MOV R39, RZ, RZ, -R39 ;  /* 0x000000ffff279224 */ /* 0x000fe200078e0a27 */
[----:B------:R-:W-:Y:S01]  /*97b0*/  ISETP.GE.AND P1, PT, R6, RZ, PT ;  /* 0x000000ff0600720c */ /* 0x000fe20003f26270 */
[----:B------:R-:W-:Y:S01]  /*97c0*/  @!P2 IMAD.MOV R37, RZ, RZ, -R37 ;  /* 0x000000ffff25a224 */ /* 0x000fe200078e0a25 */
[C---:B------:R-:W-:Y:S01]  /*97d0*/  ISETP.GT.U32.AND P2, PT, R0.reuse, R34, PT ;  /* 0x000000220000720c */ /* 0x040fe20003f44070 */
[----:B------:R-:W-:Y:S01]  /*97e0*/  @!P3 IMAD.IADD R35, R35, 0x1, -R0 ;  /* 0x000000012323b824 */ /* 0x000fe200078e0a00 */
[----:B------:R-:W-:Y:S01]  /*97f0*/  ISETP.GT.U32.AND P3, PT, R0, R32, PT ;  /* 0x000000200000720c */ /* 0x000fe20003f64070 */
[----:B------:R-:W-:-:S02]  /*9800*/  VIADD R6, R2, 0xcb ;  /* 0x000000cb02067836 */ /* 0x000fc40000000000 */
[----:B------:R-:W-:Y:S02]  /*9810*/  @!P4 IMAD.IADD R33, R33, 0x1, -R0 ;  /* 0x000000012121c824 */ /* 0x000fe400078e0a00 */
[----:B------:R-:W-:Y:S01]  /*9820*/  IMAD.HI.U32 R3, R248, R31, RZ ;  /* 0x0000001ff8037227 */ /* 0x000fe200078e00ff */
[----:B------:R-:W-:Y:S02]  /*9830*/  IABS R5, R6 ;  /* 0x0000000600057213 */ /* 0x000fe40000000000 */
[----:B------:R-:W-:Y:S01]  /*9840*/  ISETP.GT.U32.AND P4, PT, R0, R33, PT ;  /* 0x000000210000720c */ /* 0x000fe20003f84070 */
[----:B------:R-:W-:Y:S02]  /*9850*/  IMAD.MOV R3, RZ, RZ, -R3 ;  /* 0x000000ffff037224 */ /* 0x000fe400078e0a03 */
[----:B------:R-:W-:Y:S02]  /*9860*/  VIADD R8, R2, 0xcd ;  /* 0x000000cd02087836 */ /* 0x000fe40000000000 */
[----:B------:R-:W-:-:S02]  /*9870*/  IMAD R31, R0, R3, R31 ;  /* 0x00000003001f7224 */ /* 0x000fc400078e021f */
[----:B------:R-:W-:-:S04]  /*9880*/  IMAD.HI.U32 R3, R248, R5, RZ ;  /* 0x00000005f8037227 */ /* 0x000fc800078e00ff */
[--C-:B------:R-:W-:Y:S01]  /*9890*/  @!P2 IMAD.IADD R34, R34, 0x1, -R0.reuse ;  /* 0x000000012222a824 */ /* 0x100fe200078e0a00 */
[----:B------:R-:W-:Y:S01]  /*98a0*/  ISETP.GE.AND P2, PT, R4, RZ, PT ;  /* 0x000000ff0400720c */ /* 0x000fe20003f46270 */
[----:B------:R-:W-:Y:S01]  /*98b0*/  @!P3 IMAD.IADD R32, R32, 0x1, -R0 ;  /* 0x000000012020b824 */ /* 0x000fe200078e0a00 */
[----:B------:R-:W-:Y:S01]  /*98c0*/  IABS R4, R8 ;  /* 0x0000000800047213 */ /* 0x000fe20000000000 */
[----:B------:R-:W-:Y:S01]  /*98d0*/  IMAD.MOV R3, RZ, RZ, -R3 ;  /* 0x000000ffff037224 */ /* 0x000fe200078e0a03 */
[----:B------:R-:W-:Y:S01]  /*98e0*/  @!P4 IADD3 R33, R33, -R0, RZ ;  /* 0x800000002121c210 */ /* 0x000fe20007ffe0ff */
[----:B------:R-:W-:Y:S01]  /*98f0*/  @!P1 IMAD.MOV R35, RZ, RZ, -R35 ;  /* 0x000000ffff239224 */ /* 0x000fe200078e0a23 */
[C---:B------:R-:W-:Y:S01]  /*9900*/  ISETP.GT.U32.AND P1, PT, R0.reuse, R32, PT ;  /* 0x000000200000720c */ /* 0x040fe20003f24070 */
[C---:B------:R-:W-:Y:S01]  /*9910*/  IMAD R30, R0.reuse, R3, R5 ;  /* 0x00000003001e7224 */ /* 0x040fe200078e0205 */
[----:B------:R-:W-:Y:S01]  /*9920*/  ISETP.GT.U32.AND P4, PT, R0, R31, PT ;  /* 0x0000001f0000720c */ /* 0x000fe20003f84070 */
[----:B------:R-:W-:Y:S01]  /*9930*/  IMAD.MOV.U32 R5, RZ, RZ, R4 ;  /* 0x000000ffff057224 */ /* 0x000fe200078e0004 */
[----:B------:R-:W-:Y:S01]  /*9940*/  @!P5 IADD3 R34, -R34, RZ, RZ ;  /* 0x000000ff2222d210 */ /* 0x000fe20007ffe1ff */
[----:B------:R-:W-:Y:S01]  /*9950*/  VIADD R7, R2, 0xcc ;  /* 0x000000cc02077836 */ /* 0x000fe20000000000 */
[----:B------:R-:W-:Y:S01]  /*9960*/  ISETP.GT.U32.AND P5, PT, R0, R30, PT ;  /* 0x0000001e0000720c */ /* 0x000fe20003fa4070 */
[----:B------:R-:W-:Y:S01]  /*9970*/  IMAD.HI.U32 R4, R248, R5, RZ ;  /* 0x00000005f8047227 */ /* 0x000fe200078e00ff */
[----:B------:R-:W-:-:S02]  /*9980*/  ISETP.GE.AND P3, PT, R6, RZ, PT ;  /* 0x000000ff0600720c */ /* 0x000fc40003f66270 */
[----:B------:R-:W-:Y:S01]  /*9990*/  IABS R29, R7 ;  /* 0x00000007001d7213 */ /* 0x000fe20000000000 */
[----:B------:R-:W-:Y:S02]  /*99a0*/  IMAD.MOV R4, RZ, RZ, -R4 ;  /* 0x000000ffff047224 */ /* 0x000fe400078e0a04 */
[--C-:B------:R-:W-:Y:S01]  /*99b0*/  @!P1 IMAD.IADD R32, R32, 0x1, -R0.reuse ;  /* 0x0000000120209824 */ /* 0x100fe200078e0a00 */
[----:B------:R-:W-:Y:S01]  /*99c0*/  ISETP.GE.AND P1, PT, R8, RZ, PT ;  /* 0x000000ff0800720c */ /* 0x000fe20003f26270 */
[----:B------:R-:W-:Y:S01]  /*99d0*/  IMAD R28, R0, R4, R5 ;  /* 0x00000004001c7224 */ /* 0x000fe200078e0205 */
[----:B------:R-:W-:Y:S01]  /*99e0*/  IADD3 R4, R2, 0xcf, RZ ;  /* 0x000000cf02047810 */ /* 0x000fe20007ffe0ff */
[----:B------:R-:W-:Y:S02]  /*99f0*/  @!P4 IMAD.IADD R31, R31, 0x1, -R0 ;  /* 0x000000011f1fc824 */ /* 0x000fe400078e0a00 */
[----:B------:R-:W-:Y:S01]  /*9a00*/  @!P6 IMAD.MOV R32, RZ, RZ, -R32 ;  /* 0x000000ffff20e224 */ /* 0x000fe200078e0a20 */
[----:B------:R-:W-:Y:S01]  /*9a10*/  ISETP.GT.U32.AND P6, PT, R0, R28, PT ;  /* 0x0000001c0000720c */ /* 0x000fe20003fc4070 */
[----:B------:R-:W-:Y:S01]  /*9a20*/  IMAD.HI.U32 R3, R248, R29, RZ ;  /* 0x0000001df8037227 */ /* 0x000fe200078e00ff */
[----:B------:R-:W-:-:S03]  /*9a30*/  ISETP.GT.U32.AND P4, PT, R0, R31, PT ;  /* 0x0000001f0000720c */ /* 0x000fc60003f84070 */
[--C-:B------:R-:W-:Y:S02]  /*9a40*/  @!P5 IMAD.IADD R30, R30, 0x1, -R0.reuse ;  /* 0x000000011e1ed824 */ /* 0x100fe400078e0a00 */
[----:B------:R-:W-:Y:S02]  /*9a50*/  IMAD.MOV R3, RZ, RZ, -R3 ;  /* 0x000000ffff037224 */ /* 0x000fe400078e0a03 */
[----:B------:R-:W-:Y:S01]  /*9a60*/  VIADD R8, R2, 0xd0 ;  /* 0x000000d002087836 */ /* 0x000fe20000000000 */
[C---:B------:R-:W-:Y:S01]  /*9a70*/  ISETP.GT.U32.AND P5, PT, R0.reuse, R30, PT ;  /* 0x0000001e0000720c */ /* 0x040fe20003fa4070 */
[----:B------:R-:W-:Y:S02]  /*9a80*/  IMAD R29, R0, R3, R29 ;  /* 0x00000003001d7224 */ /* 0x000fe400078e021d */
[--C-:B------:R-:W-:Y:S01]  /*9a90*/  @!P6 IMAD.IADD R28, R28, 0x1, -R0.reuse ;  /* 0x000000011c1ce824 */ /* 0x100fe200078e0a00 */
[----:B------:R-:W-:Y:S01]  /*9aa0*/  IABS R25, R8 ;  /* 0x0000000800197213 */ /* 0x000fe20000000000 */
[--C-:B------:R-:W-:Y:S01]  /*9ab0*/  @!P4 IMAD.IADD R31, R31, 0x1, -R0.reuse ;  /* 0x000000011f1fc824 */ /* 0x100fe200078e0a00 */
[C---:B------:R-:W-:Y:S01]  /*9ac0*/  ISETP.GT.U32.AND P4, PT, R0.reuse, R29, PT ;  /* 0x0000001d0000720c */ /* 0x040fe20003f84070 */
[----:B------:R-:W-:Y:S01]  /*9ad0*/  @!P0 IMAD.MOV R33, RZ, RZ, -R33 ;  /* 0x000000ffff218224 */ /* 0x000fe200078e0a21 */
[----:B------:R-:W-:Y:S01]  /*9ae0*/  ISETP.GT.U32.AND P6, PT, R0, R28, PT ;  /* 0x0000001c0000720c */ /* 0x000fe20003fc4070 */
[----:B------:R-:W-:Y:S01]  /*9af0*/  VIADD R6, R2, 0xce ;  /* 0x000000ce02067836 */ /* 0x000fe20000000000 */
[----:B------:R-:W-:Y:S01]  /*9b00*/  ISETP.GE.AND P0, PT, R7, RZ, PT ;  /* 0x000000ff0700720c */ /* 0x000fe20003f06270 */
[----:B------:R-:W-:Y:S01]  /*9b10*/  @!P2 IMAD.MOV R31, RZ, RZ, -R31 ;  /* 0x000000ffff1fa224 */ /* 0x000fe200078e0a1f */
[----:B------:R-:W-:Y:S01]  /*9b20*/  IABS R7, R4 ;  /* 0x0000000400077213 */ /* 0x000fe20000000000 */
[----:B------:R-:W-:Y:S01]  /*9b30*/  @!P5 IMAD.IADD R30, R30, 0x1, -R0 ;  /* 0x000000011e1ed824 */ /* 0x000fe200078e0a00 */
[----:B------:R-:W-:Y:S01]  /*9b40*/  ISETP.GE.AND P5, PT, R4, RZ, PT ;  /* 0x000000ff0400720c */ /* 0x000fe20003fa6270 */
[----:B------:R-:W-:Y:S01]  /*9b50*/  IMAD.HI.U32 R4, R248, R25, RZ ;  /* 0x00000019f8047227 */ /* 0x000fe200078e00ff */
[----:B------:R-:W-:-:S02]  /*9b60*/  IABS R27, R6 ;  /* 0x00000006001b7213 */ /* 0x000fc40000000000 */
[----:B------:R-:W-:Y:S01]  /*9b70*/  @!P3 IADD3 R30, -R30, RZ, RZ ;  /* 0x000000ff1e1eb210 */ /* 0x000fe20007ffe1ff */
[----:B------:R-:W-:Y:S01]  /*9b80*/  IMAD.MOV R4, RZ, RZ, -R4 ;  /* 0x000000ffff047224 */ /* 0x000fe200078e0a04 */
[----:B------:R-:W-:Y:S01]  /*9b90*/  @!P4 IADD3 R29, R29, -R0, RZ ;  /* 0x800000001d1dc210 */ /* 0x000fe20007ffe0ff */
[----:B------:R-:W-:Y:S01]  /*9ba0*/  @!P6 IMAD.IADD R28, R28, 0x1, -R0 ;  /* 0x000000011c1ce824 */ /* 0x000fe200078e0a00 */
[----:B------:R-:W-:Y:S01]  /*9bb0*/  ISETP.GE.AND P3, PT, R8, RZ, PT ;  /* 0x000000ff0800720c */ /* 0x000fe20003f66270 */
[C---:B------:R-:W-:Y:S01]  /*9bc0*/  IMAD R25, R0.reuse, R4, R25 ;  /* 0x0000000400197224 */ /* 0x040fe200078e0219 */
[----:B------:R-:W-:Y:S01]  /*9bd0*/  ISETP.GT.U32.AND P4, PT, R0, R29, PT ;  /* 0x0000001d0000720c */ /* 0x000fe20003f84070 */
[----:B------:R-:W-:Y:S01]  /*9be0*/  IMAD.HI.U32 R3, R248, R27, RZ ;  /* 0x0000001bf8037227 */ /* 0x000fe200078e00ff */
[----:B------:R-:W-:Y:S02]  /*9bf0*/  ISETP.GE.AND P2, PT, R6, RZ, PT ;  /* 0x000000ff0600720c */ /* 0x000fe40003f46270 */
[----:B------:R-:W-:Y:S01]  /*9c00*/  IADD3 R6, R2, 0xd4, RZ ;  /* 0x000000d402067810 */ /* 0x000fe20007ffe0ff */
[----:B------:R-:W-:Y:S01]  /*9c10*/  @!P1 IMAD.MOV R28, RZ, RZ, -R28 ;  /* 0x000000ffff1c9224 */ /* 0x000fe200078e0a1c */
[----:B------:R-:W-:Y:S01]  /*9c20*/  ISETP.GT.U32.AND P1, PT, R0, R25, PT ;  /* 0x000000190000720c */ /* 0x000fe20003f24070 */
[----:B------:R-:W-:Y:S01]  /*9c30*/  IMAD.MOV R5, RZ, RZ, -R3 ;  /* 0x000000ffff057224 */ /* 0x000fe200078e0a03 */
[----:B------:R-:W-:Y:S01]  /*9c40*/  IABS R21, R6 ;  /* 0x0000000600157213 */ /* 0x000fe20000000000 */
[----:B------:R-:W-:-:S02]  /*9c50*/  VIADD R8, R2, 0xd2 ;  /* 0x000000d202087836 */ /* 0x000fc40000000000 */
[----:B------:R-:W-:-:S03]  /*9c60*/  IMAD.HI.U32 R3, R248, R7, RZ ;  /* 0x00000007f8037227 */ /* 0x000fc600078e00ff */
[----:B------:R-:W-:Y:S01]  /*9c70*/  IABS R23, R8 ;  /* 0x0000000800177213 */ /* 0x000fe20000000000 */
[C---:B------:R-:W-:Y:S02]  /*9c80*/  IMAD R27, R0.reuse, R5, R27 ;  /* 0x00000005001b7224 */ /* 0x040fe400078e021b */
[----:B------:R-:W-:Y:S02]  /*9c90*/  IMAD.MOV R3, RZ, RZ, -R3 ;  /* 0x000000ffff037224 */ /* 0x000fe400078e0a03 */
[----:B------:R-:W-:Y:S01]  /*9ca0*/  @!P4 IMAD.IADD R29, R29, 0x1, -R0 ;  /* 0x000000011d1dc824 */ /* 0x000fe200078e0a00 */
[C---:B------:R-:W-:Y:S01]  /*9cb0*/  ISETP.GT.U32.AND P4, PT, R0.reuse, R27, PT ;  /* 0x0000001b0000720c */ /* 0x040fe20003f84070 */
[----:B------:R-:W-:Y:S02]  /*9cc0*/  IMAD R26, R0, R3, R7 ;  /* 0x00000003001a7224 */ /* 0x000fe400078e0207 */
[----:B------:R-:W-:Y:S02]  /*9cd0*/  VIADD R3, R2, 0xd1 ;  /* 0x000000d102037836 */ /* 0x000fe40000000000 */
[----:B------:R-:W-:-:S03]  /*9ce0*/  IMAD.HI.U32 R4, R248, R23, RZ ;  /* 0x00000017f8047227 */ /* 0x000fc600078e00ff */
[----:B------:R-:W-:Y:S01]  /*9cf0*/  IABS R5, R3 ;  /* 0x0000000300057213 */ /* 0x000fe20000000000 */
[--C-:B------:R-:W-:Y:S01]  /*9d00*/  @!P1 IMAD.IADD R25, R25, 0x1, -R0.reuse ;  /* 0x0000000119199824 */ /* 0x100fe200078e0a00 */
[----:B------:R-:W-:Y:S01]  /*9d10*/  IADD3 R4, -R4, RZ, RZ ;  /* 0x000000ff04047210 */ /* 0x000fe20007ffe1ff */
[----:B------:R-:W-:Y:S01]  /*9d20*/  VIADD R9, R2, 0xd3 ;  /* 0x000000d302097836 */ /* 0x000fe20000000000 */
[----:B------:R-:W-:Y:S01]  /*9d30*/  ISETP.GE.AND P6, PT, R3, RZ, PT ;  /* 0x000000ff0300720c */ /* 0x000fe20003fc6270 */
[----:B------:R-:W-:Y:S01]  /*9d40*/  @!P0 IMAD.MOV R29, RZ, RZ, -R29 ;  /* 0x000000ffff1d8224 */ /* 0x000fe200078e0a1d */
[----:B------:R-:W-:Y:S01]  /*9d50*/  ISETP.GT.U32.AND P1, PT, R0, R25, PT ;  /* 0x000000190000720c */ /* 0x000fe20003f24070 */
[----:B------:R-:W-:Y:S01]  /*9d60*/  @!P4 IMAD.IADD R27, R27, 0x1, -R0 ;  /* 0x000000011b1bc824 */ /* 0x000fe200078e0a00 */
[----:B------:R-:W-:Y:S01]  /*9d70*/  IABS R7, R9 ;  /* 0x0000000900077213 */ /* 0x000fe20000000000 */
[----:B------:R-:W-:Y:S01]  /*9d80*/  IMAD.HI.U32 R3, R248, R5, RZ ;  /* 0x00000005f8037227 */ /* 0x000fe200078e00ff */
[----:B------:R-:W-:-:S02]  /*9d90*/  ISETP.GT.U32.AND P0, PT, R0, R26, PT ;  /* 0x0000001a0000720c */ /* 0x000fc40003f04070 */
[C---:B------:R-:W-:Y:S01]  /*9da0*/  ISETP.GT.U32.AND P4, PT, R0.reuse, R27, PT ;  /* 0x0000001b0000720c */ /* 0x040fe20003f84070 */
[----:B------:R-:W-:Y:S02]  /*9db0*/  IMAD R23, R0, R4, R23 ;  /* 0x0000000400177224 */ /* 0x000fe400078e0217 */
[----:B------:R-:W-:-:S04]  /*9dc0*/  IMAD.HI.U32 R4, R248, R21, RZ ;  /* 0x00000015f8047227 */ /* 0x000fc800078e00ff */
[----:B------:R-:W-:Y:S01]  /*9dd0*/  IMAD.MOV R24, RZ, RZ, -R3 ;  /* 0x000000ffff187224 */ /* 0x000fe200078e0a03 */
[----:B------:R-:W-:Y:S01]  /*9de0*/  @!P1 IADD3 R25, R25, -R0, RZ ;  /* 0x8000000019199210 */ /* 0x000fe20007ffe0ff */
[----:B------:R-:W-:-:S04]  /*9df0*/  IMAD.HI.U32 R3, R248, R7, RZ ;  /* 0x00000007f8037227 */ /* 0x000fc800078e00ff */
[----:B------:R-:W-:Y:S02]  /*9e00*/  IMAD.MOV R4, RZ, RZ, -R4 ;  /* 0x000000ffff047224 */ /* 0x000fe400078e0a04 */
[----:B------:R-:W-:Y:S02]  /*9e10*/  IMAD.MOV R3, RZ, RZ, -R3 ;  /* 0x000000ffff037224 */ /* 0x000fe400078e0a03 */
[C---:B------:R-:W-:Y:S02]  /*9e20*/  IMAD R21, R0.reuse, R4, R21 ;  /* 0x0000000400157224 */ /* 0x040fe400078e0215 */
[C---:B------:R-:W-:Y:S02]  /*9e30*/  IMAD R22, R0.reuse, R3, R7 ;  /* 0x0000000300167224 */ /* 0x040fe400078e0207 */
[----:B------:R-:W-:Y:S01]  /*9e40*/  @!P3 IMAD.MOV R25, RZ, RZ, -R25 ;  /* 0x000000ffff19b224 */ /* 0x000fe200078e0a19 */
[----:B------:R-:W-:Y:S01]  /*9e50*/  ISETP.GT.U32.AND P3, PT, R0, R21, PT ;  /* 0x000000150000720c */ /* 0x000fe20003f64070 */
[----:B------:R-:W-:Y:S01]  /*9e60*/  @!P0 IMAD.IADD R26, R26, 0x1, -R0 ;  /* 0x000000011a1a8824 */ /* 0x000fe200078e0a00 */
[----:B------:R-:W-:Y:S01]  /*9e70*/  ISETP.GT.U32.AND P1, PT, R0, R22, PT ;  /* 0x000000160000720c */ /* 0x000fe20003f24070 */
[----:B------:R-:W-:-:S02]  /*9e80*/  VIADD R7, R2, 0xd5 ;  /* 0x000000d502077836 */ /* 0x000fc40000000000 */
[--C-:B------:R-:W-:Y:S01]  /*9e90*/  @!P4 IMAD.IADD R27, R27, 0x1, -R0.reuse ;  /* 0x000000011b1bc824 */ /* 0x100fe200078e0a00 */
[C---:B------:R-:W-:Y:S01]  /*9ea0*/  ISETP.GT.U32.AND P0, PT, R0.reuse, R26, PT ;  /* 0x0000001a0000720c */ /* 0x040fe20003f04070 */
[----:B------:R-:W-:Y:S01]  /*9eb0*/  IMAD R24, R0, R24, R5 ;  /* 0x0000001800187224 */ /* 0x000fe200078e0205 */
[----:B------:R-:W-:Y:S01]  /*9ec0*/  IABS R5, R7 ;  /* 0x0000000700057213 */ /* 0x000fe20000000000 */
[----:B--2---:R-:W-:Y:S01]  /*9ed0*/  VIADD R191, R2, 0x1fb ;  /* 0x000001fb02bf7836 */ /* 0x004fe20000000000 */
[----:B------:R-:W-:Y:S01]  /*9ee0*/  ISETP.GE.AND P4, PT, R8, RZ, PT ;  /* 0x000000ff0800720c */ /* 0x000fe20003f86270 */
[----:B------:R-:W-:Y:S01]  /*9ef0*/  VIADD R8, R2, 0xd6 ;  /* 0x000000d602087836 */ /* 0x000fe20000000000 */
[----:B------:R-:W-:Y:S01]  /*9f00*/  @!P2 IADD3 R27, -R27, RZ, RZ ;  /* 0x000000ff1b1ba210 */ /* 0x000fe20007ffe1ff */
[----:B------:R-:W-:Y:S01]  /*9f10*/  IMAD.HI.U32 R3, R248, R5, RZ ;  /* 0x00000005f8037227 */ /* 0x000fe200078e00ff */
[----:B------:R-:W-:Y:S02]  /*9f20*/  ISETP.GT.U32.AND P2, PT, R0, R23, PT ;  /* 0x000000170000720c */ /* 0x000fe40003f44070 */
[----:B------:R-:W-:Y:S01]  /*9f30*/  IABS R19, R8 ;  /* 0x0000000800137213 */ /* 0x000fe20000000000 */
[----:B------:R-:W-:-:S02]  /*9f40*/  @!P3 IMAD.IADD R21, R21, 0x1, -R0 ;  /* 0x000000011515b824 */ /* 0x000fc400078e0a00 */
[----:B------:R-:W-:Y:S02]  /*9f50*/  IMAD.MOV R3, RZ, RZ, -R3 ;  /* 0x000000ffff037224 */ /* 0x000fe400078e0a03 */
[----:B------:R-:W-:Y:S01]  /*9f60*/  @!P0 IMAD.IADD R26, R26, 0x1, -R0 ;  /* 0x000000011a1a8824 */ /* 0x000fe200078e0a00 */
[C---:B------:R-:W-:Y:S01]  /*9f70*/  ISETP.GT.U32.AND P3, PT, R0.reuse, R21, PT ;  /* 0x000000150000720c */ /* 0x040fe20003f64070 */
[C---:B------:R-:W-:Y:S01]  /*9f80*/  IMAD R20, R0.reuse, R3, R5 ;  /* 0x0000000300147224 */ /* 0x040fe200078e0205 */
[----:B------:R-:W-:Y:S01]  /*9f90*/  ISETP.GT.U32.AND P0, PT, R0, R24, PT ;  /* 0x000000180000720c */ /* 0x000fe20003f04070 */
[----:B------:R-:W-:-:S04]  /*9fa0*/  IMAD.HI.U32 R3, R248, R19, RZ ;  /* 0x00000013f8037227 */ /* 0x000fc800078e00ff */
[--C-:B------:R-:W-:Y:S02]  /*9fb0*/  @!P2 IMAD.IADD R23, R23, 0x1, -R0.reuse ;  /* 0x000000011717a824 */ /* 0x100fe400078e0a00 */
[----:B------:R-:W-:Y:S02]  /*9fc0*/  IMAD.MOV R3, RZ, RZ, -R3 ;  /* 0x000000ffff037224 */ /* 0x000fe400078e0a03 */
[----:B------:R-:W-:Y:S01]  /*9fd0*/  @!P1 IMAD.IADD R22, R22, 0x1, -R0 ;  /* 0x0000000116169824 */ /* 0x000fe200078e0a00 */
[C---:B------:R-:W-:Y:S01]  /*9fe0*/  ISETP.GT.U32.AND P2, PT, R0.reuse, R23, PT ;  /* 0x000000170000720c */ /* 0x040fe20003f44070 */
[C---:B------:R-:W-:Y:S02]  /*9ff0*/  IMAD R19, R0.reuse, R3, R19 ;  /* 0x0000000300137224 */ /* 0x040fe400078e0213 */
[----:B------:R-:W-:Y:S01]  /*a000*/  @!P5 IMAD.MOV R26, RZ, RZ, -R26 ;  /* 0x000000ffff1ad224 */ /* 0x000fe200078e0a1a */
[----:B------:R-:W-:Y:S01]  /*a010*/  ISETP.GT.U32.AND P1, PT, R0, R22, PT ;  /* 0x000000160000720c */ /* 0x000fe20003f24070 */
[--C-:B------:R-:W-:Y:S01]  /*a020*/  @!P3 IMAD.IADD R21, R21, 0x1, -R0.reuse ;  /* 0x000000011515b824 */ /* 0x100fe200078e0a00 */
[----:B------:R-:W-:Y:S01]  /*a030*/  ISETP.GE.AND P5, PT, R9, RZ, PT ;  /* 0x000000ff0900720c */ /* 0x000fe20003fa6270 */
[----:B------:R-:W-:Y:S01]  /*a040*/  VIADD R9, R2, 0xd7 ;  /* 0x000000d702097836 */ /* 0x000fe20000000000 */
[----:B------:R-:W-:Y:S01]  /*a050*/  ISETP.GT.U32.AND P3, PT, R0, R19, PT ;  /* 0x000000130000720c */ /* 0x000fe20003f64070 */
[----:B------:R-:W-:-:S02]  /*a060*/  @!P0 IMAD.IADD R24, R24, 0x1, -R0 ;  /* 0x0000000118188824 */ /* 0x000fc400078e0a00 */
[----:B------:R-:W-:Y:S01]  /*a070*/  VIADD R3, R2, 0xd8 ;  /* 0x000000d802037836 */ /* 0x000fe20000000000 */
[----:B------:R-:W-:Y:S01]  /*a080*/  IABS R4, R9 ;  /* 0x0000000900047213 */ /* 0x000fe20000000000 */
[--C-:B------:R-:W-:Y:S01]  /*a090*/  @!P2 IMAD.IADD R23, R23, 0x1, -R0.reuse ;  /* 0x000000011717a824 */ /* 0x100fe200078e0a00 */
[----:B------:R-:W-:Y:S01]  /*a0a0*/  ISETP.GT.U32.AND P0, PT, R0, R24, PT ;  /* 0x000000180000720c */ /* 0x000fe20003f04070 */
[----:B------:R-:W-:Y:S01]  /*a0b0*/  VIADD R193, R2, 0x1fd ;  /* 0x000001fd02c17836 */ /* 0x000fe20000000000 */
[----:B------:R-:W-:Y:S01]  /*a0c0*/  MOV R5, R4 ;  /* 0x0000000400057202 */ /* 0x000fe20000000f00 */
[----:B------:R-:W-:Y:S01]  /*a0d0*/  @!P1 IMAD.IADD R22, R22, 0x1, -R0 ;  /* 0x0000000116169824 */ /* 0x000fe200078e0a00 */
[----:B------:R-:W-:Y:S01]  /*a0e0*/  ISETP.GT.U32.AND P2, PT, R0, R20, PT ;  /* 0x000000140000720c */ /* 0x000fe20003f44070 */
[----:B------:R-:W-:Y:S01]  /*a0f0*/  @!P4 IMAD.MOV R23, RZ, RZ, -R23 ;  /* 0x000000ffff17c224 */ /* 0x000fe200078e0a17 */
[----:B------:R-:W-:Y:S01]  /*a100*/  IABS R17, R3 ;  /* 0x0000000300117213 */ /* 0x000fe20000000000 */
[----:B------:R-:W-:Y:S01]  /*a110*/  IMAD.HI.U32 R4, R248, R5, RZ ;  /* 0x00000005f8047227 */ /* 0x000fe200078e00ff */
[----:B------:R-:W-:-:S02]  /*a120*/  @!P5 IADD3 R22, -R22, RZ, RZ ;  /* 0x000000ff1616d210 */ /* 0x000fc40007ffe1ff */
[----:B------:R-:W-:Y:S01]  /*a130*/  ISETP.GE.AND P5, PT, R3, RZ, PT ;  /* 0x000000ff0300720c */ /* 0x000fe20003fa6270 */
[--C-:B------:R-:W-:Y:S01]  /*a140*/  @!P3 IMAD.IADD R19, R19, 0x1, -R0.reuse ;  /* 0x000000011313b824 */ /* 0x100fe200078e0a00 */
[----:B------:R-:W-:Y:S01]  /*a150*/  IADD3 R4, -R4, RZ, RZ ;  /* 0x000000ff04047210 */ /* 0x000fe20007ffe1ff */
[----:B------:R-:W-:Y:S01]  /*a160*/  IMAD.HI.U32 R3, R248, R17, RZ ;  /* 0x00000011f8037227 */ /* 0x000fe200078e00ff */
[----:B------:R-:W-:Y:S02]  /*a170*/  ISETP.GE.AND P4, PT, R8, RZ, PT ;  /* 0x000000ff0800720c */ /* 0x000fe40003f86270 */
[----:B------:R-:W-:Y:S01]  /*a180*/  ISETP.GT.U32.AND P3, PT, R0, R19, PT ;  /* 0x000000130000720c */ /* 0x000fe20003f64070 */
[--C-:B------:R-:W-:Y:S01]  /*a190*/  @!P0 IMAD.IADD R24, R24, 0x1, -R0.reuse ;  /* 0x0000000118188824 */ /* 0x100fe200078e0a00 */
[----:B------:R-:W-:Y:S01]  /*a1a0*/  ISETP.GE.AND P0, PT, R6, RZ, PT ;  /* 0x000000ff0600720c */ /* 0x000fe20003f06270 */
[----:B------:R-:W-:Y:S01]  /*a1b0*/  @!P2 IMAD.IADD R20, R20, 0x1, -R0 ;  /* 0x000000011414a824 */ /* 0x000fe200078e0a00 */
[----:B------:R-:W-:Y:S01]  /*a1c0*/  IADD3 R3, -R3, RZ, RZ ;  /* 0x000000ff03037210 */ /* 0x000fe20007ffe1ff */
[----:B------:R-:W-:Y:S01]  /*a1d0*/  IMAD R18, R0, R4, R5 ;  /* 0x0000000400127224 */ /* 0x000fe200078e0205 */
[----:B------:R-:W-:Y:S01]  /*a1e0*/  ISETP.GE.AND P1, PT, R9, RZ, PT ;  /* 0x000000ff0900720c */ /* 0x000fe20003f26270 */
[----:B------:R-:W-:Y:S01]  /*a1f0*/  VIADD R4, R2, 0xd9 ;  /* 0x000000d902047836 */ /* 0x000fe20000000000 */
[C---:B------:R-:W-:Y:S01]  /*a200*/  ISETP.GT.U32.AND P2, PT, R0.reuse, R20, PT ;  /* 0x000000140000720c */ /* 0x040fe20003f44070 */
[----:B------:R-:W-:-:S02]  /*a210*/  IMAD R17, R0, R3, R17 ;  /* 0x0000000300117224 */ /* 0x000fc400078e0211 */
[----:B------:R-:W-:Y:S01]  /*a220*/  @!P6 IMAD.MOV R24, RZ, RZ, -R24 ;  /* 0x000000ffff18e224 */ /* 0x000fe200078e0a18 */
[----:B------:R-:W-:Y:S01]  /*a230*/  IABS R5, R4 ;  /* 0x0000000400057213 */ /* 0x000fe20000000000 */
[----:B------:R-:W-:Y:S01]  /*a240*/  @!P3 IMAD.IADD R19, R19, 0x1, -R0 ;  /* 0x000000011313b824 */ /* 0x000fe200078e0a00 */
[----:B------:R-:W-:Y:S01]  /*a250*/  ISETP.GT.U32.AND P3, PT, R0, R17, PT ;  /* 0x000000110000720c */ /* 0x000fe20003f64070 */
[----:B------:R-:W-:Y:S01]  /*a260*/  @!P0 IMAD.MOV R21, RZ, RZ, -R21 ;  /* 0x000000ffff158224 */ /* 0x000fe200078e0a15 */
[----:B------:R-:W-:Y:S01]  /*a270*/  ISETP.GE.AND P6, PT, R7, RZ, PT ;  /* 0x000000ff0700720c */ /* 0x000fe20003fc6270 */
[----:B------:R-:W-:Y:S01]  /*a280*/  VIADD R6, R2, 0xda ;  /* 0x000000da02067836 */ /* 0x000fe20000000000 */
[----:B------:R-:W-:Y:S01]  /*a290*/  ISETP.GE.AND P0, PT, R4, RZ, PT ;  /* 0x000000ff0400720c */ /* 0x000fe20003f06270 */
[----:B------:R-:W-:-:S03]  /*a2a0*/  IMAD.HI.U32 R4, R248, R5, RZ ;  /* 0x00000005f8047227 */ /* 0x000fc600078e00ff */
[----:B------:R-:W-:Y:S01]  /*a2b0*/  IABS R15, R6 ;  /* 0x00000006000f7213 */ /* 0x000fe20000000000 */
[----:B------:R-:W-:Y:S02]  /*a2c0*/  IMAD.MOV R4, RZ, RZ, -R4 ;  /* 0x000000ffff047224 */ /* 0x000fe400078e0a04 */
[--C-:B------:R-:W-:Y:S01]  /*a2d0*/  @!P2 IMAD.IADD R20, R20, 0x1, -R0.reuse ;  /* 0x000000011414a824 */ /* 0x100fe200078e0a00 */
[C---:B------:R-:W-:Y:S01]  /*a2e0*/  ISETP.GT.U32.AND P2, PT, R0.reuse, R18, PT ;  /* 0x000000120000720c */ /* 0x040fe20003f44070 */
[----:B------:R-:W-:Y:S02]  /*a2f0*/  IMAD R16, R0, R4, R5 ;  /* 0x0000000400107224 */ /* 0x000fe400078e0205 */
[----:B------:R-:W-:Y:S01]  /*a300*/  @!P3 IMAD.IADD R17, R17, 0x1, -R0 ;  /* 0x000000011111b824 */ /* 0x000fe200078e0a00 */
[----:B------:R-:W-:Y:S01]  /*a310*/  @!P6 IADD3 R20, -R20, RZ, RZ ;  /* 0x000000ff1414e210 */ /* 0x000fe20007ffe1ff */
[----:B------:R-:W-:Y:S01]  /*a320*/  IMAD.HI.U32 R3, R248, R15, RZ ;  /* 0x0000000ff8037227 */ /* 0x000fe200078e00ff */
[----:B------:R-:W-:-:S02]  /*a330*/  ISETP.GT.U32.AND P6, PT, R0, R16, PT ;  /* 0x000000100000720c */ /* 0x000fc40003fc4070 */
[----:B------:R-:W-:Y:S01]  /*a340*/  ISETP.GT.U32.AND P3, PT, R0, R17, PT ;  /* 0x000000110000720c */ /* 0x000fe20003f64070 */
[----:B------:R-:W-:Y:S02]  /*a350*/  IMAD.MOV R3, RZ, RZ, -R3 ;  /* 0x000000ffff037224 */ /* 0x000fe400078e0a03 */
[----:B------:R-:W-:Y:S02]  /*a360*/  VIADD R8, R2, 0xdb ;  /* 0x000000db02087836 */ /* 0x000fe40000000000 */
[----:B------:R-:W-:Y:S02]  /*a370*/  IMAD R15, R0, R3, R15 ;  /* 0x00000003000f7224 */ /* 0x000fe400078e020f */
[----:B------:R-:W-:Y:S01]  /*a380*/  @!P2 IMAD.IADD R18, R18, 0x1, -R0 ;  /* 0x000000011212a824 */ /* 0x000fe200078e0a00 */
[----:B------:R-:W-:Y:S01]  /*a390*/  IABS R7, R8 ;  /* 0x0000000800077213 */ /* 0x000fe20000000000 */
[----:B------:R-:W-:-:S03]  /*a3a0*/  IMAD.HI.U32 R3, R248, R13, RZ ;  /* 0x0000000df8037227 */ /* 0x000fc600078e00ff */
[----:B------:R-:W-:Y:S01]  /*a3b0*/  ISETP.GT.U32.AND P2, PT, R0, R18, PT ;  /* 0x000000120000720c */ /* 0x000fe20003f44070 */
[--C-:B------:R-:W-:Y:S02]  /*a3c0*/  @!P6 IMAD.IADD R16, R16, 0x1, -R0.reuse ;  /* 0x000000011010e824 */ /* 0x100fe400078e0a00 */
[----:B------:R-:W-:Y:S01]  /*a3d0*/  @!P3 IMAD.IADD R17, R17, 0x1, -R0 ;  /* 0x000000011111b824 */ /* 0x000fe200078e0a00 */
[----:B------:R-:W-:Y:S01]  /*a3e0*/  ISETP.GT.U32.AND P3, PT, R0, R15, PT ;  /* 0x0000000f0000720c */ /* 0x000fe20003f64070 */
[----:B------:R-:W-:Y:S01]  /*a3f0*/  IMAD.HI.U32 R4, R248, R7, RZ ;  /* 0x00000007f8047227 */ /* 0x000fe200078e00ff */
[----:B------:R-:W-:Y:S02]  /*a400*/  ISETP.GT.U32.AND P6, PT, R0, R16, PT ;  /* 0x000000100000720c */ /* 0x000fe40003fc4070 */
[----:B------:R-:W-:Y:S01]  /*a410*/  @!P5 IADD3 R17, -R17, RZ, RZ ;  /* 0x000000ff1111d210 */ /* 0x000fe20007ffe1ff */
[----:B------:R-:W-:Y:S01]  /*a420*/  @!P4 IMAD.MOV R19, RZ, RZ, -R19 ;  /* 0x000000ffff13c224 */ /* 0x000fe200078e0a13 */
[----:B------:R-:W-:Y:S01]  /*a430*/  ISETP.GE.AND P4, PT, R6, RZ, PT ;  /* 0x000000ff0600720c */ /* 0x000fe20003f86270 */
[----:B------:R-:W-:-:S02]  /*a440*/  IMAD.MOV R5, RZ, RZ, -R3 ;  /* 0x000000ffff057224 */ /* 0x000fc400078e0a03 */
[----:B------:R-:W-:Y:S02]  /*a450*/  IMAD.MOV R4, RZ, RZ, -R4 ;  /* 0x000000ffff047224 */ /* 0x000fe400078e0a04 */
[----:B------:R-:W-:Y:S02]  /*a460*/  VIADD R6, R2, 0xdd ;  /* 0x000000dd02067836 */ /* 0x000fe40000000000 */
[C---:B------:R-:W-:Y:S02]  /*a470*/  IMAD R13, R0.reuse, R5, R13 ;  /* 0x00000005000d7224 */ /* 0x040fe400078e020d */
[----:B------:R-:W-:Y:S01]  /*a480*/  IMAD R14, R0, R4, R7 ;  /* 0x00000004000e7224 */ /* 0x000fe200078e0207 */
[----:B------:R-:W-:Y:S01]  /*a490*/  IABS R7, R6 ;  /* 0x0000000600077213 */ /* 0x000fe20000000000 */
[--C-:B------:R-:W-:Y:S01]  /*a4a0*/  @!P3 IMAD.IADD R15, R15, 0x1, -R0.reuse ;  /* 0x000000010f0fb824 */ /* 0x100fe200078e0a00 */
[----:B------:R-:W-:Y:S01]  /*a4b0*/  @!P6 IADD3 R16, R16, -R0, RZ ;  /* 0x800000001010e210 */ /* 0x000fe20007ffe0ff */
[----:B------:R-:W-:Y:S01]  /*a4c0*/  @!P2 IMAD.IADD R18, R18, 0x1, -R0 ;  /* 0x000000011212a824 */ /* 0x000fe200078e0a00 */
[----:B------:R-:W-:Y:S01]  /*a4d0*/  ISETP.GT.U32.AND P3, PT, R0, R13, PT ;  /* 0x0000000d0000720c */ /* 0x000fe20003f64070 */
[----:B------:R-:W-:Y:S01]  /*a4e0*/  IMAD.HI.U32 R3, R248, R7, RZ ;  /* 0x00000007f8037227 */ /* 0x000fe200078e00ff */
[----:B------:R-:W-:-:S02]  /*a4f0*/  ISETP.GT.U32.AND P6, PT, R0, R14, PT ;  /* 0x0000000e0000720c */ /* 0x000fc40003fc4070 */
[----:B------:R-:W-:Y:S01]  /*a500*/  ISETP.GE.AND P2, PT, R8, RZ, PT ;  /* 0x000000ff0800720c */ /* 0x000fe20003f46270 */
[----:B------:R-:W-:Y:S02]  /*a510*/  VIADD R8, R2, 0xdf ;  /* 0x000000df02087836 */ /* 0x000fe40000000000 */
[----:B------:R-:W-:Y:S02]  /*a520*/  IMAD.MOV R12, RZ, RZ, -R3 ;  /* 0x000000ffff0c7224 */ /* 0x000fe400078e0a03 */
[----:B------:R-:W-:Y:S01]  /*a530*/  IMAD.HI.U32 R4, R248, R11, RZ ;  /* 0x0000000bf8047227 */ /* 0x000fe200078e00ff */
[----:B------:R-:W-:-:S03]  /*a540*/  IABS R9, R8 ;  /* 0x0000000800097213 */ /* 0x000fc60000000000 */
[----:B------:R-:W-:Y:S02]  /*a550*/  IMAD R12, R0, R12, R7 ;  /* 0x0000000c000c7224 */ /* 0x000fe400078e0207 */
[----:B------:R-:W-:Y:S01]  /*a560*/  IMAD.MOV R4, RZ, RZ, -R4 ;  /* 0x000000ffff047224 */ /* 0x000fe200078e0a04 */
[----:B------:R-:W-:Y:S01]  /*a570*/  @!P6 IADD3 R14, R14, -R0, RZ ;  /* 0x800000000e0ee210 */ /* 0x000fe20007ffe0ff */
[----:B------:R-:W-:Y:S01]  /*a580*/  @!P3 IMAD.IADD R13, R13, 0x1, -R0 ;  /* 0x000000010d0db824 */ /* 0x000fe200078e0a00 */
[----:B------:R-:W-:Y:S01]  /*a590*/  ISETP.GT.U32.AND P3, PT, R0, R15, PT ;  /* 0x0000000f0000720c */ /* 0x000fe20003f64070 */
[----:B------:R-:W-:Y:S01]  /*a5a0*/  IMAD.HI.U32 R5, R248, R9, RZ ;  /* 0x00000009f8057227 */ /* 0x000fe200078e00ff */
[C---:B------:R-:W-:Y:S02]  /*a5b0*/  ISETP.GT.U32.AND P6, PT, R0.reuse, R12, PT ;  /* 0x0000000c0000720c */ /* 0x040fe40003fc4070 */
[C---:B------:R-:W-:Y:S01]  /*a5c0*/  ISETP.GT.U32.AND P5, PT, R0.reuse, R13, PT ;  /* 0x0000000d0000720c */ /* 0x040fe20003fa4070 */
[----:B------:R-:W-:-:S02]  /*a5d0*/  IMAD R11, R0, R4, R11 ;  /* 0x00000004000b7224 */ /* 0x000fc400078e020b */
[----:B------:R-:W-:Y:S02]  /*a5e0*/  IMAD.MOV R5, RZ, RZ, -R5 ;  /* 0x000000ffff057224 */ /* 0x000fe400078e0a05 */
[----:B------:R-:W-:Y:S01]  /*a5f0*/  @!P0 IMAD.MOV R16, RZ, RZ, -R16 ;  /* 0x000000ffff108224 */ /* 0x000fe200078e0a10 */
[C---:B------:R-:W-:Y:S01]  /*a600*/  ISETP.GT.U32.AND P0, PT, R0.reuse, R11, PT ;  /* 0x0000000b0000720c */ /* 0x040fe20003f04070 */
[----:B------:R-:W-:Y:S02]  /*a610*/  IMAD R10, R0, R5, R9 ;  /* 0x00000005000a7224 */ /* 0x000fe400078e0209 */
[----:B------:R-:W-:-:S04]  /*a620*/  IMAD.HI.U32 R3, R248, R197, RZ ;  /* 0x000000c5f8037227 */ /* 0x000fc800078e00ff */
[----:B------:R-:W-:Y:S01]  /*a630*/  @!P1 IMAD.MOV R18, RZ, RZ, -R18 ;  /* 0x000000ffff129224 */ /* 0x000fe200078e0a12 */
[C---:B------:R-:W-:Y:S01]  /*a640*/  ISETP.GT.U32.AND P1, PT, R0.reuse, R14, PT ;  /* 0x0000000e0000720c */ /* 0x040fe20003f24070 */
[--C-:B------:R-:W-:Y:S01]  /*a650*/  @!P3 IMAD.IADD R15, R15, 0x1, -R0.reuse ;  /* 0x000000010f0fb824 */ /* 0x100fe200078e0a00 */
[----:B------:R-:W-:Y:S01]  /*a660*/  ISETP.GT.U32.AND P3, PT, R0, R10, PT ;  /* 0x0000000a0000720c */ /* 0x000fe20003f64070 */
[--C-:B------:R-:W-:Y:S02]  /*a670*/  @!P6 IMAD.IADD R12, R12, 0x1, -R0.reuse ;  /* 0x000000010c0ce824 */ /* 0x100fe400078e0a00 */
[----:B------:R-:W-:Y:S01]  /*a680*/  IMAD.MOV R3, RZ, RZ, -R3 ;  /* 0x000000ffff037224 */ /* 0x000fe200078e0a03 */
[----:B------:R-:W-:Y:S01]  /*a690*/  @!P4 IADD3 R15, -R15, RZ, RZ ;  /* 0x000000ff0f0fc210 */ /* 0x000fe20007ffe1ff */
[----:B------:R-:W-:Y:S01]  /*a6a0*/  VIADD R7, R2, 0xe1 ;  /* 0x000000e102077836 */ /* 0x000fe20000000000 */
[C---:B------:R-:W-:Y:S01]  /*a6b0*/  ISETP.GT.U32.AND P6, PT, R0.reuse, R12, PT ;  /* 0x0000000c0000720c */ /* 0x040fe20003fc4070 */
[C---:B------:R-:W-:Y:S01]  /*a6c0*/  IMAD R9, R0.reuse, R3, R197 ;  /* 0x0000000300097224 */ /* 0x040fe200078e02c5 */
        /* <DEDUP_REMOVED lines=9> */
[----:B------:R-:W-:Y:S01]  /*a760*/  ISETP.GE.AND P0, PT, R127, RZ, PT ;  /* 0x000000ff7f00720c */ /* 0x000fe20003f06270 */
[----:B------:R-:W-:Y:S01]  /*a770*/  @!P3 IMAD.IADD R10, R10, 0x1, -R0 ;  /* 0x000000010a0ab824 */ /* 0x000fe200078e0a00 */
[----:B------:R-:W-:Y:S01]  /*a780*/  ISETP.GE.AND P3, PT, R8, RZ, PT ;  /* 0x000000ff0800720c */ /* 0x000fe20003f66270 */
[----:B------:R-:W-:-:S04]  /*a790*/  IMAD.HI.U32 R3, R248, R5, RZ ;  /* 0x00000005f8037227 */ /* 0x000fc800078e00ff */
[----:B------:R-:W-:Y:S01]  /*a7a0*/  IMAD.MOV R4, RZ, RZ, -R4 ;  /* 0x000000ffff047224 */ /* 0x000fe200078e0a04 */
[----:B------:R-:W-:Y:S01]  /*a7b0*/  IADD3 R3, -R3, RZ, RZ ;  /* 0x000000ff03037210 */ /* 0x000fe20007ffe1ff */
[----:B------:R-:W-:Y:S01]  /*a7c0*/  @!P2 IMAD.MOV R14, RZ, RZ, -R14 ;  /* 0x000000ffff0ea224 */ /* 0x000fe200078e0a0e */
[----:B------:R-:W-:Y:S01]  /*a7d0*/  ISETP.GT.U32.AND P2, PT, R0, R10, PT ;  /* 0x0000000a0000720c */ /* 0x000fe20003f44070 */
[----:B------:R-:W-:Y:S01]  /*a7e0*/  @!P6 IMAD.IADD R12, R12, 0x1, -R0 ;  /* 0x000000010c0ce824 */ /* 0x000fe200078e0a00 */
[----:B------:R-:W-:Y:S01]  /*a7f0*/  ISETP.GE.AND P6, PT, R6, RZ, PT ;  /* 0x000000ff0600720c */ /* 0x000fe20003fc6270 */
[----:B------:R-:W-:Y:S02]  /*a800*/  IMAD R6, R0, R4, R197 ;  /* 0x0000000400067224 */ /* 0x000fe400078e02c5 */
[C---:B------:R-:W-:Y:S02]  /*a810*/  VIADD R127, R2.reuse, 0xe4 ;  /* 0x000000e4027f7836 */ /* 0x040fe40000000000 */
[----:B------:R-:W-:-:S02]  /*a820*/  VIADD R4, R2, 0xe3 ;  /* 0x000000e302047836 */ /* 0x000fc40000000000 */
[--C-:B------:R-:W-:Y:S02]  /*a830*/  @!P5 IMAD.IADD R9, R9, 0x1, -R0.reuse ;  /* 0x000000010909d824 */ /* 0x100fe400078e0a00 */
[C---:B------:R-:W-:Y:S01]  /*a840*/  IMAD R8, R0.reuse, R3, R5 ;  /* 0x0000000300087224 */ /* 0x040fe200078e0205 */
[----:B------:R-:W-:Y:S01]  /*a850*/  IABS R3, R127 ;  /* 0x0000007f00037213 */ /* 0x000fe20000000000 */
[----:B------:R-:W-:Y:S01]  /*a860*/  @!P4 IMAD.IADD R11, R11, 0x1, -R0 ;  /* 0x000000010b0bc824 */ /* 0x000fe200078e0a00 */
[C---:B------:R-:W-:Y:S01]  /*a870*/  ISETP.GT.U32.AND P4, PT, R0.reuse, R6, PT ;  /* 0x000000060000720c */ /* 0x040fe20003f84070 */
[----:B------:R-:W-:Y:S01]  /*a880*/  @!P1 IMAD.MOV R13, RZ, RZ, -R13 ;  /* 0x000000ffff0d9224 */ /* 0x000fe200078e0a0d */
[C---:B------:R-:W-:Y:S01]  /*a890*/  ISETP.GT.U32.AND P5, PT, R0.reuse, R9, PT ;  /* 0x000000090000720c */ /* 0x040fe20003fa4070 */
[----:B------:R-:W-:Y:S01]  /*a8a0*/  @!P6 IMAD.MOV R12, RZ, RZ, -R12 ;  /* 0x000000ffff0ce224 */ /* 0x000fe200078e0a0c */
[----:B------:R-:W-:Y:S02]  /*a8b0*/  IABS R5, R4 ;  /* 0x0000000400057213 */ /* 0x000fe40000000000 */
[----:B------:R-:W-:-:S02]  /*a8c0*/  ISETP.GT.U32.AND P1, PT, R0, R8, PT ;  /* 0x000000080000720c */ /* 0x000fc40003f24070 */
[----:B------:R-:W-:Y:S02]  /*a8d0*/  @!P2 IADD3 R10, R10, -R0, RZ ;  /* 0x800000000a0aa210 */ /* 0x000fe40007ffe0ff */
[----:B------:R-:W-:Y:S01]  /*a8e0*/  ISETP.GE.AND P2, PT, R7, RZ, PT ;  /* 0x000000ff0700720c */ /* 0x000fe20003f46270 */
[----:B------:R-:W-:Y:S01]  /*a8f0*/  IMAD.MOV.U32 R7, RZ, RZ, R3 ;  /* 0x000000ffff077224 */ /* 0x000fe200078e0003 */
[----:B------:R-:W-:Y:S01]  /*a900*/  ISETP.GE.AND P6, PT, R126, RZ, PT ;  /* 0x000000ff7e00720c */ /* 0x000fe20003fc6270 */
[----:B------:R-:W-:Y:S01]  /*a910*/  IMAD.HI.U32 R3, R248, R5, RZ ;  /* 0x00000005f8037227 */ /* 0x000fe200078e00ff */
[----:B------:R-:W-:-:S03]  /*a920*/  @!P0 IADD3 R11, -R11, RZ, RZ ;  /* 0x000000ff0b0b8210 */ /* 0x000fc60007ffe1ff */
[----:B------:R-:W-:Y:S02]  /*a930*/  IMAD.MOV R3, RZ, RZ, -R3 ;  /* 0x000000ffff037224 */ /* 0x000fe400078e0a03 */
[--C-:B------:R-:W-:Y:S02]  /*a940*/  @!P4 IMAD.IADD R6, R6, 0x1, -R0.reuse ;  /* 0x000000010606c824 */ /* 0x100fe400078e0a00 */
[--C-:B------:R-:W-:Y:S01]  /*a950*/  @!P5 IMAD.IADD R9, R9, 0x1, -R0.reuse ;  /* 0x000000010909d824 */ /* 0x100fe200078e0a00 */
[----:B------:R-:W-:Y:S01]  /*a960*/  ISETP.GE.AND P5, PT, R196, RZ, PT ;  /* 0x000000ffc400720c */ /* 0x000fe20003fa6270 */
[C---:B------:R-:W-:Y:S01]  /*a970*/  IMAD R5, R0.reuse, R3, R5 ;  /* 0x0000000300057224 */ /* 0x040fe200078e0205 */
[----:B------:R-:W-:Y:S01]  /*a980*/  ISETP.GT.U32.AND P4, PT, R0, R6, PT ;  /* 0x000000060000720c */ /* 0x000fe20003f84070 */
[----:B------:R-:W-:Y:S01]  /*a990*/  @!P1 IMAD.IADD R8, R8, 0x1, -R0 ;  /* 0x0000000108089824 */ /* 0x000fe200078e0a00 */
[----:B------:R-:W-:Y:S01]  /*a9a0*/  ISETP.GE.AND P1, PT, R4, RZ, PT ;  /* 0x000000ff0400720c */ /* 0x000fe20003f26270 */
[----:B------:R-:W-:Y:S01]  /*a9b0*/  IMAD.HI.U32 R4, R248, R7, RZ ;  /* 0x00000007f8047227 */ /* 0x000fe200078e00ff */
[----:B------:R-:W-:-:S02]  /*a9c0*/  IADD3 R196, R2, 0xe7, RZ ;  /* 0x000000e702c47810 */ /* 0x000fc40007ffe0ff */
[C---:B------:R-:W-:Y:S01]  /*a9d0*/  ISETP.GT.U32.AND P0, PT, R0.reuse, R8, PT ;  /* 0x000000080000720c */ /* 0x040fe20003f04070 */
[----:B------:R-:W-:Y:S01]  /*a9e0*/  @!P6 IMAD.MOV R9, RZ, RZ, -R9 ;  /* 0x000000ffff09e224 */ /* 0x000fe200078e0a09 */
[C---:B------:R-:W-:Y:S01]  /*a9f0*/  ISETP.GT.U32.AND P6, PT, R0.reuse, R5, PT ;  /* 0x000000050000720c */ /* 0x040fe20003fc4070 */
[----:B------:R-:W-:Y:S01]  /*aa00*/  IMAD.MOV R4, RZ, RZ, -R4 ;  /* 0x000000ffff047224 */ /* 0x000fe200078e0a04 */
[----:B------:R-:W-:Y:S01]  /*aa10*/  IABS R195, R196 ;  /* 0x000000c400c37213 */ /* 0x000fe20000000000 */
[----:B------:R-:W-:Y:S01]  /*aa20*/  @!P3 IMAD.MOV R10, RZ, RZ, -R10 ;  /* 0x000000ffff0ab224 */ /* 0x000fe200078e0a0a */
[----:B------:R-:W-:Y:S01]  /*aa30*/  ISETP.GE.AND P3, PT, R127, RZ, PT ;  /* 0x000000ff7f00720c */ /* 0x000fe20003f66270 */
[----:B------:R-:W-:Y:S02]  /*aa40*/  IMAD R3, R0, R4, R7 ;  /* 0x0000000400037224 */ /* 0x000fe400078e0207 */
[----:B------:R-:W-:Y:S02]  /*aa50*/  VIADD R4, R2, 0xe5 ;  /* 0x000000e502047836 */ /* 0x000fe40000000000 */
[--C-:B------:R-:W-:Y:S01]  /*aa60*/  @!P4 IMAD.IADD R6, R6, 0x1, -R0.reuse ;  /* 0x000000010606c824 */ /* 0x100fe200078e0a00 */
[----:B------:R-:W-:Y:S01]  /*aa70*/  ISETP.GT.U32.AND P4, PT, R0, R3, PT ;  /* 0x000000030000720c */ /* 0x000fe20003f84070 */
[--C-:B------:R-:W-:Y:S01]  /*aa80*/  @!P0 IMAD.IADD R8, R8, 0x1, -R0.reuse ;  /* 0x0000000108088824 */ /* 0x100fe200078e0a00 */
[----:B------:R-:W-:Y:S01]  /*aa90*/  IABS R127, R4 ;  /* 0x00000004007f7213 */ /* 0x000fe20000000000 */
[----:B------:R-:W-:Y:S01]  /*aaa0*/  @!P6 IMAD.IADD R5, R5, 0x1, -R0 ;  /* 0x000000010505e824 */ /* 0x000fe200078e0a00 */
[----:B------:R-:W-:Y:S01]  /*aab0*/  ISETP.GE.AND P0, PT, R4, RZ, PT ;  /* 0x000000ff0400720c */ /* 0x000fe20003f06270 */
[----:B------:R-:W-:-:S02]  /*aac0*/  VIADD R7, R2, 0xe6 ;  /* 0x000000e602077836 */ /* 0x000fc40000000000 */
[----:B------:R-:W-:Y:S01]  /*aad0*/  IMAD.HI.U32 R4, R248, R127, RZ ;  /* 0x0000007ff8047227 */ /* 0x000fe200078e00ff */
[----:B------:R-:W-:Y:S02]  /*aae0*/  ISETP.GT.U32.AND P6, PT, R0, R5, PT ;  /* 0x000000050000720c */ /* 0x000fe40003fc4070 */
[----:B------:R-:W-:Y:S01]  /*aaf0*/  IABS R201, R7 ;  /* 0x0000000700c97213 */ /* 0x000fe20000000000 */
[----:B------:R-:W-:Y:S01]  /*ab00*/  IMAD.HI.U32 R126, R248, R195, RZ ;  /* 0x000000c3f87e7227 */ /* 0x000fe200078e00ff */
[----:B------:R-:W-:-:S03]  /*ab10*/  IADD3 R4, -R4, RZ, RZ ;  /* 0x000000ff04047210 */ /* 0x000fc60007ffe1ff */
[----:B------:R-:W-:Y:S02]  /*ab20*/  @!P4 IMAD.IADD R3, R3, 0x1, -R0 ;  /* 0x000000010303c824 */ /* 0x000fe400078e0a00 */
[----:B------:R-:W-:Y:S02]  /*ab30*/  IMAD R127, R0, R4, R127 ;  /* 0x00000004007f7224 */ /* 0x000fe400078e027f */
[----:B------:R-:W-:Y:S01]  /*ab40*/  @!P2 IMAD.MOV R8, RZ, RZ, -R8 ;  /* 0x000000ffff08a224 */ /* 0x000fe200078e0a08 */
[----:B------:R-:W-:Y:S01]  /*ab50*/  ISETP.GE.AND P2, PT, R7, RZ, PT ;  /* 0x000000ff0700720c */ /* 0x000fe20003f46270 */
[----:B------:R-:W-:Y:S01]  /*ab60*/  IMAD.HI.U32 R7, R248, R201, RZ ;  /* 0x000000c9f8077227 */ /* 0x000fe200078e00ff */
[----:B------:R-:W-:-:S03]  /*ab70*/  ISETP.GT.U32.AND P4, PT, R0, R3, PT ;  /* 0x000000030000720c */ /* 0x000fc60003f84070 */
[----:B------:R-:W-:Y:S02]  /*ab80*/  IMAD.MOV R126, RZ, RZ, -R126 ;  /* 0x000000ffff7e7224 */ /* 0x000fe400078e0a7e */
[--C-:B------:R-:W-:Y:S01]  /*ab90*/  @!P6 IMAD.IADD R5, R5, 0x1, -R0.reuse ;  /* 0x000000010505e824 */ /* 0x100fe200078e0a00 */
[C---:B------:R-:W-:Y:S01]  /*aba0*/  ISETP.GT.U32.AND P6, PT, R0.reuse, R127, PT ;  /* 0x0000007f0000720c */ /* 0x040fe20003fc4070 */
[----:B------:R-:W-:Y:S02]  /*abb0*/  IMAD.MOV R7, RZ, RZ, -R7 ;  /* 0x000000ffff077224 */ /* 0x000fe400078e0a07 */
[C---:B------:R-:W-:Y:S02]  /*abc0*/  IMAD R195, R0.reuse, R126, R195 ;  /* 0x0000007e00c37224 */ /* 0x040fe400078e02c3 */
[C---:B------:R-:W-:Y:S01]  /*abd0*/  IMAD R201, R0.reuse, R7, R201 ;  /* 0x0000000700c97224 */ /* 0x040fe200078e02c9 */
[----:B------:R-:W-:Y:S01]  /*abe0*/  IABS R7, R200 ;  /* 0x000000c800077213 */ /* 0x000fe20000000000 */
[----:B------:R-:W-:Y:S01]  /*abf0*/  @!P1 IMAD.MOV R5, RZ, RZ, -R5 ;  /* 0x000000ffff059224 */ /* 0x000fe200078e0a05 */
[C---:B------:R-:W-:Y:S01]  /*ac00*/  ISETP.GT.U32.AND P1, PT, R0.reuse, R195, PT ;  /* 0x000000c30000720c */ /* 0x040fe20003f24070 */
[----:B------:R-:W-:Y:S01]  /*ac10*/  @!P4 IMAD.IADD R3, R3, 0x1, -R0 ;  /* 0x000000010303c824 */ /* 0x000fe200078e0a00 */
[----:B------:R-:W-:Y:S01]  /*ac20*/  ISETP.GT.U32.AND P4, PT, R0, R201, PT ;  /* 0x000000c90000720c */ /* 0x000fe20003f84070 */
[----:B------:R-:W-:Y:S01]  /*ac30*/  @!P5 IMAD.MOV R6, RZ, RZ, -R6 ;  /* 0x000000ffff06d224 */ /* 0x000fe200078e0a06 */
[----:B------:R-:W-:Y:S01]  /*ac40*/  ISETP.GE.AND P5, PT, R196, RZ, PT ;  /* 0x000000ffc400720c */ /* 0x000fe20003fa6270 */
[----:B------:R-:W-:-:S02]  /*ac50*/  @!P6 IMAD.IADD R127, R127, 0x1, -R0 ;  /* 0x000000017f7fe824 */ /* 0x000fc400078e0a00 */
[----:B------:R-:W-:Y:S02]  /*ac60*/  VIADD R126, R2, 0xea ;  /* 0x000000ea027e7836 */ /* 0x000fe40000000000 */
[----:B------:R-:W-:Y:S01]  /*ac70*/  IMAD.HI.U32 R196, R248, R7, RZ ;  /* 0x00000007f8c47227 */ /* 0x000fe200078e00ff */
[----:B------:R-:W-:Y:S02]  /*ac80*/  ISETP.GT.U32.AND P6, PT, R0, R127, PT ;  /* 0x0000007f0000720c */ /* 0x000fe40003fc4070 */
[----:B------:R-:W-:Y:S01]  /*ac90*/  IABS R197, R126 ;  /* 0x0000007e00c57213 */ /* 0x000fe20000000000 */
[----:B------:R-:W-:Y:S02]  /*aca0*/  @!P1 IMAD.IADD R195, R195, 0x1, -R0 ;  /* 0x00000001c3c39824 */ /* 0x000fe400078e0a00 */
[----:B------:R-:W-:Y:S01]  /*acb0*/  IMAD.MOV R196, RZ, RZ, -R196 ;  /* 0x000000ffffc47224 */ /* 0x000fe200078e0ac4 */
[----:B------:R-:W-:Y:S01]  /*acc0*/  @!P4 IADD3 R201, R201, -R0, RZ ;  /* 0x80000000c9c9c210 */ /* 0x000fe20007ffe0ff */
[----:B------:R-:W-:Y:S01]  /*acd0*/  VIADD R4, R2, 0xeb ;  /* 0x000000eb02047836 */ /* 0x000fe20000000000 */
[C---:B------:R-:W-:Y:S01]  /*ace0*/  ISETP.GT.U32.AND P1, PT, R0.reuse, R195, PT ;  /* 0x000000c30000720c */ /* 0x040fe20003f24070 */
[----:B------:R-:W-:Y:S01]  /*acf0*/  @!P3 IMAD.MOV R3, RZ, RZ, -R3 ;  /* 0x000000ffff03b224 */ /* 0x000fe200078e0a03 */
[C---:B------:R-:W-:Y:S01]  /*ad00*/  ISETP.GT.U32.AND P4, PT, R0.reuse, R201, PT ;  /* 0x000000c90000720c */ /* 0x040fe20003f84070 */
[----:B------:R-:W-:Y:S01]  /*ad10*/  IMAD R7, R0, R196, R7 ;  /* 0x000000c400077224 */ /* 0x000fe200078e0207 */
[----:B------:R-:W-:Y:S01]  /*ad20*/  ISETP.GE.AND P3, PT, R200, RZ, PT ;  /* 0x000000ffc800720c */ /* 0x000fe20003f66270 */
[----:B------:R-:W-:Y:S01]  /*ad30*/  IMAD.HI.U32 R200, R248, R197, RZ ;  /* 0x000000c5f8c87227 */ /* 0x000fe200078e00ff */
[----:B------:R-:W-:-:S03]  /*ad40*/  IABS R203, R4 ;  /* 0x0000000400cb7213 */ /* 0x000fc60000000000 */
[----:B------:R-:W-:Y:S01]  /*ad50*/  @!P6 IMAD.IADD R127, R127, 0x1, -R0 ;  /* 0x000000017f7fe824 */ /* 0x000fe200078e0a00 */
[----:B------:R-:W-:Y:S01]  /*ad60*/  ISETP.GT.U32.AND P6, PT, R0, R7, PT ;  /* 0x000000070000720c */ /* 0x000fe20003fc4070 */
[----:B------:R-:W-:Y:S01]  /*ad70*/  IMAD.HI.U32 R196, R248, R199, RZ ;  /* 0x000000c7f8c47227 */ /* 0x000fe200078e00ff */
[----:B------:R-:W-:-:S03]  /*ad80*/  IADD3 R200, -R200, RZ, RZ ;  /* 0x000000ffc8c87210 */ /* 0x000fc60007ffe1ff */
[----:B------:R-:W-:-:S04]  /*ad90*/  IMAD.HI.U32 R202, R248, R203, RZ ;  /* 0x000000cbf8ca7227 */ /* 0x000fc800078e00ff */
[----:B------:R-:W-:Y:S02]  /*ada0*/  IMAD.MOV R196, RZ, RZ, -R196 ;  /* 0x000000ffffc47224 */ /* 0x000fe400078e0ac4 */
[----:B------:R-:W-:Y:S02]  /*adb0*/  IMAD.MOV R202, RZ, RZ, -R202 ;  /* 0x000000ffffca7224 */ /* 0x000fe400078e0aca */
[----:B------:R-:W-:Y:S02]  /*adc0*/  IMAD R197, R0, R200, R197 ;  /* 0x000000c800c57224 */ /* 0x000fe400078e02c5 */
[--C-:B------:R-:W-:Y:S02]  /*add0*/  @!P1 IMAD.IADD R195, R195, 0x1, -R0.reuse ;  /* 0x00000001c3c39824 */ /* 0x100fe400078e0a00 */
[----:B------:R-:W-:Y:S01]  /*ade0*/  @!P4 IMAD.IADD R201, R201, 0x1, -R0 ;  /* 0x00000001c9c9c824 */ /* 0x000fe200078e0a00 */
[----:B------:R-:W-:Y:S01]  /*adf0*/  ISETP.GE.AND P4, PT, R198, RZ, PT ;  /* 0x000000ffc600720c */ /* 0x000fe20003f86270 */
[----:B------:R-:W-:Y:S01]  /*ae00*/  IMAD.MOV.U32 R194, RZ, RZ, R127 ;  /* 0x000000ffffc27224 */ /* 0x000fe200078e007f */
[C---:B------:R-:W-:Y:S01]  /*ae10*/  ISETP.GT.U32.AND P1, PT, R0.reuse, R197, PT ;  /* 0x000000c50000720c */ /* 0x040fe20003f24070 */
[----:B------:R-:W-:-:S02]  /*ae20*/  IMAD R199, R0, R196, R199 ;  /* 0x000000c400c77224 */ /* 0x000fc400078e02c7 */
[----:B------:R-:W-:Y:S01]  /*ae30*/  VIADD R198, R2, 0xec ;  /* 0x000000ec02c67836 */ /* 0x000fe20000000000 */
[----:B------:R-:W-:Y:S01]  /*ae40*/  @!P0 IADD3 R194, -R194, RZ, RZ ;  /* 0x000000ffc2c28210 */ /* 0x000fe20007ffe1ff */
[C---:B------:R-:W-:Y:S01]  /*ae50*/  IMAD R127, R0.reuse, R202, R203 ;  /* 0x000000ca007f7224 */ /* 0x040fe200078e02cb */
[C---:B------:R-:W-:Y:S01]  /*ae60*/  ISETP.GT.U32.AND P0, PT, R0.reuse, R199, PT ;  /* 0x000000c70000720c */ /* 0x040fe20003f04070 */
[----:B-1----:R-:W-:Y:S01]  /*ae70*/  IMAD.MOV.U32 R188, RZ, RZ, R195 ;  /* 0x000000ffffbc7224 */ /* 0x002fe200078e00c3 */
[----:B------:R-:W-:Y:S01]  /*ae80*/  IABS R196, R198 ;  /* 0x000000c600c47213 */ /* 0x000fe20000000000 */
[----:B------:R-:W-:Y:S01]  /*ae90*/  @!P6 IMAD.IADD R7, R7, 0x1, -R0 ;  /* 0x000000010707e824 */ /* 0x000fe200078e0a00 */
[----:B------:R-:W-:Y:S01]  /*aea0*/  STL [R1+0x66c], R194 ;  /* 0x00066cc201007387 */ /* 0x000fe20000100800 */
[----:B------:R-:W-:Y:S01]  /*aeb0*/  @!P5 IMAD.MOV R188, RZ, RZ, -R188 ;  /* 0x000000ffffbcd224 */ /* 0x000fe200078e0abc */
[C---:B------:R-:W-:Y:S01]  /*aec0*/  ISETP.GT.U32.AND P5, PT, R0.reuse, R127, PT ;  /* 0x0000007f0000720c */ /* 0x040fe20003fa4070 */
[----:B------:R-:W-:Y:S01]  /*aed0*/  IMAD.MOV.U32 R189, RZ, RZ, R201 ;  /* 0x000000ffffbd7224 */ /* 0x000fe200078e00c9 */
[----:B------:R-:W-:Y:S01]  /*aee0*/  ISETP.GT.U32.AND P6, PT, R0, R7, PT ;  /* 0x000000070000720c */ /* 0x000fe20003fc4070 */
[----:B------:R-:W-:Y:S01]  /*aef0*/  IMAD.MOV.U32 R201, RZ, RZ, R196 ;  /* 0x000000ffffc97224 */ /* 0x000fe200078e00c4 */
[----:B------:R-:W-:Y:S01]  /*af00*/  IADD3 R196, R2, 0xed, RZ ;  /* 0x000000ed02c47810 */ /* 0x000fe20007ffe0ff */
[----:B------:R-:W-:-:S02]  /*af10*/  @!P1 IMAD.IADD R197, R197, 0x1, -R0 ;  /* 0x00000001c5c59824 */ /* 0x000fc400078e0a00 */
[----:B------:R-:W-:Y:S01]  /*af20*/  @!P2 IMAD.MOV R189, RZ, RZ, -R189 ;  /* 0x000000ffffbda224 */ /* 0x000fe200078e0abd */
[----:B------:R-:W-:Y:S01]  /*af30*/  IABS R203, R196 ;  /* 0x000000c400cb7213 */ /* 0x000fe20000000000 */
[--C-:B------:R-:W-:Y:S01]  /*af40*/  @!P0 IMAD.IADD R199, R199, 0x1, -R0.reuse ;  /* 0x00000001c7c78824 */ /* 0x100fe200078e0a00 */
[----:B------:R-:W-:Y:S01]  /*af50*/  ISETP.GE.AND P2, PT, R126, RZ, PT ;  /* 0x000000ff7e00720c */ /* 0x000fe20003f46270 */
[----:B------:R-:W-:Y:S01]  /*af60*/  IMAD.HI.U32 R126, R248, R201, RZ ;  /* 0x000000c9f87e7227 */ /* 0x000fe200078e00ff */
[----:B------:R-:W-:Y:S01]  /*af70*/  STL [R1+0x6a8], R189 ;  /* 0x0006a8bd01007387 */ /* 0x000fe20000100800 */
[----:B------:R-:W-:Y:S02]  /*af80*/  ISETP.GE.AND P0, PT, R198, RZ, PT ;  /* 0x000000ffc600720c */ /* 0x000fe40003f06270 */
[--C-:B------:R-:W-:Y:S01]  /*af90*/  @!P5 IMAD.IADD R127, R127, 0x1, -R0.reuse ;  /* 0x000000017f7fd824 */ /* 0x100fe200078e0a00 */
[C---:B------:R-:W-:Y:S01]  /*afa0*/  ISETP.GT.U32.AND P5, PT, R0.reuse, R197, PT ;  /* 0x000000c50000720c */ /* 0x040fe20003fa4070 */
[----:B------:R-:W-:Y:S01]  /*afb0*/  @!P6 IMAD.IADD R7, R7, 0x1, -R0 ;  /* 0x000000010707e824 */ /* 0x000fe200078e0a00 */
[----:B------:R-:W-:Y:S01]  /*afc0*/  ISETP.GT.U32.AND P1, PT, R0, R199, PT ;  /* 0x000000c70000720c */ /* 0x000fe20003f24070 */
[----:B------:R-:W-:Y:S01]  /*afd0*/  IMAD.HI.U32 R195, R248, R203, RZ ;  /* 0x000000cbf8c37227 */ /* 0x000fe200078e00ff */
[----:B------:R1:W-:Y:S01]  /*afe0*/  STL [R1+0x71c], R188 ;  /* 0x00071cbc01007387 */ /* 0x0003e20000100800 */
[----:B------:R-:W-:-:S02]  /*aff0*/  ISETP.GE.AND P6, PT, R4, RZ, PT ;  /* 0x000000ff0400720c */ /* 0x000fc40003fc6270 */
[----:B------:R-:W-:Y:S01]  /*b000*/  IMAD.MOV R198, RZ, RZ, -R195 ;  /* 0x000000ffffc67224 */ /* 0x000fe200078e0ac3 */
[----:B------:R-:W-:Y:S01]  /*b010*/  IADD3 R195, R2, 0xf0, RZ ;  /* 0x000000f002c37810 */ /* 0x000fe20007ffe0ff */
[----:B------:R-:W-:Y:S02]  /*b020*/  IMAD.MOV R126, RZ, RZ, -R126 ;  /* 0x000000ffff7e7224 */ /* 0x000fe400078e0a7e */
[C---:B------:R-:W-:Y:S01]  /*b030*/  IMAD R203, R0.reuse, R198, R203 ;  /* 0x000000c600cb7224 */ /* 0x040fe200078e02cb */
[----:B------:R-:W-:Y:S01]  /*b040*/  IABS R200, R195 ;  /* 0x000000c300c87213 */ /* 0x000fe20000000000 */
[----:B------:R-:W-:Y:S01]  /*b050*/  @!P5 IMAD.IADD R197, R197, 0x1, -R0 ;  /* 0x00000001c5c5d824 */ /* 0x000fe200078e0a00 */
[----:B-1----:R-:W-:Y:S01]  /*b060*/  MOV R188, R7 ;  /* 0x0000000700bc7202 */ /* 0x002fe20000000f00 */
[C---:B------:R-:W-:Y:S01]  /*b070*/  IMAD R7, R0.reuse, R126, R201 ;  /* 0x0000007e00077224 */ /* 0x040fe200078e02c9 */
[----:B------:R-:W-:Y:S01]  /*b080*/  ISETP.GT.U32.AND P5, PT, R0, R203, PT ;  /* 0x000000cb0000720c */ /* 0x000fe20003fa4070 */
[----:B------:R-:W-:-:S02]  /*b090*/  VIADD R126, R2, 0xee ;  /* 0x000000ee027e7836 */ /* 0x000fc40000000000 */
[----:B------:R-:W-:Y:S01]  /*b0a0*/  @!P3 IMAD.MOV R188, RZ, RZ, -R188 ;  /* 0x000000ffffbcb224 */ /* 0x000fe200078e0abc */
[----:B------:R-:W-:Y:S01]  /*b0b0*/  ISETP.GT.U32.AND P3, PT, R0, R127, PT ;  /* 0x0000007f0000720c */ /* 0x000fe20003f64070 */
[----:B------:R-:W-:Y:S01]  /*b0c0*/  VIADD R4, R2, 0xef ;  /* 0x000000ef02047836 */ /* 0x000fe20000000000 */
[----:B------:R-:W-:Y:S01]  /*b0d0*/  IABS R202, R126 ;  /* 0x0000007e00ca7213 */ /* 0x000fe20000000000 */
[----:B------:R-:W-:Y:S01]  /*b0e0*/  @!P1 IMAD.IADD R199, R199, 0x1, -R0 ;  /* 0x00000001c7c79824 */ /* 0x000fe200078e0a00 */
[----:B------:R-:W-:Y:S01]  /*b0f0*/  ISETP.GT.U32.AND P1, PT, R0, R7, PT ;  /* 0x000000070000720c */ /* 0x000fe20003f24070 */
[----:B------:R1:W-:Y:S01]  /*b100*/  STL [R1+0x724], R188 ;  /* 0x000724bc01007387 */ /* 0x0003e20000100800 */
[----:B------:R-:W-:Y:S01]  /*b110*/  IABS R201, R4 ;  /* 0x0000000400c97213 */ /* 0x000fe20000000000 */
[----:B------:R-:W-:-:S04]  /*b120*/  IMAD.HI.U32 R198, R248, R202, RZ ;  /* 0x000000caf8c67227 */ /* 0x000fc800078e00ff */
[--C-:B------:R-:W-:Y:S01]  /*b130*/  @!P5 IMAD.IADD R203, R203, 0x1, -R0.reuse ;  /* 0x00000001cbcbd824 */ /* 0x100fe200078e0a00 */
[----:B------:R-:W-:Y:S01]  /*b140*/  IADD3 R198, -R198, RZ, RZ ;  /* 0x000000ffc6c67210 */ /* 0x000fe20007ffe1ff */
[----:B------:R-:W-:Y:S01]  /*b150*/  @!P3 IMAD.IADD R127, R127, 0x1, -R0 ;  /* 0x000000017f7fb824 */ /* 0x000fe200078e0a00 */
[----:B------:R-:W-:Y:S01]  /*b160*/  ISETP.GE.AND P3, PT, R196, RZ, PT ;  /* 0x000000ffc400720c */ /* 0x000fe20003f66270 */
[----:B-1----:R-:W-:Y:S02]  /*b170*/  IMAD.MOV.U32 R188, RZ, RZ, R199 ;  /* 0x000000ffffbc7224 */ /* 0x002fe400078e00c7 */
[----:B------:R-:W-:-:S04]  /*b180*/  IMAD.HI.U32 R196, R248, R201, RZ ;  /* 0x000000c9f8c47227 */ /* 0x000fc800078e00ff */
[----:B------:R-:W-:Y:S01]  /*b190*/  @!P4 IMAD.MOV R188, RZ, RZ, -R188 ;  /* 0x000000ffffbcc224 */ /* 0x000fe200078e0abc */
[----:B------:R-:W-:Y:S01]  /*b1a0*/  ISETP.GT.U32.AND P4, PT, R0, R203, PT ;  /* 0x000000cb0000720c */ /* 0x000fe20003f84070 */
[----:B------:R-:W-:Y:S01]  /*b1b0*/  @!P1 IMAD.IADD R7, R7, 0x1, -R0 ;  /* 0x0000000107079824 */ /* 0x000fe200078e0a00 */
[----:B------:R-:W-:Y:S01]  /*b1c0*/  ISETP.GE.AND P1, PT, R126, RZ, PT ;  /* 0x000000ff7e00720c */ /* 0x000fe20003f26270 */
[----:B------:R-:W-:Y:S01]  /*b1d0*/  IMAD.MOV R196, RZ, RZ, -R196 ;  /* 0x000000ffffc47224 */ /* 0x000fe200078e0ac4 */
[----:B------:R1:W-:Y:S01]  /*b1e0*/  STL [R1+0x72c], R188 ;  /* 0x00072cbc01007387 */ /* 0x0003e20000100800 */
[C---:B------:R-:W-:Y:S01]  /*b1f0*/  IMAD R202, R0.reuse, R198, R202 ;  /* 0x000000c600ca7224 */ /* 0x040fe200078e02ca */
[----:B------:R-:W-:Y:S01]  /*b200*/  ISETP.GT.U32.AND P5, PT, R0, R7, PT ;  /* 0x000000070000720c */ /* 0x000fe20003fa4070 */
[----:B------:R-:W-:Y:S02]  /*b210*/  IMAD.MOV.U32 R189, RZ, RZ, R197 ;  /* 0x000000ffffbd7224 */ /* 0x000fe400078e00c5 */
[----:B------:R-:W-:-:S04]  /*b220*/  IMAD.HI.U32 R126, R248, R200, RZ ;  /* 0x000000c8f87e7227 */ /* 0x000fc800078e00ff */
[C---:B------:R-:W-:Y:S01]  /*b230*/  IMAD R201, R0.reuse, R196, R201 ;  /* 0x000000c400c97224 */ /* 0x040fe200078e02c9 */
[----:B-1----:R-:W-:Y:S01]  /*b240*/  MOV R188, R127 ;  /* 0x0000007f00bc7202 */ /* 0x002fe20000000f00 */
[----:B------:R-:W-:Y:S01]  /*b250*/  @!P2 IMAD.MOV R189, RZ, RZ, -R189 ;  /* 0x000000ffffbda224 */ /* 0x000fe200078e0abd */
[C---:B------:R-:W-:Y:S01]  /*b260*/  ISETP.GT.U32.AND P2, PT, R0.reuse, R202, PT ;  /* 0x000000ca0000720c */ /* 0x040fe20003f44070 */
[----:B------:R-:W-:Y:S01]  /*b270*/  IMAD.MOV R126, RZ, RZ, -R126 ;  /* 0x000000ffff7e7224 */ /* 0x000fe200078e0a7e */
[----:B------:R-:W-:Y:S01]  /*b280*/  @!P4 IADD3 R203, R203, -R0, RZ ;  /* 0x80000000cbcbc210 */ /* 0x000fe20007ffe0ff */
[----:B------:R-:W-:Y:S01]  /*b290*/  @!P6 IMAD.MOV R188, RZ, RZ, -R188 ;  /* 0x000000ffffbce224 */ /* 0x000fe200078e0abc */
[C---:B------:R-:W-:Y:S01]  /*b2a0*/  ISETP.GT.U32.AND P6, PT, R0.reuse, R201, PT ;  /* 0x000000c90000720c */ /* 0x040fe20003fc4070 */
[----:B------:R-:W-:Y:S01]  /*b2b0*/  IMAD R200, R0, R126, R200 ;  /* 0x0000007e00c87224 */ /* 0x000fe200078e02c8 */
[----:B------:R-:W-:Y:S01]  /*b2c0*/  STL [R1+0x73c], R189 ;  /* 0x00073cbd01007387 */ /* 0x000fe20000100800 */
[----:B------:R-:W-:-:S02]  /*b2d0*/  VIADD R127, R2, 0xf1 ;  /* 0x000000f1027f7836 */ /* 0x000fc40000000000 */
[----:B------:R-:W-:Y:S01]  /*b2e0*/  VIADD R197, R2, 0xf2 ;  /* 0x000000f202c57836 */ /* 0x000fe20000000000 */
[----:B------:R-:W-:Y:S01]  /*b2f0*/  ISETP.GT.U32.AND P4, PT, R0, R200, PT ;  /* 0x000000c80000720c */ /* 0x000fe20003f84070 */
[--C-:B------:R-:W-:Y:S01]  /*b300*/  @!P5 IMAD.IADD R7, R7, 0x1, -R0.reuse ;  /* 0x000000010707d824 */ /* 0x100fe200078e0a00 */
[----:B------:R-:W-:Y:S01]  /*b310*/  IABS R126, R127 ;  /* 0x0000007f007e7213 */ /* 0x000fe20000000000 */
[--C-:B------:R-:W-:Y:S01]  /*b320*/  @!P2 IMAD.IADD R202, R202, 0x1, -R0.reuse ;  /* 0x00000001cacaa824 */ /* 0x100fe200078e0a00 */
[----:B------:R-:W-:Y:S01]  /*b330*/  ISETP.GE.AND P5, PT, R4, RZ, PT ;  /* 0x000000ff0400720c */ /* 0x000fe20003fa6270 */
[----:B------:R1:W-:Y:S01]  /*b340*/  STL [R1+0x740], R188 ;  /* 0x000740bc01007387 */ /* 0x0003e20000100800 */
[----:B------:R-:W-:Y:S01]  /*b350*/  IABS R4, R197 ;  /* 0x000000c500047213 */ /* 0x000fe20000000000 */
[----:B------:R-:W-:Y:S01]  /*b360*/  @!P6 IMAD.IADD R201, R201, 0x1, -R0 ;  /* 0x00000001c9c9e824 */ /* 0x000fe200078e0a00 */
[----:B------:R-:W-:Y:S01]  /*b370*/  ISETP.GT.U32.AND P6, PT, R0, R202, PT ;  /* 0x000000ca0000720c */ /* 0x000fe20003fc4070 */
[----:B------:R-:W-:Y:S01]  /*b380*/  IMAD.HI.U32 R196, R248, R126, RZ ;  /* 0x0000007ef8c47227 */ /* 0x000fe200078e00ff */
[----:B------:R-:W-:-:S03]  /*b390*/  ISETP.GE.AND P2, PT, R195, RZ, PT ;  /* 0x000000ffc300720c */ /* 0x000fc60003f46270 */
[----:B------:R-:W-:Y:S01]  /*b3a0*/  IMAD.MOV R196, RZ, RZ, -R196 ;  /* 0x000000ffffc47224 */ /* 0x000fe200078e0ac4 */
[----:B------:R-:W-:Y:S01]  /*b3b0*/  @!P4 IADD3 R200, R200, -R0, RZ ;  /* 0x80000000c8c8c210 */ /* 0x000fe20007ffe0ff */
[----:B-1----:R-:W-:Y:S01]  /*b3c0*/  IMAD.MOV.U32 R188, RZ, RZ, R7 ;  /* 0x000000ffffbc7224 */ /* 0x002fe200078e0007 */
[----:B------:R-:W-:Y:S01]  /*b3d0*/  ISETP.GT.U32.AND P4, PT, R0, R201, PT ;  /* 0x000000c90000720c */ /* 0x000fe20003f84070 */
[----:B------:R-:W-:-:S04]  /*b3e0*/  IMAD.HI.U32 R7, R248, R4, RZ ;  /* 0x00000004f8077227 */ /* 0x000fc800078e00ff */
[----:B------:R-:W-:Y:S02]  /*b3f0*/  IMAD R126, R0, R196, R126 ;  /* 0x000000c4007e7224 */ /* 0x000fe400078e027e */
[----:B------:R-:W-:Y:S02]  /*b400*/  VIADD R195, R2, 0xf3 ;  /* 0x000000f302c37836 */ /* 0x000fe40000000000 */
[----:B------:R-:W-:Y:S02]  /*b410*/  IMAD.MOV R7, RZ, RZ, -R7 ;  /* 0x000000ffff077224 */ /* 0x000fe400078e0a07 */
[----:B------:R-:W-:Y:S01]  /*b420*/  @!P6 IMAD.IADD R202, R202, 0x1, -R0 ;  /* 0x00000001cacae824 */ /* 0x000fe200078e0a00 */
[C---:B------:R-:W-:Y:S01]  /*b430*/  ISETP.GT.U32.AND P6, PT, R0.reuse, R126, PT ;  /* 0x0000007e0000720c */ /* 0x040fe20003fc4070 */
[C---:B------:R-:W-:Y:S01]  /*b440*/  IMAD R4, R0.reuse, R7, R4 ;  /* 0x0000000700047224 */ /* 0x040fe200078e0204 */
[----:B------:R-:W-:Y:S01]  /*b450*/  IABS R204, R195 ;  /* 0x000000c300cc7213 */ /* 0x000fe20000000000 */
[----:B------:R-:W-:Y:S01]  /*b460*/  @!P0 IMAD.MOV R188, RZ, RZ, -R188 ;  /* 0x000000ffffbc8224 */ /* 0x000fe200078e0abc */
[----:B------:R-:W-:Y:S01]  /*b470*/  @!P4 IADD3 R201, R201, -R0, RZ ;  /* 0x80000000c9c9c210 */ /* 0x000fe20007ffe0ff */
[----:B------:R-:W-:Y:S01]  /*b480*/  IMAD.MOV.U32 R190, RZ, RZ, R202 ;  /* 0x000000ffffbe7224 */ /* 0x000fe200078e00ca */
[----:B------:R-:W-:Y:S01]  /*b490*/  ISETP.GT.U32.AND P4, PT, R0, R4, PT ;  /* 0x000000040000720c */ /* 0x000fe20003f84070 */
[----:B------:R-:W-:Y:S01]  /*b4a0*/  IMAD.HI.U32 R205, R248, R204, RZ ;  /* 0x000000ccf8cd7227 */ /* 0x000fe200078e00ff */
[----:B------:R-:W-:Y:S01]  /*b4b0*/  ISETP.GT.U32.AND P0, PT, R0, R200, PT ;  /* 0x000000c80000720c */ /* 0x000fe20003f04070 */
[----:B------:R1:W-:Y:S01]  /*b4c0*/  STL [R1+0x744], R188 ;  /* 0x000744bc01007387 */ /* 0x0003e20000100800 */
[----:B------:R-:W-:Y:S01]  /*b4d0*/  IADD3 R202, R2, 0x101, RZ ;  /* 0x0000010102ca7810 */ /* 0x000fe20007ffe0ff */
[----:B------:R-:W-:-:S02]  /*b4e0*/  IMAD.MOV R205, RZ, RZ, -R205 ;  /* 0x000000ffffcd7224 */ /* 0x000fc400078e0acd */
[----:B------:R-:W-:Y:S01]  /*b4f0*/  @!P6 IMAD.IADD R126, R126, 0x1, -R0 ;  /* 0x000000017e7ee824 */ /* 0x000fe200078e0a00 */
[----:B------:R-:W-:Y:S01]  /*b500*/  ISETP.GE.AND P6, PT, R197, RZ, PT ;  /* 0x000000ffc500720c */ /* 0x000fe20003fc6270 */
[----:B------:R-:W-:Y:S02]  /*b510*/  IMAD R197, R0, R205, R204 ;  /* 0x000000cd00c57224 */ /* 0x000fe400078e02cc */
[----:B------:R-:W-:Y:S02]  /*b520*/  VIADD R196, R2, 0xf4 ;  /* 0x000000f402c47836 */ /* 0x000fe40000000000 */
[----:B-1----:R-:W-:Y:S01]  /*b530*/  IMAD.MOV.U32 R188, RZ, RZ, R203 ;  /* 0x000000ffffbc7224 */ /* 0x002fe200078e00cb */
[----:B------:R-:W-:Y:S01]  /*b540*/  @!P4 IADD3 R4, R4, -R0, RZ ;  /* 0x800000000404c210 */ /* 0x000fe20007ffe0ff */
        /* <DEDUP_REMOVED lines=8> */
[----:B------:R1:W-:Y:S01]  /*b5d0*/  STL [R1+0x748], R188 ;  /* 0x000748bc01007387 */ /* 0x0003e20000100800 */
[----:B------:R-:W-:Y:S01]  /*b5e0*/  IMAD.MOV.U32 R189, RZ, RZ, R201 ;  /* 0x000000ffffbd7224 */ /* 0x000fe200078e00c9 */
[----:B------:R-:W-:Y:S01]  /*b5f0*/  ISETP.GE.AND P0, PT, R127, RZ, PT ;  /* 0x000000ff7f00720c */ /* 0x000fe20003f06270 */
[----:B------:R-:W-:Y:S01]  /*b600*/  IMAD.HI.U32 R199, R248, R198, RZ ;  /* 0x000000c6f8c77227 */ /* 0x000fe200078e00ff */
[----:B------:R-:W-:Y:S01]  /*b610*/  IABS R127, R7 ;  /* 0x00000007007f7213 */ /* 0x000fe20000000000 */
[----:B------:R-:W-:Y:S01]  /*b620*/  STL [R1+0x74c], R190 ;  /* 0x00074cbe01007387 */ /* 0x000fe20000100800 */
[----:B------:R-:W-:Y:S01]  /*b630*/  @!P5 IADD3 R189, -R189, RZ, RZ ;  /* 0x000000ffbdbdd210 */ /* 0x000fe20007ffe1ff */
[----:B------:R-:W-:Y:S01]  /*b640*/  IMAD.MOV R199, RZ, RZ, -R199 ;  /* 0x000000ffffc77224 */ /* 0x000fe200078e0ac7 */
[----:B------:R-:W-:Y:S01]  /*b650*/  ISETP.GE.AND P5, PT, R195, RZ, PT ;  /* 0x000000ffc300720c */ /* 0x000fe20003fa6270 */
[----:B------:R-:W-:Y:S01]  /*b660*/  VIADD R195, R2, 0xf6 ;  /* 0x000000f602c37836 */ /* 0x000fe20000000000 */
[----:B------:R-:W-:Y:S01]  /*b670*/  @!P1 IADD3 R197, R197, -R0, RZ ;  /* 0x80000000c5c59210 */ /* 0x000fe20007ffe0ff */
[----:B-1----:R-:W-:Y:S01]  /*b680*/  IMAD.MOV.U32 R188, RZ, RZ, R200 ;  /* 0x000000ffffbc7224 */ /* 0x002fe200078e00c8 */
[----:B------:R1:W-:Y:S01]  /*b690*/  STL [R1+0x750], R189 ;  /* 0x000750bd01007387 */ /* 0x0003e20000100800 */
[----:B------:R-:W-:Y:S01]  /*b6a0*/  @!P3 IMAD.IADD R126, R126, 0x1, -R0 ;  /* 0x000000017e7eb824 */ /* 0x000fe200078e0a00 */
[----:B------:R-:W-:Y:S01]  /*b6b0*/  ISETP.GE.AND P3, PT, R7, RZ, PT ;  /* 0x000000ff0700720c */ /* 0x000fe20003f66270 */
[----:B------:R-:W-:Y:S01]  /*b6c0*/  @!P2 IMAD.MOV R188, RZ, RZ, -R188 ;  /* 0x000000ffffbca224 */ /* 0x000fe200078e0abc */
[----:B------:R-:W-:Y:S01]  /*b6d0*/  ISETP.GE.AND P2, PT, R196, RZ, PT ;  /* 0x000000ffc400720c */ /* 0x000fe20003f46270 */
[----:B------:R-:W-:Y:S01]  /*b6e0*/  IMAD.HI.U32 R196, R248, R127, RZ ;  /* 0x0000007ff8c47227 */ /* 0x000fe200078e00ff */
[----:B------:R-:W-:-:S02]  /*b6f0*/  ISETP.GT.U32.AND P1, PT, R0, R197, PT ;  /* 0x000000c50000720c */ /* 0x000fc40003f24070 */
[----:B------:R2:W-:Y:S01]  /*b700*/  STL [R1+0x75c], R188 ;  /* 0x00075cbc01007387 */ /* 0x0005e20000100800 */
[----:B------:R-:W-:Y:S02]  /*b710*/  IMAD R198, R0, R199, R198 ;  /* 0x000000c700c67224 */ /* 0x000fe400078e02c6 */
[----:B------:R-:W-:Y:S01]  /*b720*/  IMAD.MOV R7, RZ, RZ, -R196 ;  /* 0x000000ffff077224 */ /* 0x000fe200078e0ac4 */
[----:B------:R-:W-:Y:S01]  /*b730*/  IABS R196, R195 ;  /* 0x000000c300c47213 */ /* 0x000fe20000000000 */
[----:B------:R-:W-:Y:S01]  /*b740*/  @!P4 IMAD.IADD R4, R4, 0x1, -R0 ;  /* 0x000000010404c824 */ /* 0x000fe200078e0a00 */
[C---:B------:R-:W-:Y:S01]  /*b750*/  ISETP.GT.U32.AND P4, PT, R0.reuse, R198, PT ;  /* 0x000000c60000720c */ /* 0x040fe20003f84070 */
[----:B-1----:R-:W-:Y:S02]  /*b760*/  IMAD.MOV.U32 R189, RZ, RZ, R126 ;  /* 0x000000ffffbd7224 */ /* 0x002fe400078e007e */
[----:B------:R-:W-:Y:S02]  /*b770*/  IMAD R7, R0, R7, R127 ;  /* 0x0000000700077224 */ /* 0x000fe400078e027f */
[----:B--2---:R-:W-:-:S02]  /*b780*/  IMAD.MOV.U32 R188, RZ, RZ, R4 ;  /* 0x000000ffffbc7224 */ /* 0x004fc400078e0004 */
[----:B------:R-:W-:Y:S02]  /*b790*/  IMAD.MOV.U32 R127, RZ, RZ, R196 ;  /* 0x000000ffff7f7224 */ /* 0x000fe400078e00c4 */
[----:B------:R-:W-:Y:S01]  /*b7a0*/  @!P0 IMAD.MOV R189, RZ, RZ, -R189 ;  /* 0x000000ffffbd8224 */ /* 0x000fe200078e0abd */
[----:B------:R-:W-:Y:S01]  /*b7b0*/  ISETP.GE.AND P0, PT, R195, RZ, PT ;  /* 0x000000ffc300720c */ /* 0x000fe20003f06270 */
[----:B------:R-:W-:Y:S01]  /*b7c0*/  IMAD.HI.U32 R195, R248, R127, RZ ;  /* 0x0000007ff8c37227 */ /* 0x000fe200078e00ff */
[----:B------:R-:W-:Y:S02]  /*b7d0*/  @!P6 IADD3 R188, -R188, RZ, RZ ;  /* 0x000000ffbcbce210 */ /* 0x000fe40007ffe1ff */
[----:B------:R-:W-:Y:S01]  /*b7e0*/  ISETP.GT.U32.AND P6, PT, R0, R7, PT ;  /* 0x000000070000720c */ /* 0x000fe20003fc4070 */
[----:B------:R-:W-:Y:S01]  /*b7f0*/  IMAD.MOV R195, RZ, RZ, -R195 ;  /* 0x000000ffffc37224 */ /* 0x000fe200078e0ac3 */
[----:B------:R-:W-:Y:S01]  /*b800*/  STL [R1+0x764], R189 ;  /* 0x000764bd01007387 */ /* 0x000fe20000100800 */
[----:B------:R-:W-:-:S02]  /*b810*/  @!P1 IMAD.IADD R197, R197, 0x1, -R0 ;  /* 0x00000001c5c59824 */ /* 0x000fc400078e0a00 */
[----:B------:R-:W-:Y:S01]  /*b820*/  @!P4 IMAD.IADD R198, R198, 0x1, -R0 ;  /* 0x00000001c6c6c824 */ /* 0x000fe200078e0a00 */
[----:B------:R1:W-:Y:S01]  /*b830*/  STL [R1+0x76c], R188 ;  /* 0x00076cbc01007387 */ /* 0x0003e20000100800 */
[----:B------:R-:W-:Y:S02]  /*b840*/  IMAD R127, R0, R195, R127 ;  /* 0x000000c3007f7224 */ /* 0x000fe400078e027f */
[----:B------:R-:W-:Y:S01]  /*b850*/  VIADD R126, R2, 0xf7 ;  /* 0x000000f7027e7836 */ /* 0x000fe20000000000 */
[----:B------:R-:W-:Y:S01]  /*b860*/  ISETP.GT.U32.AND P4, PT, R0, R198, PT ;  /* 0x000000c60000720c */ /* 0x000fe20003f84070 */
[C---:B------:R-:W-:Y:S02]  /*b870*/  VIADD R4, R2.reuse, 0xf8 ;  /* 0x000000f802047836 */ /* 0x040fe40000000000 */
[----:B------:R-:W-:Y:S01]  /*b880*/  @!P6 IADD3 R7, R7, -R0, RZ ;  /* 0x800000000707e210 */ /* 0x000fe20007ffe0ff */
[----:B------:R-:W-:Y:S01]  /*b890*/  VIADD R204, R2, 0x100 ;  /* 0x0000010002cc7836 */ /* 0x000fe20000000000 */
[----:B------:R-:W-:Y:S01]  /*b8a0*/  IABS R196, R126 ;  /* 0x0000007e00c47213 */ /* 0x000fe20000000000 */
[----:B-1----:R-:W-:Y:S01]  /*b8b0*/  IMAD.MOV.U32 R188, RZ, RZ, R197 ;  /* 0x000000ffffbc7224 */ /* 0x002fe200078e00c5 */
[----:B------:R-:W-:Y:S01]  /*b8c0*/  ISETP.GT.U32.AND P6, PT, R0, R7, PT ;  /* 0x000000070000720c */ /* 0x000fe20003fc4070 */
[----:B------:R-:W-:Y:S01]  /*b8d0*/  VIADD R194, R2, 0x1fe ;  /* 0x000001fe02c27836 */ /* 0x000fe20000000000 */
[----:B------:R-:W-:Y:S01]  /*b8e0*/  ISETP.GE.AND P1, PT, R126, RZ, PT ;  /* 0x000000ff7e00720c */ /* 0x000fe20003f26270 */
[----:B------:R-:W-:Y:S01]  /*b8f0*/  @!P5 IMAD.MOV R188, RZ, RZ, -R188 ;  /* 0x000000ffffbcd224 */ /* 0x000fe200078e0abc */
[----:B------:R-:W-:Y:S01]  /*b900*/  ISETP.GT.U32.AND P5, PT, R0, R127, PT ;  /* 0x0000007f0000720c */ /* 0x000fe20003fa4070 */
[----:B------:R-:W-:Y:S01]  /*b910*/  VIADD R126, R2, 0xf9 ;  /* 0x000000f9027e7836 */ /* 0x000fe20000000000 */
[----:B------:R-:W-:Y:S01]  /*b920*/  IABS R195, R4 ;  /* 0x0000000400c37213 */ /* 0x000fe20000000000 */
[----:B------:R-:W-:Y:S01]  /*b930*/  @!P4 IMAD.IADD R198, R198, 0x1, -R0 ;  /* 0x00000001c6c6c824 */ /* 0x000fe200078e0a00 */
[----:B------:R-:W-:Y:S01]  /*b940*/  ISETP.GE.AND P4, PT, R4, RZ, PT ;  /* 0x000000ff0400720c */ /* 0x000fe20003f86270 */
[----:B------:R-:W-:Y:S01]  /*b950*/  IMAD.HI.U32 R199, R248, R196, RZ ;  /* 0x000000c4f8c77227 */ /* 0x000fe200078e00ff */
[----:B------:R-:W-:Y:S01]  /*b960*/  IABS R4, R126 ;  /* 0x0000007e00047213 */ /* 0x000fe20000000000 */
[----:B------:R1:W-:Y:S02]  /*b970*/  STL [R1+0x78c], R188 ;  /* 0x00078cbc01007387 */ /* 0x0003e40000100800 */
[----:B------:R-:W-:-:S02]  /*b980*/  IMAD.MOV R199, RZ, RZ, -R199 ;  /* 0x000000ffffc77224 */ /* 0x000fc400078e0ac7 */
[--C-:B------:R-:W-:Y:S01]  /*b990*/  @!P6 IMAD.IADD R7, R7, 0x1, -R0.reuse ;  /* 0x000000010707e824 */ /* 0x100fe200078e0a00 */
[----:B------:R-:W-:Y:S01]  /*b9a0*/  ISETP.GE.AND P6, PT, R126, RZ, PT ;  /* 0x000000ff7e00720c */ /* 0x000fe20003fc6270 */
[----:B------:R-:W-:Y:S02]  /*b9b0*/  @!P5 IMAD.IADD R127, R127, 0x1, -R0 ;  /* 0x000000017f7fd824 */ /* 0x000fe400078e0a00 */
[----:B------:R-:W-:-:S03]  /*b9c0*/  IMAD.HI.U32 R126, R248, R4, RZ ;  /* 0x00000004f87e7227 */ /* 0x000fc600078e00ff */
[----:B------:R-:W-:Y:S01]  /*b9d0*/  ISETP.GT.U32.AND P5, PT, R0, R127, PT ;  /* 0x0000007f0000720c */ /* 0x000fe20003fa4070 */
[----:B-1----:R-:W-:Y:S01]  /*b9e0*/  IMAD.MOV.U32 R188, RZ, RZ, R198 ;  /* 0x000000ffffbc7224 */ /* 0x002fe200078e00c6 */
[----:B------:R-:W-:Y:S01]  /*b9f0*/  IADD3 R198, R2, 0xfa, RZ ;  /* 0x000000fa02c67810 */ /* 0x000fe20007ffe0ff */
[----:B------:R-:W-:Y:S02]  /*ba00*/  IMAD R196, R0, R199, R196 ;  /* 0x000000c700c47224 */ /* 0x000fe400078e02c4 */
[----:B------:R-:W-:Y:S01]  /*ba10*/  IMAD.HI.U32 R197, R248, R195, RZ ;  /* 0x000000c3f8c57227 */ /* 0x000fe200078e00ff */
[----:B------:R-:W-:-:S03]  /*ba20*/  IABS R200, R198 ;  /* 0x000000c600c87213 */ /* 0x000fc60000000000 */
[----:B------:R-:W-:Y:S02]  /*ba30*/  IMAD.MOV R126, RZ, RZ, -R126 ;  /* 0x000000ffff7e7224 */ /* 0x000fe400078e0a7e */
[----:B------:R-:W-:Y:S01]  /*ba40*/  @!P2 IMAD.MOV R188, RZ, RZ, -R188 ;  /* 0x000000ffffbca224 */ /* 0x000fe200078e0abc */
[C---:B------:R-:W-:Y:S01]  /*ba50*/  ISETP.GT.U32.AND P2, PT, R0.reuse, R196, PT ;  /* 0x000000c40000720c */ /* 0x040fe20003f44070 */
[----:B------:R-:W-:Y:S01]  /*ba60*/  IMAD.MOV R197, RZ, RZ, -R197 ;  /* 0x000000ffffc57224 */ /* 0x000fe200078e0ac5 */
[----:B------:R-:W-:Y:S01]  /*ba70*/  @!P5 IADD3 R127, R127, -R0, RZ ;  /* 0x800000007f7fd210 */ /* 0x000fe20007ffe0ff */
[C---:B------:R-:W-:Y:S01]  /*ba80*/  IMAD R4, R0.reuse, R126, R4 ;  /* 0x0000007e00047224 */ /* 0x040fe200078e0204 */
[----:B------:R1:W-:Y:S01]  /*ba90*/  STL [R1+0x784], R188 ;  /* 0x000784bc01007387 */ /* 0x0003e20000100800 */
[----:B------:R-:W-:Y:S02]  /*baa0*/  IMAD R195, R0, R197, R195 ;  /* 0x000000c500c37224 */ /* 0x000fe400078e02c3 */
[----:B------:R-:W-:Y:S01]  /*bab0*/  IMAD.HI.U32 R201, R248, R200, RZ ;  /* 0x000000c8f8c97227 */ /* 0x000fe200078e00ff */
[----:B------:R-:W-:-:S03]  /*bac0*/  ISETP.GT.U32.AND P5, PT, R0, R4, PT ;  /* 0x000000040000720c */ /* 0x000fc60003fa4070 */
[----:B------:R-:W-:Y:S02]  /*bad0*/  IMAD.MOV R201, RZ, RZ, -R201 ;  /* 0x000000ffffc97224 */ /* 0x000fe400078e0ac9 */
[----:B------:R-:W-:Y:S02]  /*bae0*/  @!P2 IMAD.IADD R196, R196, 0x1, -R0 ;  /* 0x00000001c4c4a824 */ /* 0x000fe400078e0a00 */
[----:B-1----:R-:W-:Y:S01]  /*baf0*/  IMAD.MOV.U32 R188, RZ, RZ, R7 ;  /* 0x000000ffffbc7224 */ /* 0x002fe200078e0007 */
[----:B------:R-:W-:Y:S01]  /*bb00*/  IADD3 R7, R2, 0xfb, RZ ;  /* 0x000000fb02077810 */ /* 0x000fe20007ffe0ff */
[C---:B------:R-:W-:Y:S01]  /*bb10*/  IMAD R200, R0.reuse, R201, R200 ;  /* 0x000000c900c87224 */ /* 0x040fe200078e02c8 */
[C---:B------:R-:W-:Y:S01]  /*bb20*/  ISETP.GT.U32.AND P2, PT, R0.reuse, R196, PT ;  /* 0x000000c40000720c */ /* 0x040fe20003f44070 */
[----:B------:R-:W-:Y:S01]  /*bb30*/  @!P3 IMAD.MOV R188, RZ, RZ, -R188 ;  /* 0x000000ffffbcb224 */ /* 0x000fe200078e0abc */
[----:B------:R-:W-:Y:S01]  /*bb40*/  ISETP.GT.U32.AND P3, PT, R0, R195, PT ;  /* 0x000000c30000720c */ /* 0x000fe20003f64070 */
[----:B------:R-:W-:Y:S01]  /*bb50*/  @!P5 IMAD.IADD R4, R4, 0x1, -R0 ;  /* 0x000000010404d824 */ /* 0x000fe200078e0a00 */
[----:B------:R-:W-:Y:S01]  /*bb60*/  IABS R199, R7 ;  /* 0x0000000700c77213 */ /* 0x000fe20000000000 */
[----:B------:R-:W-:Y:S01]  /*bb70*/  VIADD R126, R2, 0xfc ;  /* 0x000000fc027e7836 */ /* 0x000fe20000000000 */
[----:B------:R1:W-:Y:S02]  /*bb80*/  STL [R1+0x788], R188 ;  /* 0x000788bc01007387 */ /* 0x0003e40000100800 */
[----:B------:R-:W-:-:S02]  /*bb90*/  ISETP.GT.U32.AND P5, PT, R0, R4, PT ;  /* 0x000000040000720c */ /* 0x000fc40003fa4070 */
[----:B------:R-:W-:-:S03]  /*bba0*/  IABS R197, R126 ;  /* 0x0000007e00c57213 */ /* 0x000fc60000000000 */
[--C-:B------:R-:W-:Y:S01]  /*bbb0*/  @!P2 IMAD.IADD R196, R196, 0x1, -R0.reuse ;  /* 0x00000001c4c4a824 */ /* 0x100fe200078e0a00 */
[----:B------:R-:W-:Y:S01]  /*bbc0*/  ISETP.GE.AND P2, PT, R198, RZ, PT ;  /* 0x000000ffc600720c */ /* 0x000fe20003f46270 */
[----:B------:R-:W-:Y:S02]  /*bbd0*/  @!P3 IMAD.IADD R195, R195, 0x1, -R0 ;  /* 0x00000001c3c3b824 */ /* 0x000fe400078e0a00 */
[----:B-1----:R-:W-:Y:S02]  /*bbe0*/  IMAD.MOV.U32 R188, RZ, RZ, R127 ;  /* 0x000000ffffbc7224 */ /* 0x002fe400078e007f */
[----:B------:R-:W-:Y:S01]  /*bbf0*/  IMAD.HI.U32 R127, R248, R199, RZ ;  /* 0x000000c7f87f7227 */ /* 0x000fe200078e00ff */
[----:B------:R-:W-:-:S03]  /*bc00*/  ISETP.GT.U32.AND P3, PT, R0, R195, PT ;  /* 0x000000c30000720c */ /* 0x000fc60003f64070 */
[----:B------:R-:W-:Y:S01]  /*bc10*/  @!P0 IMAD.MOV R188, RZ, RZ, -R188 ;  /* 0x000000ffffbc8224 */ /* 0x000fe200078e0abc */
[----:B------:R-:W-:Y:S01]  /*bc20*/  ISETP.GT.U32.AND P0, PT, R0, R200, PT ;  /* 0x000000c80000720c */ /* 0x000fe20003f04070 */
[----:B------:R-:W-:Y:S02]  /*bc30*/  IMAD.MOV R127, RZ, RZ, -R127 ;  /* 0x000000ffff7f7224 */ /* 0x000fe400078e0a7f */
[--C-:B------:R-:W-:Y:S01]  /*bc40*/  @!P5 IMAD.IADD R4, R4, 0x1, -R0.reuse ;  /* 0x000000010404d824 */ /* 0x100fe200078e0a00 */
[----:B------:R1:W-:Y:S01]  /*bc50*/  STL [R1+0x768], R188 ;  /* 0x000768bc01007387 */ /* 0x0003e20000100800 */
[----:B------:R-:W-:Y:S02]  /*bc60*/  IMAD R199, R0, R127, R199 ;  /* 0x0000007f00c77224 */ /* 0x000fe400078e02c7 */
[----:B------:R-:W-:Y:S02]  /*bc70*/  VIADD R127, R2, 0xfe ;  /* 0x000000fe027f7836 */ /* 0x000fe40000000000 */
[----:B------:R-:W-:Y:S01]  /*bc80*/  @!P3 IMAD.IADD R195, R195, 0x1, -R0 ;  /* 0x00000001c3c3b824 */ /* 0x000fe200078e0a00 */
[----:B------:R-:W-:-:S02]  /*bc90*/  ISETP.GT.U32.AND P5, PT, R0, R199, PT ;  /* 0x000000c70000720c */ /* 0x000fc40003fa4070 */
[----:B------:R-:W-:Y:S01]  /*bca0*/  ISETP.GE.AND P3, PT, R126, RZ, PT ;  /* 0x000000ff7e00720c */ /* 0x000fe20003f66270 */
[----:B------:R-:W-:Y:S01]  /*bcb0*/  @!P0 IMAD.IADD R200, R200, 0x1, -R0 ;  /* 0x00000001c8c88824 */ /* 0x000fe200078e0a00 */
[----:B-1----:R-:W-:Y:S01]  /*bcc0*/  MOV R188, R196 ;  /* 0x000000c400bc7202 */ /* 0x002fe20000000f00 */
[----:B------:R-:W-:Y:S01]  /*bcd0*/  IMAD.MOV.U32 R189, RZ, RZ, R195 ;  /* 0x000000ffffbd7224 */ /* 0x000fe200078e00c3 */
[----:B------:R-:W-:Y:S01]  /*bce0*/  IADD3 R126, R2, 0xfd, RZ ;  /* 0x000000fd027e7810 */ /* 0x000fe20007ffe0ff */
[----:B------:R-:W-:Y:S01]  /*bcf0*/  IMAD.HI.U32 R196, R248, R197, RZ ;  /* 0x000000c5f8c47227 */ /* 0x000fe200078e00ff */
[----:B------:R-:W-:-:S03]  /*bd00*/  ISETP.GT.U32.AND P0, PT, R0, R200, PT ;  /* 0x000000c80000720c */ /* 0x000fc60003f04070 */
[----:B------:R-:W-:Y:S01]  /*bd10*/  @!P1 IMAD.MOV R188, RZ, RZ, -R188 ;  /* 0x000000ffffbc9224 */ /* 0x000fe200078e0abc */
[----:B------:R-:W-:Y:S01]  /*bd20*/  ISETP.GE.AND P1, PT, R7, RZ, PT ;  /* 0x000000ff0700720c */ /* 0x000fe20003f26270 */
[----:B------:R-:W-:Y:S01]  /*bd30*/  @!P4 IMAD.MOV R189, RZ, RZ, -R189 ;  /* 0x000000ffffbdc224 */ /* 0x000fe200078e0abd */
[----:B------:R-:W-:Y:S01]  /*bd40*/  ISETP.GE.AND P4, PT, R126, RZ, PT ;  /* 0x000000ff7e00720c */ /* 0x000fe20003f86270 */
[----:B------:R-:W-:Y:S01]  /*bd50*/  @!P5 IMAD.IADD R199, R199, 0x1, -R0 ;  /* 0x00000001c7c7d824 */ /* 0x000fe200078e0a00 */
[----:B------:R1:W-:Y:S01]  /*bd60*/  STL [R1+0x774], R188 ;  /* 0x000774bc01007387 */ /* 0x0003e20000100800 */
[----:B------:R-:W-:Y:S01]  /*bd70*/  IABS R126, R126 ;  /* 0x0000007e007e7213 */ /* 0x000fe20000000000 */
[----:B------:R-:W-:Y:S02]  /*bd80*/  IMAD.MOV R196, RZ, RZ, -R196 ;  /* 0x000000ffffc47224 */ /* 0x000fe400078e0ac4 */
[----:B------:R-:W-:Y:S01]  /*bd90*/  STL [R1+0x778], R189 ;  /* 0x000778bd01007387 */ /* 0x000fe20000100800 */
[----:B------:R-:W-:Y:S01]  /*bda0*/  @!P0 IMAD.IADD R200, R200, 0x1, -R0 ;  /* 0x00000001c8c88824 */ /* 0x000fe200078e0a00 */
[----:B------:R-:W-:Y:S01]  /*bdb0*/  ISETP.GT.U32.AND P5, PT, R0, R199, PT ;  /* 0x000000c70000720c */ /* 0x000fe20003fa4070 */
[----:B------:R-:W-:Y:S01]  /*bdc0*/  IMAD.HI.U32 R201, R248, R126, RZ ;  /* 0x0000007ef8c97227 */ /* 0x000fe200078e00ff */
[----:B-1----:R-:W-:-:S03]  /*bdd0*/  MOV R188, R4 ;  /* 0x0000000400bc7202 */ /* 0x002fc60000000f00 */
[----:B------:R-:W-:Y:S01]  /*bde0*/  IMAD R197, R0, R196, R197 ;  /* 0x000000c400c57224 */ /* 0x000fe200078e02c5 */
[----:B------:R-:W-:Y:S01]  /*bdf0*/  IABS R4, R204 ;  /* 0x000000cc00047213 */ /* 0x000fe20000000000 */
[----:B------:R-:W-:Y:S02]  /*be00*/  VIADD R7, R2, 0xff ;  /* 0x000000ff02077836 */ /* 0x000fe40000000000 */
[----:B------:R-:W-:Y:S01]  /*be10*/  @!P6 IMAD.MOV R188, RZ, RZ, -R188 ;  /* 0x000000ffffbce224 */ /* 0x000fe200078e0abc */
[----:B------:R-:W-:Y:S01]  /*be20*/  ISETP.GE.AND P6, PT, R127, RZ, PT ;  /* 0x000000ff7f00720c */ /* 0x000fe20003fc6270 */
[C---:B------:R-:W-:Y:S01]  /*be30*/  IMAD.HI.U32 R196, R248.reuse, R4, RZ ;  /* 0x00000004f8c47227 */ /* 0x040fe200078e00ff */
[----:B------:R-:W-:Y:S02]  /*be40*/  IABS R127, R127 ;  /* 0x0000007f007f7213 */ /* 0x000fe40000000000 */
[----:B------:R1:W-:Y:S01]  /*be50*/  STL [R1+0x780], R188 ;  /* 0x000780bc01007387 */ /* 0x0003e20000100800 */
[----:B------:R-:W-:Y:S01]  /*be60*/  @!P5 IMAD.IADD R199, R199, 0x1, -R0 ;  /* 0x00000001c7c7d824 */ /* 0x000fe200078e0a00 */
[----:B------:R-:W-:Y:S01]  /*be70*/  ISETP.GE.AND P0, PT, R7, RZ, PT ;  /* 0x000000ff0700720c */ /* 0x000fe20003f06270 */
[----:B------:R-:W-:Y:S01]  /*be80*/  IMAD.HI.U32 R198, R248, R127, RZ ;  /* 0x0000007ff8c67227 */ /* 0x000fe200078e00ff */
[----:B------:R-:W-:-:S03]  /*be90*/  IABS R7, R7 ;  /* 0x0000000700077213 */ /* 0x000fc60000000000 */
[----:B------:R-:W-:Y:S02]  /*bea0*/  IMAD.MOV R198, RZ, RZ, -R198 ;  /* 0x000000ffffc67224 */ /* 0x000fe400078e0ac6 */
[----:B------:R-:W-:Y:S02]  /*beb0*/  IMAD.MOV R196, RZ, RZ, -R196 ;  /* 0x000000ffffc47224 */ /* 0x000fe400078e0ac4 */
[----:B-1----:R-:W-:Y:S01]  /*bec0*/  IMAD.MOV.U32 R188, RZ, RZ, R200 ;  /* 0x000000ffffbc7224 */ /* 0x002fe200078e00c8 */
[----:B------:R-:W-:Y:S01]  /*bed0*/  IADD3 R200, -R201, RZ, RZ ;  /* 0x000000ffc9c87210 */ /* 0x000fe20007ffe1ff */
[C---:B------:R-:W-:Y:S02]  /*bee0*/  IMAD R127, R0.reuse, R198, R127 ;  /* 0x000000c6007f7224 */ /* 0x040fe400078e027f */
[----:B------:R-:W-:Y:S01]  /*bef0*/  @!P2 IMAD.MOV R188, RZ, RZ, -R188 ;  /* 0x000000ffffbca224 */ /* 0x000fe200078e0abc */
[C---:B------:R-:W-:Y:S01]  /*bf00*/  ISETP.GT.U32.AND P2, PT, R0.reuse, R197, PT ;  /* 0x000000c50000720c */ /* 0x040fe20003f44070 */
[----:B------:R-:W-:-:S02]  /*bf10*/  IMAD R126, R0, R200, R126 ;  /* 0x000000c8007e7224 */ /* 0x000fc400078e027e */
[----:B------:R-:W-:Y:S01]  /*bf20*/  IMAD R4, R0, R196, R4 ;  /* 0x000000c400047224 */ /* 0x000fe200078e0204 */
[----:B------:R1:W-:Y:S01]  /*bf30*/  STL [R1+0x77c], R188 ;  /* 0x00077cbc01007387 */ /* 0x0003e20000100800 */
[----:B------:R-:W-:Y:S01]  /*bf40*/  IABS R196, R202 ;  /* 0x000000ca00c47213 */ /* 0x000fe20000000000 */
[----:B------:R-:W-:Y:S01]  /*bf50*/  IMAD.HI.U32 R195, R248, R7, RZ ;  /* 0x00000007f8c37227 */ /* 0x000fe200078e00ff */
[----:B------:R-:W-:-:S03]  /*bf60*/  ISETP.GT.U32.AND P5, PT, R0, R126, PT ;  /* 0x0000007e0000720c */ /* 0x000fc60003fa4070 */
[----:B------:R-:W-:Y:S02]  /*bf70*/  IMAD.MOV R195, RZ, RZ, -R195 ;  /* 0x000000ffffc37224 */ /* 0x000fe400078e0ac3 */
[----:B------:R-:W-:Y:S02]  /*bf80*/  VIADD R198, R2, 0x102 ;  /* 0x0000010202c67836 */ /* 0x000fe40000000000 */
[----:B------:R-:W-:Y:S01]  /*bf90*/  @!P2 IMAD.IADD R197, R197, 0x1, -R0 ;  /* 0x00000001c5c5a824 */ /* 0x000fe200078e0a00 */
[----:B------:R-:W-:Y:S01]  /*bfa0*/  ISETP.GT.U32.AND P2, PT, R0, R127, PT ;  /* 0x0000007f0000720c */ /* 0x000fe20003f44070 */
[----:B-1----:R-:W-:Y:S01]  /*bfb0*/  IMAD.MOV.U32 R188, RZ, RZ, R199 ;  /* 0x000000ffffbc7224 */ /* 0x002fe200078e00c7 */
[----:B------:R-:W-:Y:S01]  /*bfc0*/  IABS R200, R198 ;  /* 0x000000c600c87213 */ /* 0x000fe20000000000 */
[----:B------:R-:W-:Y:S02]  /*bfd0*/  IMAD.HI.U32 R207, R248, R196, RZ ;  /* 0x000000c4f8cf7227 */ /* 0x000fe400078e00ff */
[----:B------:R-:W-:-:S02]  /*bfe0*/  @!P5 IADD3 R126, R126, -R0, RZ ;  /* 0x800000007e7ed210 */ /* 0x000fc40007ffe0ff */
[----:B------:R-:W-:Y:S01]  /*bff0*/  @!P1 IMAD.MOV R188, RZ, RZ, -R188 ;  /* 0x000000ffffbc9224 */ /* 0x000fe200078e0abc */
[C---:B------:R-:W-:Y:S01]  /*c000*/  ISETP.GT.U32.AND P5, PT, R0.reuse, R197, PT ;  /* 0x000000c50000720c */ /* 0x040fe20003fa4070 */
[C---:B------:R-:W-:Y:S01]  /*c010*/  IMAD R7, R0.reuse, R195, R7 ;  /* 0x000000c300077224 */ /* 0x040fe200078e0207 */
[C---:B------:R-:W-:Y:S01]  /*c020*/  ISETP.GT.U32.AND P1, PT, R0.reuse, R126, PT ;  /* 0x0000007e0000720c */ /* 0x040fe20003f24070 */
[----:B------:R-:W-:Y:S01]  /*c030*/  IMAD.MOV R207, RZ, RZ, -R207 ;  /* 0x000000ffffcf7224 */ /* 0x000fe200078e0acf */
[----:B------:R1:W-:Y:S01]  /*c040*/  STL [R1+0x758], R188 ;  /* 0x000758bc01007387 */ /* 0x0003e20000100800 */
[----:B------:R-:W-:Y:S02]  /*c050*/  @!P2 IMAD.IADD R127, R127, 0x1, -R0 ;  /* 0x000000017f7fa824 */ /* 0x000fe400078e0a00 */
[----:B------:R-:W-:Y:S02]  /*c060*/  IMAD R196, R0, R207, R196 ;  /* 0x000000cf00c47224 */ /* 0x000fe400078e02c4 */
[----:B------:R-:W-:Y:S01]  /*c070*/  VIADD R201, R2, 0x103 ;  /* 0x0000010302c97836 */ /* 0x000fe20000000000 */
[----:B------:R-:W-:Y:S01]  /*c080*/  ISETP.GT.U32.AND P2, PT, R0, R127, PT ;  /* 0x0000007f0000720c */ /* 0x000fe20003f44070 */
[----:B------:R-:W-:-:S03]  /*c090*/  IMAD.HI.U32 R205, R248, R200, RZ ;  /* 0x000000c8f8cd7227 */ /* 0x000fc600078e00ff */
[----:B------:R-:W-:Y:S01]  /*c0a0*/  IABS R203, R201 ;  /* 0x000000c900cb7213 */ /* 0x000fe20000000000 */
[----:B------:R-:W-:Y:S01]  /*c0b0*/  @!P5 IMAD.IADD R197, R197, 0x1, -R0 ;  /* 0x00000001c5c5d824 */ /* 0x000fe200078e0a00 */
[----:B------:R-:W-:Y:S01]  /*c0c0*/  @!P1 IADD3 R126, R126, -R0, RZ ;  /* 0x800000007e7e9210 */ /* 0x000fe20007ffe0ff */
[----:B------:R-:W-:Y:S01]  /*c0d0*/  IMAD.MOV R205, RZ, RZ, -R205 ;  /* 0x000000ffffcd7224 */ /* 0x000fe200078e0acd */
[C---:B------:R-:W-:Y:S01]  /*c0e0*/  ISETP.GT.U32.AND P1, PT, R0.reuse, R4, PT ;  /* 0x000000040000720c */ /* 0x040fe20003f24070 */
[----:B------:R-:W-:Y:S01]  /*c0f0*/  IMAD.MOV.U32 R189, RZ, RZ, R197 ;  /* 0x000000ffffbd7224 */ /* 0x000fe200078e00c5 */
[C---:B------:R-:W-:Y:S01]  /*c100*/  ISETP.GT.U32.AND P5, PT, R0.reuse, R7, PT ;  /* 0x000000070000720c */ /* 0x040fe20003fa4070 */
[C---:B------:R-:W-:Y:S02]  /*c110*/  IMAD R200, R0.reuse, R205, R200 ;  /* 0x000000cd00c87224 */ /* 0x040fe400078e02c8 */
[----:B------:R-:W-:Y:S01]  /*c120*/  @!P2 IMAD.IADD R127, R127, 0x1, -R0 ;  /* 0x000000017f7fa824 */ /* 0x000fe200078e0a00 */
[----:B------:R-:W-:Y:S01]  /*c130*/  ISETP.GT.U32.AND P2, PT, R0, R196, PT ;  /* 0x000000c40000720c */ /* 0x000fe20003f44070 */
[----:B------:R-:W-:-:S04]  /*c140*/  IMAD.HI.U32 R208, R248, R203, RZ ;  /* 0x000000cbf8d07227 */ /* 0x000fc800078e00ff */
[----:B------:R-:W-:Y:S02]  /*c150*/  @!P3 IMAD.MOV R189, RZ, RZ, -R189 ;  /* 0x000000ffffbdb224 */ /* 0x000fe400078e0abd */
[----:B------:R-:W-:Y:S01]  /*c160*/  @!P1 IADD3 R4, R4, -R0, RZ ;  /* 0x8000000004049210 */ /* 0x000fe20007ffe0ff */
[----:B------:R-:W-:Y:S01]  /*c170*/  IMAD.HI.U32 R205, R248, R206, RZ ;  /* 0x000000cef8cd7227 */ /* 0x000fe200078e00ff */
[----:B------:R-:W-:Y:S01]  /*c180*/  ISETP.GE.AND P1, PT, R204, RZ, PT ;  /* 0x000000ffcc00720c */ /* 0x000fe20003f26270 */
[----:B------:R-:W-:Y:S01]  /*c190*/  STL [R1+0x738], R189 ;  /* 0x000738bd01007387 */ /* 0x000fe20000100800 */
[C---:B------:R-:W-:Y:S01]  /*c1a0*/  ISETP.GT.U32.AND P3, PT, R0.reuse, R4, PT ;  /* 0x000000040000720c */ /* 0x040fe20003f64070 */
[----:B------:R-:W-:Y:S01]  /*c1b0*/  @!P5 IMAD.IADD R7, R7, 0x1, -R0 ;  /* 0x000000010707d824 */ /* 0x000fe200078e0a00 */
[----:B------:R-:W-:Y:S01]  /*c1c0*/  ISETP.GT.U32.AND P5, PT, R0, R200, PT ;  /* 0x000000c80000720c */ /* 0x000fe20003fa4070 */
[----:B------:R-:W-:Y:S02]  /*c1d0*/  IMAD.MOV R208, RZ, RZ, -R208 ;  /* 0x000000ffffd07224 */ /* 0x000fe400078e0ad0 */
[----:B------:R-:W-:Y:S01]  /*c1e0*/  @!P2 IMAD.IADD R196, R196, 0x1, -R0 ;  /* 0x00000001c4c4a824 */ /* 0x000fe200078e0a00 */
[----:B------:R-:W-:Y:S01]  /*c1f0*/  ISETP.GT.U32.AND P2, PT, R0, R7, PT ;  /* 0x000000070000720c */ /* 0x000fe20003f44070 */
[----:B------:R-:W-:-:S02]  /*c200*/  IMAD.MOV R205, RZ, RZ, -R205 ;  /* 0x000000ffffcd7224 */ /* 0x000fc400078e0acd */
[C---:B------:R-:W-:Y:S02]  /*c210*/  IMAD R203, R0.reuse, R208, R203 ;  /* 0x000000d000cb7224 */ /* 0x040fe400078e02cb */
[C---:B------:R-:W-:Y:S02]  /*c220*/  IMAD R205, R0.reuse, R205, R206 ;  /* 0x000000cd00cd7224 */ /* 0x040fe400078e02ce */
[----:B------:R-:W-:Y:S01]  /*c230*/  @!P6 IMAD.MOV R127, RZ, RZ, -R127 ;  /* 0x000000ffff7fe224 */ /* 0x000fe200078e0a7f */
[----:B------:R-:W-:Y:S01]  /*c240*/  ISETP.GT.U32.AND P6, PT, R0, R203, PT ;  /* 0x000000cb0000720c */ /* 0x000fe20003fc4070 */
[----:B------:R-:W-:Y:S01]  /*c250*/  @!P3 IMAD.IADD R4, R4, 0x1, -R0 ;  /* 0x000000010404b824 */ /* 0x000fe200078e0a00 */
[----:B------:R-:W-:Y:S01]  /*c260*/  @!P5 IADD3 R200, R200, -R0, RZ ;  /* 0x80000000c8c8d210 */ /* 0x000fe20007ffe0ff */
[----:B-1----:R-:W-:Y:S01]  /*c270*/  IMAD.MOV.U32 R188, RZ, RZ, R126 ;  /* 0x000000ffffbc7224 */ /* 0x002fe200078e007e */
[C---:B------:R-:W-:Y:S01]  /*c280*/  ISETP.GT.U32.AND P3, PT, R0.reuse, R205, PT ;  /* 0x000000cd0000720c */ /* 0x040fe20003f64070 */
[----:B------:R-:W-:Y:S01]  /*c290*/  @!P2 IMAD.IADD R7, R7, 0x1, -R0 ;  /* 0x000000010707a824 */ /* 0x000fe200078e0a00 */
[----:B------:R-:W-:Y:S01]  /*c2a0*/  ISETP.GT.U32.AND P5, PT, R0, R200, PT ;  /* 0x000000c80000720c */ /* 0x000fe20003fa4070 */
[----:B------:R-:W-:-:S02]  /*c2b0*/  VIADD R206, R2, 0x1ff ;  /* 0x000001ff02ce7836 */ /* 0x000fc40000000000 */
[C---:B------:R-:W-:Y:S01]  /*c2c0*/  VIADD R195, R2.reuse, 0x104 ;  /* 0x0000010402c37836 */ /* 0x040fe20000000000 */
[----:B------:R-:W-:Y:S01]  /*c2d0*/  MOV R190, R7 ;  /* 0x0000000700be7202 */ /* 0x000fe20000000f00 */
[----:B------:R-:W-:Y:S01]  /*c2e0*/  VIADD R204, R2, 0x106 ;  /* 0x0000010602cc7836 */ /* 0x000fe20000000000 */
[----:B------:R-:W-:Y:S01]  /*c2f0*/  IABS R197, R206 ;  /* 0x000000ce00c57213 */ /* 0x000fe20000000000 */
[----:B------:R-:W-:Y:S01]  /*c300*/  @!P4 IMAD.MOV R188, RZ, RZ, -R188 ;  /* 0x000000ffffbcc224 */ /* 0x000fe200078e0abc */
[C---:B------:R-:W-:Y:S01]  /*c310*/  ISETP.GT.U32.AND P4, PT, R0.reuse, R196, PT ;  /* 0x000000c40000720c */ /* 0x040fe20003f84070 */
[--C-:B------:R-:W-:Y:S01]  /*c320*/  @!P6 IMAD.IADD R203, R203, 0x1, -R0.reuse ;  /* 0x00000001cbcbe824 */ /* 0x100fe200078e0a00 */
[----:B------:R-:W-:Y:S01]  /*c330*/  IABS R199, R195 ;  /* 0x000000c300c77213 */ /* 0x000fe20000000000 */
[----:B------:R-:W-:Y:S01]  /*c340*/  @!P3 IMAD.IADD R205, R205, 0x1, -R0 ;  /* 0x00000001cdcdb824 */ /* 0x000fe200078e0a00 */
[----:B------:R-:W-:Y:S01]  /*c350*/  STL [R1+0x734], R188 ;  /* 0x000734bc01007387 */ /* 0x000fe20000100800 */
[----:B------:R-:W-:Y:S01]  /*c360*/  IABS R126, R204 ;  /* 0x000000cc007e7213 */ /* 0x000fe20000000000 */
[----:B------:R-:W-:Y:S01]  /*c370*/  @!P0 IMAD.MOV R190, RZ, RZ, -R190 ;  /* 0x000000ffffbe8224 */ /* 0x000fe200078e0abe */
[----:B------:R-:W-:Y:S01]  /*c380*/  ISETP.GT.U32.AND P0, PT, R0, R203, PT ;  /* 0x000000cb0000720c */ /* 0x000fe20003f04070 */
[----:B------:R1:W-:Y:S01]  /*c390*/  STL [R1+0x730], R127 ;  /* 0x0007307f01007387 */ /* 0x0003e20000100800 */
[----:B------:R-:W-:Y:S01]  /*c3a0*/  @!P5 IMAD.IADD R200, R200, 0x1, -R0 ;  /* 0x00000001c8c8d824 */ /* 0x000fe200078e0a00 */
[----:B------:R-:W-:Y:S01]  /*c3b0*/  ISETP.GE.AND P5, PT, R198, RZ, PT ;  /* 0x000000ffc600720c */ /* 0x000fe20003fa6270 */
[----:B------:R-:W-:Y:S01]  /*c3c0*/  IMAD.HI.U32 R207, R248, R199, RZ ;  /* 0x000000c7f8cf7227 */ /* 0x000fe200078e00ff */
[----:B------:R-:W-:Y:S01]  /*c3d0*/  ISETP.GT.U32.AND P3, PT, R0, R205, PT ;  /* 0x000000cd0000720c */ /* 0x000fe20003f64070 */
[----:B------:R2:W-:Y:S01]  /*c3e0*/  STL [R1+0x720], R190 ;  /* 0x000720be01007387 */ /* 0x0005e20000100800 */
[----:B------:R-:W-:Y:S01]  /*c3f0*/  @!P4 IADD3 R196, R196, -R0, RZ ;  /* 0x80000000c4c4c210 */ /* 0x000fe20007ffe0ff */
[----:B------:R-:W-:Y:S01]  /*c400*/  IMAD.HI.U32 R198, R248, R126, RZ ;  /* 0x0000007ef8c67227 */ /* 0x000fe200078e00ff */
[----:B------:R-:W-:-:S02]  /*c410*/  ISETP.GE.AND P4, PT, R202, RZ, PT ;  /* 0x000000ffca00720c */ /* 0x000fc40003f86270 */
[----:B------:R-:W-:Y:S01]  /*c420*/  ISETP.GE.AND P6, PT, R201, RZ, PT ;  /* 0x000000ffc900720c */ /* 0x000fe20003fc6270 */
[----:B-1----:R-:W-:-:S04]  /*c430*/  IMAD.HI.U32 R127, R248, R197, RZ ;  /* 0x000000c5f87f7227 */ /* 0x002fc800078e00ff */
[----:B------:R-:W-:Y:S02]  /*c440*/  IMAD.MOV R127, RZ, RZ, -R127 ;  /* 0x000000ffff7f7224 */ /* 0x000fe400078e0a7f */
[----:B------:R-:W-:Y:S02]  /*c450*/  IMAD.MOV R207, RZ, RZ, -R207 ;  /* 0x000000ffffcf7224 */ /* 0x000fe400078e0acf */
[----:B------:R-:W-:Y:S02]  /*c460*/  IMAD.MOV R198, RZ, RZ, -R198 ;  /* 0x000000ffffc67224 */ /* 0x000fe400078e0ac6 */
[C---:B------:R-:W-:Y:S02]  /*c470*/  IMAD R197, R0.reuse, R127, R197 ;  /* 0x0000007f00c57224 */ /* 0x040fe400078e02c5 */
[C---:B------:R-:W-:Y:S02]  /*c480*/  IMAD R199, R0.reuse, R207, R199 ;  /* 0x000000cf00c77224 */ /* 0x040fe400078e02c7 */
[----:B------:R-:W-:-:S02]  /*c490*/  IMAD R198, R0, R198, R126 ;  /* 0x000000c600c67224 */ /* 0x000fc400078e027e */
[----:B------:R-:W-:Y:S01]  /*c4a0*/  @!P0 IMAD.IADD R203, R203, 0x1, -R0 ;  /* 0x00000001cbcb8824 */ /* 0x000fe200078e0a00 */
[C---:B------:R-:W-:Y:S01]  /*c4b0*/  ISETP.GT.U32.AND P0, PT, R0.reuse, R197, PT ;  /* 0x000000c50000720c */ /* 0x040fe20003f04070 */
[----:B------:R-:W-:Y:S01]  /*c4c0*/  IMAD.MOV.U32 R189, RZ, RZ, R4 ;  /* 0x000000ffffbd7224 */ /* 0x000fe200078e0004 */
[C---:B------:R-:W-:Y:S01]  /*c4d0*/  ISETP.GT.U32.AND P2, PT, R0.reuse, R199, PT ;  /* 0x000000c70000720c */ /* 0x040fe20003f44070 */
[----:B------:R-:W-:Y:S02]  /*c4e0*/  IMAD.MOV.U32 R4, RZ, RZ, R200 ;  /* 0x000000ffff047224 */ /* 0x000fe400078e00c8 */
[----:B------:R-:W-:Y:S01]  /*c4f0*/  @!P3 IMAD.IADD R205, R205, 0x1, -R0 ;  /* 0x00000001cdcdb824 */ /* 0x000fe200078e0a00 */
[----:B------:R-:W-:Y:S01]  /*c500*/  ISETP.GT.U32.AND P3, PT, R0, R198, PT ;  /* 0x000000c60000720c */ /* 0x000fe20003f64070 */
[----:B------:R-:W-:Y:S01]  /*c510*/  IMAD.MOV.U32 R188, RZ, RZ, R196 ;  /* 0x000000ffffbc7224 */ /* 0x000fe200078e00c4 */
[C---:B------:R-:W-:Y:S01]  /*c520*/  IADD3 R196, R2.reuse, 0x10b, RZ ;  /* 0x0000010b02c47810 */ /* 0x040fe20007ffe0ff */
[----:B------:R-:W-:Y:S01]  /*c530*/  @!P5 IMAD.MOV R4, RZ, RZ, -R4 ;  /* 0x000000ffff04d224 */ /* 0x000fe200078e0a04 */
[C---:B------:R-:W-:Y:S01]  /*c540*/  ISETP.GE.AND P5, PT, R2.reuse, RZ, PT ;  /* 0x000000ff0200720c */ /* 0x040fe20003fa6270 */
[----:B------:R-:W-:Y:S01]  /*c550*/  VIADD R127, R2, 0x107 ;  /* 0x00000107027f7836 */ /* 0x000fe20000000000 */
[----:B------:R-:W-:Y:S01]  /*c560*/  @!P4 IADD3 R188, -R188, RZ, RZ ;  /* 0x000000ffbcbcc210 */ /* 0x000fe20007ffe1ff */
[----:B------:R-:W-:Y:S01]  /*c570*/  @!P1 IMAD.MOV R189, RZ, RZ, -R189 ;  /* 0x000000ffffbd9224 */ /* 0x000fe200078e0abd */
[----:B------:R-:W-:Y:S01]  /*c580*/  ISETP.GE.AND P4, PT, R206, RZ, PT ;  /* 0x000000ffce00720c */ /* 0x000fe20003f86270 */
[----:B------:R-:W-:Y:S01]  /*c590*/  VIADD R7, R2, 0x108 ;  /* 0x0000010802077836 */ /* 0x000fe20000000000 */
[----:B------:R-:W-:Y:S01]  /*c5a0*/  IABS R201, R127 ;  /* 0x0000007f00c97213 */ /* 0x000fe20000000000 */
[--C-:B------:R-:W-:Y:S01]  /*c5b0*/  @!P0 IMAD.IADD R197, R197, 0x1, -R0.reuse ;  /* 0x00000001c5c58824 */ /* 0x100fe200078e0a00 */
[----:B------:R-:W-:Y:S01]  /*c5c0*/  STL [R1+0x714], R189 ;  /* 0x000714bd01007387 */ /* 0x000fe20000100800 */
[--C-:B------:R-:W-:Y:S01]  /*c5d0*/  @!P2 IMAD.IADD R199, R199, 0x1, -R0.reuse ;  /* 0x00000001c7c7a824 */ /* 0x100fe200078e0a00 */
[----:B------:R-:W-:Y:S01]  /*c5e0*/  ISETP.GE.AND P2, PT, R195, RZ, PT ;  /* 0x000000ffc300720c */ /* 0x000fe20003f46270 */
[----:B------:R-:W-:Y:S01]  /*c5f0*/  @!P3 IMAD.IADD R198, R198, 0x1, -R0 ;  /* 0x00000001c6c6b824 */ /* 0x000fe200078e0a00 */
[----:B------:R1:W-:Y:S01]  /*c600*/  STL [R1+0x710], R188 ;  /* 0x000710bc01007387 */ /* 0x0003e20000100800 */
[----:B------:R-:W-:Y:S01]  /*c610*/  IABS R126, R7 ;  /* 0x00000007007e7213 */ /* 0x000fe20000000000 */
[----:B------:R-:W-:Y:S01]  /*c620*/  IMAD.HI.U32 R195, R248, R201, RZ ;  /* 0x000000c9f8c37227 */ /* 0x000fe200078e00ff */
[C---:B------:R-:W-:Y:S01]  /*c630*/  ISETP.GT.U32.AND P0, PT, R0.reuse, R197, PT ;  /* 0x000000c50000720c */ /* 0x040fe20003f04070 */
[----:B------:R3:W-:Y:S01]  /*c640*/  STL [R1+0x708], R4 ;  /* 0x0007080401007387 */ /* 0x0007e20000100800 */
[----:B------:R-:W-:Y:S01]  /*c650*/  ISETP.GT.U32.AND P1, PT, R0, R199, PT ;  /* 0x000000c70000720c */ /* 0x000fe20003f24070 */
[----:B--2---:R-:W-:Y:S01]  /*c660*/  VIADD R190, R2, 0x1f8 ;  /* 0x000001f802be7836 */ /* 0x004fe20000000000 */
[----:B------:R-:W-:-:S02]  /*c670*/  IADD3 R195, -R195, RZ, RZ ;  /* 0x000000ffc3c37210 */ /* 0x000fc40007ffe1ff */
[----:B------:R-:W-:Y:S01]  /*c680*/  ISETP.GE.AND P3, PT, R7, RZ, PT ;  /* 0x000000ff0700720c */ /* 0x000fe20003f66270 */
[----:B-1----:R-:W-:Y:S02]  /*c690*/  IMAD.MOV.U32 R188, RZ, RZ, R203 ;  /* 0x000000ffffbc7224 */ /* 0x002fe400078e00cb */
[C---:B------:R-:W-:Y:S02]  /*c6a0*/  IMAD R201, R0.reuse, R195, R201 ;  /* 0x000000c300c97224 */ /* 0x040fe400078e02c9 */
[----:B---3--:R-:W-:Y:S01]  /*c6b0*/  IMAD.MOV.U32 R4, RZ, RZ, R205 ;  /* 0x000000ffff047224 */ /* 0x008fe200078e00cd */
[----:B------:R-:W-:Y:S01]  /*c6c0*/  IABS R205, R196 ;  /* 0x000000c400cd7213 */ /* 0x000fe20000000000 */
[----:B------:R-:W-:Y:S01]  /*c6d0*/  @!P6 IMAD.MOV R188, RZ, RZ, -R188 ;  /* 0x000000ffffbce224 */ /* 0x000fe200078e0abc */
[----:B------:R-:W-:Y:S01]  /*c6e0*/  ISETP.GT.U32.AND P6, PT, R0, R198, PT ;  /* 0x000000c60000720c */ /* 0x000fe20003fc4070 */
[----:B------:R-:W-:Y:S01]  /*c6f0*/  @!P5 IMAD.MOV R4, RZ, RZ, -R4 ;  /* 0x000000ffff04d224 */ /* 0x000fe200078e0a04 */
[----:B------:R-:W-:Y:S01]  /*c700*/  ISETP.GE.AND P5, PT, R127, RZ, PT ;  /* 0x000000ff7f00720c */ /* 0x000fe20003fa6270 */
[----:B------:R-:W-:Y:S01]  /*c710*/  IMAD.HI.U32 R127, R248, R126, RZ ;  /* 0x0000007ef87f7227 */ /* 0x000fe200078e00ff */
[----:B------:R-:W-:Y:S01]  /*c720*/  @!P1 IADD3 R199, R199, -R0, RZ ;  /* 0x80000000c7c79210 */ /* 0x000fe20007ffe0ff */
[----:B------:R1:W-:Y:S01]  /*c730*/  STL [R1+0x704], R188 ;  /* 0x000704bc01007387 */ /* 0x0003e20000100800 */
[----:B------:R-:W-:Y:S01]  /*c740*/  ISETP.GE.AND P1, PT, R204, RZ, PT ;  /* 0x000000ffcc00720c */ /* 0x000fe20003f26270 */
[----:B------:R-:W-:-:S02]  /*c750*/  IMAD.MOV R127, RZ, RZ, -R127 ;  /* 0x000000ffff7f7224 */ /* 0x000fc400078e0a7f */
[----:B------:R-:W-:Y:S01]  /*c760*/  @!P0 IMAD.IADD R197, R197, 0x1, -R0 ;  /* 0x00000001c5c58824 */ /* 0x000fe200078e0a00 */
[C---:B------:R-:W-:Y:S01]  /*c770*/  ISETP.GT.U32.AND P0, PT, R0.reuse, R201, PT ;  /* 0x000000c90000720c */ /* 0x040fe20003f04070 */
[----:B------:R-:W-:Y:S02]  /*c780*/  IMAD R126, R0, R127, R126 ;  /* 0x0000007f007e7224 */ /* 0x000fe400078e027e */
[----:B------:R-:W-:Y:S02]  /*c790*/  @!P6 IMAD.IADD R198, R198, 0x1, -R0 ;  /* 0x00000001c6c6e824 */ /* 0x000fe400078e0a00 */
[----:B------:R-:W-:Y:S01]  /*c7a0*/  VIADD R204, R2, 0x109 ;  /* 0x0000010902cc7836 */ /* 0x000fe20000000000 */
[----:B------:R-:W-:Y:S01]  /*c7b0*/  ISETP.GT.U32.AND P6, PT, R0, R126, PT ;  /* 0x0000007e0000720c */ /* 0x000fe20003fc4070 */
[C---:B------:R-:W-:Y:S02]  /*c7c0*/  VIADD R195, R2.reuse, 0x10a ;  /* 0x0000010a02c37836 */ /* 0x040fe40000000000 */
[----:B-1----:R-:W-:Y:S01]  /*c7d0*/  IMAD.MOV.U32 R188, RZ, RZ, R199 ;  /* 0x000000ffffbc7224 */ /* 0x002fe200078e00c7 */
[----:B------:R-:W-:Y:S01]  /*c7e0*/  IABS R200, R204 ;  /* 0x000000cc00c87213 */ /* 0x000fe20000000000 */
[----:B------:R-:W-:Y:S01]  /*c7f0*/  VIADD R127, R2, 0x10c ;  /* 0x0000010c027f7836 */ /* 0x000fe20000000000 */
[----:B------:R-:W-:Y:S01]  /*c800*/  IABS R206, R195 ;  /* 0x000000c300ce7213 */ /* 0x000fe20000000000 */
[----:B------:R-:W-:Y:S01]  /*c810*/  @!P2 IMAD.MOV R188, RZ, RZ, -R188 ;  /* 0x000000ffffbca224 */ /* 0x000fe200078e0abc */
[----:B------:R-:W-:Y:S01]  /*c820*/  @!P0 IADD3 R201, R201, -R0, RZ ;  /* 0x80000000c9c98210 */ /* 0x000fe20007ffe0ff */
[----:B------:R-:W-:Y:S01]  /*c830*/  IMAD.HI.U32 R7, R248, R200, RZ ;  /* 0x000000c8f8077227 */ /* 0x000fe200078e00ff */
[----:B------:R-:W-:-:S02]  /*c840*/  ISETP.GE.AND P2, PT, R204, RZ, PT ;  /* 0x000000ffcc00720c */ /* 0x000fc40003f46270 */
[----:B------:R1:W-:Y:S01]  /*c850*/  STL [R1+0x700], R188 ;  /* 0x000700bc01007387 */ /* 0x0003e20000100800 */
[----:B------:R-:W-:Y:S01]  /*c860*/  @!P6 IMAD.IADD R126, R126, 0x1, -R0 ;  /* 0x000000017e7ee824 */ /* 0x000fe200078e0a00 */
[----:B------:R-:W-:Y:S01]  /*c870*/  ISETP.GT.U32.AND P6, PT, R0, R201, PT ;  /* 0x000000c90000720c */ /* 0x000fe20003fc4070 */
[----:B------:R-:W-:Y:S01]  /*c880*/  IMAD.MOV R7, RZ, RZ, -R7 ;  /* 0x000000ffff077224 */ /* 0x000fe200078e0a07 */
[----:B------:R-:W-:Y:S01]  /*c890*/  IABS R202, R127 ;  /* 0x0000007f00ca7213 */ /* 0x000fe20000000000 */
[----:B------:R-:W-:-:S04]  /*c8a0*/  IMAD.HI.U32 R207, R248, R206, RZ ;  /* 0x000000cef8cf7227 */ /* 0x000fc800078e00ff */
[----:B------:R-:W-:Y:S01]  /*c8b0*/  IMAD R200, R0, R7, R200 ;  /* 0x0000000700c87224 */ /* 0x000fe200078e02c8 */
[----:B-1----:R-:W-:Y:S01]  /*c8c0*/  MOV R188, R197 ;  /* 0x000000c500bc7202 */ /* 0x002fe20000000f00 */
[----:B------:R-:W-:Y:S02]  /*c8d0*/  VIADD R7, R2, 0x10d ;  /* 0x0000010d02077836 */ /* 0x000fe40000000000 */
[----:B------:R-:W-:Y:S01]  /*c8e0*/  IMAD.MOV R207, RZ, RZ, -R207 ;  /* 0x000000ffffcf7224 */ /* 0x000fe200078e0acf */
[----:B------:R-:W-:Y:S01]  /*c8f0*/  ISETP.GT.U32.AND P0, PT, R0, R200, PT ;  /* 0x000000c80000720c */ /* 0x000fe20003f04070 */
[----:B------:R-:W-:Y:S01]  /*c900*/  IMAD.HI.U32 R203, R248, R205, RZ ;  /* 0x000000cdf8cb7227 */ /* 0x000fe200078e00ff */
[----:B------:R-:W-:-:S03]  /*c910*/  IABS R199, R7 ;  /* 0x0000000700c77213 */ /* 0x000fc60000000000 */
[C---:B------:R-:W-:Y:S02]  /*c920*/  IMAD R204, R0.reuse, R207, R206 ;  /* 0x000000cf00cc7224 */ /* 0x040fe400078e02ce */
[----:B------:R-:W-:Y:S01]  /*c930*/  @!P4 IMAD.MOV R188, RZ, RZ, -R188 ;  /* 0x000000ffffbcc224 */ /* 0x000fe200078e0abc */
[C---:B------:R-:W-:Y:S01]  /*c940*/  ISETP.GT.U32.AND P4, PT, R0.reuse, R126, PT ;  /* 0x0000007e0000720c */ /* 0x040fe20003f84070 */
[----:B------:R-:W-:Y:S01]  /*c950*/  @!P6 IMAD.IADD R201, R201, 0x1, -R0 ;  /* 0x00000001c9c9e824 */ /* 0x000fe200078e0a00 */
[----:B------:R-:W-:Y:S01]  /*c960*/  ISETP.GT.U32.AND P6, PT, R0, R204, PT ;  /* 0x000000cc0000720c */ /* 0x000fe20003fc4070 */
[----:B------:R-:W-:Y:S01]  /*c970*/  IMAD.MOV R203, RZ, RZ, -R203 ;  /* 0x000000ffffcb7224 */ /* 0x000fe200078e0acb */
[----:B------:R1:W-:Y:S01]  /*c980*/  STL [R1+0x6f0], R188 ;  /* 0x0006f0bc01007387 */ /* 0x0003e20000100800 */
[----:B------:R-:W-:Y:S02]  /*c990*/  IMAD.MOV.U32 R197, RZ, RZ, R199 ;  /* 0x000000ffffc57224 */ /* 0x000fe400078e00c7 */
[----:B------:R-:W-:-:S04]  /*c9a0*/  IMAD.HI.U32 R199, R248, R202, RZ ;  /* 0x000000caf8c77227 */ /* 0x000fc800078e00ff */
[----:B------:R-:W-:Y:S02]  /*c9b0*/  IMAD R205, R0, R203, R205 ;  /* 0x000000cb00cd7224 */ /* 0x000fe400078e02cd */
[----:B------:R-:W-:Y:S01]  /*c9c0*/  IMAD.MOV R199, RZ, RZ, -R199 ;  /* 0x000000ffffc77224 */ /* 0x000fe200078e0ac7 */
[----:B-1----:R-:W-:Y:S01]  /*c9d0*/  MOV R188, R201 ;  /* 0x000000c900bc7202 */ /* 0x002fe20000000f00 */
[----:B------:R-:W-:Y:S02]  /*c9e0*/  @!P0 IMAD.IADD R200, R200, 0x1, -R0 ;  /* 0x00000001c8c88824 */ /* 0x000fe400078e0a00 */
[C---:B------:R-:W-:Y:S02]  /*c9f0*/  IMAD R202, R0.reuse, R199, R202 ;  /* 0x000000c700ca7224 */ /* 0x040fe400078e02ca */
[----:B------:R-:W-:Y:S01]  /*ca00*/  @!P5 IMAD.MOV R188, RZ, RZ, -R188 ;  /* 0x000000ffffbcd224 */ /* 0x000fe200078e0abc */
[----:B------:R-:W-:Y:S01]  /*ca10*/  ISETP.GT.U32.AND P5, PT, R0, R205, PT ;  /* 0x000000cd0000720c */ /* 0x000fe20003fa4070 */
[----:B------:R-:W-:Y:S01]  /*ca20*/  @!P6 IMAD.IADD R204, R204, 0x1, -R0 ;  /* 0x00000001cccce824 */ /* 0x000fe200078e0a00 */
[C---:B------:R-:W-:Y:S01]  /*ca30*/  ISETP.GT.U32.AND P6, PT, R0.reuse, R202, PT ;  /* 0x000000ca0000720c */ /* 0x040fe20003fc4070 */
[----:B------:R-:W-:Y:S01]  /*ca40*/  IMAD.MOV.U32 R189, RZ, RZ, R198 ;  /* 0x000000ffffbd7224 */ /* 0x000fe200078e00c6 */
[----:B------:R-:W-:Y:S01]  /*ca50*/  ISETP.GT.U32.AND P0, PT, R0, R200, PT ;  /* 0x000000c80000720c */ /* 0x000fe20003f04070 */
[----:B------:R-:W-:-:S04]  /*ca60*/  IMAD.HI.U32 R198, R248, R197, RZ ;  /* 0x000000c5f8c67227 */ /* 0x000fc800078e00ff */
[----:B------:R-:W-:Y:S01]  /*ca70*/  @!P1 IMAD.MOV R189, RZ, RZ, -R189 ;  /* 0x000000ffffbd9224 */ /* 0x000fe200078e0abd */
[----:B------:R-:W-:Y:S01]  /*ca80*/  ISETP.GE.AND P1, PT, R195, RZ, PT ;  /* 0x000000ffc300720c */ /* 0x000fe20003f26270 */
[----:B------:R-:W-:Y:S01]  /*ca90*/  @!P4 IMAD.IADD R126, R126, 0x1, -R0 ;  /* 0x000000017e7ec824 */ /* 0x000fe200078e0a00 */
[----:B------:R-:W-:Y:S01]  /*caa0*/  ISETP.GE.AND P4, PT, R196, RZ, PT ;  /* 0x000000ffc400720c */ /* 0x000fe20003f86270 */
[----:B------:R-:W-:Y:S01]  /*cab0*/  VIADD R203, R2, 0x10e ;  /* 0x0000010e02cb7836 */ /* 0x000fe20000000000 */
[----:B------:R-:W-:Y:S01]  /*cac0*/  @!P5 IADD3 R205, R205, -R0, RZ ;  /* 0x80000000cdcdd210 */ /* 0x000fe20007ffe0ff */
[----:B------:R-:W-:Y:S01]  /*cad0*/  STL [R1+0x6f4], R189 ;  /* 0x0006f4bd01007387 */ /* 0x000fe20000100800 */
[----:B------:R-:W-:Y:S01]  /*cae0*/  ISETP.GT.U32.AND P5, PT, R0, R204, PT ;  /* 0x000000cc0000720c */ /* 0x000fe20003fa4070 */
[----:B------:R-:W-:Y:S01]  /*caf0*/  IMAD.MOV R198, RZ, RZ, -R198 ;  /* 0x000000ffffc67224 */ /* 0x000fe200078e0ac6 */
[----:B------:R-:W-:Y:S01]  /*cb00*/  @!P0 IADD3 R200, R200, -R0, RZ ;  /* 0x80000000c8c88210 */ /* 0x000fe20007ffe0ff */
[----:B------:R1:W-:Y:S01]  /*cb10*/  STL [R1+0x6f8], R188 ;  /* 0x0006f8bc01007387 */ /* 0x0003e20000100800 */
[----:B------:R-:W-:Y:S01]  /*cb20*/  @!P6 IMAD.IADD R202, R202, 0x1, -R0 ;  /* 0x00000001cacae824 */ /* 0x000fe200078e0a00 */
[----:B------:R-:W-:Y:S01]  /*cb30*/  ISETP.GE.AND P0, PT, R127, RZ, PT ;  /* 0x000000ff7f00720c */ /* 0x000fe20003f06270 */
[----:B------:R-:W-:-:S02]  /*cb40*/  IMAD R127, R0, R198, R197 ;  /* 0x000000c6007f7224 */ /* 0x000fc400078e02c5 */
[----:B------:R-:W-:Y:S01]  /*cb50*/  VIADD R195, R2, 0x10f ;  /* 0x0000010f02c37836 */ /* 0x000fe20000000000 */
[----:B------:R-:W-:Y:S01]  /*cb60*/  ISETP.GT.U32.AND P6, PT, R0, R202, PT ;  /* 0x000000ca0000720c */ /* 0x000fe20003fc4070 */
[C---:B------:R-:W-:Y:S02]  /*cb70*/  VIADD R198, R2.reuse, 0x110 ;  /* 0x0000011002c67836 */ /* 0x040fe40000000000 */
[----:B------:R-:W-:Y:S01]  /*cb80*/  VIADD R199, R2, 0x111 ;  /* 0x0000011102c77836 */ /* 0x000fe20000000000 */
[----:B------:R-:W-:Y:S01]  /*cb90*/  IABS R206, R195 ;  /* 0x000000c300ce7213 */ /* 0x000fe20000000000 */
[----:B-1----:R-:W-:Y:S01]  /*cba0*/  IMAD.MOV.U32 R188, RZ, RZ, R126 ;  /* 0x000000ffffbc7224 */ /* 0x002fe200078e007e */
[----:B------:R-:W-:Y:S01]  /*cbb0*/  IABS R126, R203 ;  /* 0x000000cb007e7213 */ /* 0x000fe20000000000 */
[----:B------:R-:W-:Y:S01]  /*cbc0*/  @!P5 IMAD.IADD R204, R204, 0x1, -R0 ;  /* 0x00000001ccccd824 */ /* 0x000fe200078e0a00 */
[C---:B------:R-:W-:Y:S01]  /*cbd0*/  ISETP.GT.U32.AND P5, PT, R0.reuse, R127, PT ;  /* 0x0000007f0000720c */ /* 0x040fe20003fa4070 */
[----:B------:R-:W-:Y:S01]  /*cbe0*/  @!P3 IMAD.MOV R188, RZ, RZ, -R188 ;  /* 0x000000ffffbcb224 */ /* 0x000fe200078e0abc */
[----:B------:R-:W-:Y:S01]  /*cbf0*/  ISETP.GT.U32.AND P3, PT, R0, R205, PT ;  /* 0x000000cd0000720c */ /* 0x000fe20003f64070 */
[----:B------:R-:W-:Y:S01]  /*cc00*/  IMAD.HI.U32 R196, R248, R126, RZ ;  /* 0x0000007ef8c47227 */ /* 0x000fe200078e00ff */
[----:B------:R-:W-:-:S02]  /*cc10*/  IABS R201, R198 ;  /* 0x000000c600c97213 */ /* 0x000fc40000000000 */
[----:B------:R1:W-:Y:S01]  /*cc20*/  STL [R1+0x6fc], R188 ;  /* 0x0006fcbc01007387 */ /* 0x0003e20000100800 */
[----:B------:R-:W-:Y:S01]  /*cc30*/  IMAD.MOV R196, RZ, RZ, -R196 ;  /* 0x000000ffffc47224 */ /* 0x000fe200078e0ac4 */
[----:B------:R-:W-:Y:S01]  /*cc40*/  IABS R197, R199 ;  /* 0x000000c700c57213 */ /* 0x000fe20000000000 */
[----:B------:R-:W-:Y:S02]  /*cc50*/  @!P6 IMAD.IADD R202, R202, 0x1, -R0 ;  /* 0x00000001cacae824 */ /* 0x000fe400078e0a00 */
[C---:B------:R-:W-:Y:S02]  /*cc60*/  IMAD R126, R0.reuse, R196, R126 ;  /* 0x000000c4007e7224 */ /* 0x040fe400078e027e */
[----:B------:R-:W-:Y:S01]  /*cc70*/  @!P5 IMAD.IADD R127, R127, 0x1, -R0 ;  /* 0x000000017f7fd824 */ /* 0x000fe200078e0a00 */
[----:B------:R-:W-:Y:S01]  /*cc80*/  ISETP.GE.AND P5, PT, R203, RZ, PT ;  /* 0x000000ffcb00720c */ /* 0x000fe20003fa6270 */
[----:B------:R-:W-:Y:S01]  /*cc90*/  IMAD.MOV.U32 R189, RZ, RZ, R200 ;  /* 0x000000ffffbd7224 */ /* 0x000fe200078e00c8 */
[----:B------:R-:W-:Y:S01]  /*cca0*/  ISETP.GT.U32.AND P6, PT, R0, R126, PT ;  /* 0x0000007e0000720c */ /* 0x000fe20003fc4070 */
[----:B------:R-:W-:Y:S01]  /*ccb0*/  IMAD.HI.U32 R207, R248, R206, RZ ;  /* 0x000000cef8cf7227 */ /* 0x000fe200078e00ff */
[----:B------:R-:W-:-:S02]  /*ccc0*/  @!P3 IADD3 R205, R205, -R0, RZ ;  /* 0x80000000cdcdb210 */ /* 0x000fc40007ffe0ff */
[----:B------:R-:W-:Y:S01]  /*ccd0*/  ISETP.GE.AND P3, PT, R7, RZ, PT ;  /* 0x000000ff0700720c */ /* 0x000fe20003f66270 */
[----:B-1----:R-:W-:Y:S02]  /*cce0*/  IMAD.MOV.U32 R188, RZ, RZ, R204 ;  /* 0x000000ffffbc7224 */ /* 0x002fe400078e00cc */
[----:B------:R-:W-:Y:S01]  /*ccf0*/  @!P2 IMAD.MOV R189, RZ, RZ, -R189 ;  /* 0x000000ffffbda224 */ /* 0x000fe200078e0abd */
[----:B------:R-:W-:Y:S01]  /*cd00*/  ISETP.GT.U32.AND P2, PT, R0, R127, PT ;  /* 0x0000007f0000720c */ /* 0x000fe20003f44070 */
[----:B------:R-:W-:Y:S01]  /*cd10*/  IMAD.HI.U32 R7, R248, R201, RZ ;  /* 0x000000c9f8077227 */ /* 0x000fe200078e00ff */
[----:B------:R-:W-:Y:S02]  /*cd20*/  @!P1 IADD3 R188, -R188, RZ, RZ ;  /* 0x000000ffbcbc9210 */ /* 0x000fe40007ffe1ff */
[----:B------:R1:W-:Y:S01]  /*cd30*/  STL [R1+0x6b0], R189 ;  /* 0x0006b0bd01007387 */ /* 0x0003e20000100800 */
[----:B------:R-:W-:Y:S02]  /*cd40*/  IMAD.MOV R207, RZ, RZ, -R207 ;  /* 0x000000ffffcf7224 */ /* 0x000fe400078e0acf */
[----:B------:R-:W-:Y:S01]  /*cd50*/  IMAD.HI.U32 R196, R248, R197, RZ ;  /* 0x000000c5f8c47227 */ /* 0x000fe200078e00ff */
[----:B------:R2:W-:Y:S03]  /*cd60*/  STL [R1+0x6bc], R188 ;  /* 0x0006bcbc01007387 */ /* 0x0005e60000100800 */
[----:B------:R-:W-:-:S02]  /*cd70*/  IMAD.MOV R7, RZ, RZ, -R7 ;  /* 0x000000ffff077224 */ /* 0x000fc400078e0a07 */
[----:B------:R-:W-:Y:S02]  /*cd80*/  IMAD R203, R0, R207, R206 ;  /* 0x000000cf00cb7224 */ /* 0x000fe400078e02ce */
[----:B------:R-:W-:Y:S02]  /*cd90*/  @!P6 IMAD.IADD R126, R126, 0x1, -R0 ;  /* 0x000000017e7ee824 */ /* 0x000fe400078e0a00 */
[----:B-1----:R-:W-:Y:S01]  /*cda0*/  IMAD.MOV.U32 R189, RZ, RZ, R205 ;  /* 0x000000ffffbd7224 */ /* 0x002fe200078e00cd */
[C---:B------:R-:W-:Y:S01]  /*cdb0*/  ISETP.GT.U32.AND P6, PT, R0.reuse, R203, PT ;  /* 0x000000cb0000720c */ /* 0x040fe20003fc4070 */
[----:B--2---:R-:W-:Y:S01]  /*cdc0*/  IMAD.MOV.U32 R188, RZ, RZ, R202 ;  /* 0x000000ffffbc7224 */ /* 0x004fe200078e00ca */
[C---:B------:R-:W-:Y:S01]  /*cdd0*/  ISETP.GT.U32.AND P1, PT, R0.reuse, R126, PT ;  /* 0x0000007e0000720c */ /* 0x040fe20003f24070 */
[----:B------:R-:W-:Y:S02]  /*cde0*/  IMAD.MOV R196, RZ, RZ, -R196 ;  /* 0x000000ffffc47224 */ /* 0x000fe400078e0ac4 */
[----:B------:R-:W-:Y:S01]  /*cdf0*/  IMAD R201, R0, R7, R201 ;  /* 0x0000000700c97224 */ /* 0x000fe200078e02c9 */
[----:B------:R-:W-:Y:S01]  /*ce00*/  IADD3 R7, R2, 0x112, RZ ;  /* 0x0000011202077810 */ /* 0x000fe20007ffe0ff */
[----:B------:R-:W-:-:S02]  /*ce10*/  @!P4 IMAD.MOV R189, RZ, RZ, -R189 ;  /* 0x000000ffffbdc224 */ /* 0x000fc400078e0abd */
[----:B------:R-:W-:Y:S01]  /*ce20*/  @!P0 IMAD.MOV R188, RZ, RZ, -R188 ;  /* 0x000000ffffbc8224 */ /* 0x000fe200078e0abc */
[C---:B------:R-:W-:Y:S01]  /*ce30*/  ISETP.GT.U32.AND P4, PT, R0.reuse, R201, PT ;  /* 0x000000c90000720c */ /* 0x040fe20003f84070 */
[C---:B------:R-:W-:Y:S01]  /*ce40*/  IMAD R197, R0.reuse, R196, R197 ;  /* 0x000000c400c57224 */ /* 0x040fe200078e02c5 */
[----:B------:R-:W-:Y:S01]  /*ce50*/  IABS R200, R7 ;  /* 0x0000000700c87213 */ /* 0x000fe20000000000 */
[--C-:B------:R-:W-:Y:S01]  /*ce60*/  @!P2 IMAD.IADD R127, R127, 0x1, -R0.reuse ;  /* 0x000000017f7fa824 */ /* 0x100fe200078e0a00 */
[----:B------:R-:W-:Y:S01]  /*ce70*/  STL [R1+0x6c0], R189 ;  /* 0x0006c0bd01007387 */ /* 0x000fe20000100800 */
[----:B------:R-:W-:Y:S01]  /*ce80*/  @!P6 IMAD.IADD R203, R203, 0x1, -R0 ;  /* 0x00000001cbcbe824 */ /* 0x000fe200078e0a00 */
[----:B------:R-:W-:Y:S01]  /*ce90*/  ISETP.GT.U32.AND P2, PT, R0, R197, PT ;  /* 0x000000c50000720c */ /* 0x000fe20003f44070 */
[----:B------:R-:W-:Y:S01]  /*cea0*/  IMAD.HI.U32 R202, R248, R200, RZ ;  /* 0x000000c8f8ca7227 */ /* 0x000fe200078e00ff */
[----:B------:R1:W-:Y:S01]  /*ceb0*/  STL [R1+0x6ec], R188 ;  /* 0x0006ecbc01007387 */ /* 0x0003e20000100800 */
[----:B------:R-:W-:-:S02]  /*cec0*/  ISETP.GE.AND P6, PT, R199, RZ, PT ;  /* 0x000000ffc700720c */ /* 0x000fc40003fc6270 */
[----:B------:R-:W-:Y:S01]  /*ced0*/  @!P1 IMAD.IADD R126, R126, 0x1, -R0 ;  /* 0x000000017e7e9824 */ /* 0x000fe200078e0a00 */
[----:B------:R-:W-:Y:S01]  /*cee0*/  ISETP.GE.AND P0, PT, R195, RZ, PT ;  /* 0x000000ffc300720c */ /* 0x000fe20003f06270 */
[----:B------:R-:W-:Y:S01]  /*cef0*/  IMAD.MOV R202, RZ, RZ, -R202 ;  /* 0x000000ffffca7224 */ /* 0x000fe200078e0aca */
[----:B------:R-:W-:Y:S01]  /*cf00*/  ISETP.GE.AND P1, PT, R198, RZ, PT ;  /* 0x000000ffc600720c */ /* 0x000fe20003f26270 */
[----:B------:R-:W-:Y:S02]  /*cf10*/  VIADD R196, R2, 0x113 ;  /* 0x0000011302c47836 */ /* 0x000fe40000000000 */
[----:B------:R-:W-:Y:S01]  /*cf20*/  @!P4 IMAD.IADD R201, R201, 0x1, -R0 ;  /* 0x00000001c9c9c824 */ /* 0x000fe200078e0a00 */
[C---:B------:R-:W-:Y:S01]  /*cf30*/  ISETP.GT.U32.AND P4, PT, R0.reuse, R203, PT ;  /* 0x000000cb0000720c */ /* 0x040fe20003f84070 */
[----:B-1----:R-:W-:Y:S01]  /*cf40*/  IMAD.MOV.U32 R188, RZ, RZ, R127 ;  /* 0x000000ffffbc7224 */ /* 0x002fe200078e007f */
[----:B------:R-:W-:Y:S01]  /*cf50*/  IABS R204, R196 ;  /* 0x000000c400cc7213 */ /* 0x000fe20000000000 */
[----:B------:R-:W-:-:S02]  /*cf60*/  IMAD R199, R0, R202, R200 ;  /* 0x000000ca00c77224 */ /* 0x000fc400078e02c8 */
[----:B------:R-:W-:Y:S01]  /*cf70*/  @!P3 IMAD.MOV R188, RZ, RZ, -R188 ;  /* 0x000000ffffbcb224 */ /* 0x000fe200078e0abc */
[----:B------:R-:W-:Y:S01]  /*cf80*/  MOV R195, R204 ;  /* 0x000000cc00c37202 */ /* 0x000fe20000000f00 */
[----:B------:R-:W-:Y:S01]  /*cf90*/  @!P2 IMAD.IADD R197, R197, 0x1, -R0 ;  /* 0x00000001c5c5a824 */ /* 0x000fe200078e0a00 */
[----:B------:R-:W-:Y:S01]  /*cfa0*/  ISETP.GT.U32.AND P2, PT, R0, R201, PT ;  /* 0x000000c90000720c */ /* 0x000fe20003f44070 */
[----:B------:R-:W-:Y:S01]  /*cfb0*/  VIADD R200, R2, 0x114 ;  /* 0x0000011402c87836 */ /* 0x000fe20000000000 */
[----:B------:R1:W-:Y:S01]  /*cfc0*/  STL [R1+0x6c4], R188 ;  /* 0x0006c4bc01007387 */ /* 0x0003e20000100800 */
[----:B------:R-:W-:Y:S01]  /*cfd0*/  IMAD.HI.U32 R198, R248, R195, RZ ;  /* 0x000000c3f8c67227 */ /* 0x000fe200078e00ff */
[----:B------:R-:W-:-:S03]  /*cfe0*/  ISETP.GT.U32.AND P3, PT, R0, R197, PT ;  /* 0x000000c50000720c */ /* 0x000fc60003f64070 */
[----:B------:R-:W-:Y:S01]  /*cff0*/  @!P4 IMAD.IADD R203, R203, 0x1, -R0 ;  /* 0x00000001cbcbc824 */ /* 0x000fe200078e0a00 */
[----:B------:R-:W-:Y:S01]  /*d000*/  IADD3 R198, -R198, RZ, RZ ;  /* 0x000000ffc6c67210 */ /* 0x000fe20007ffe1ff */
[----:B------:R-:W-:Y:S01]  /*d010*/  VIADD R127, R2, 0x115 ;  /* 0x00000115027f7836 */ /* 0x000fe20000000000 */
[----:B------:R-:W-:Y:S01]  /*d020*/  ISETP.GE.AND P4, PT, R7, RZ, PT ;  /* 0x000000ff0700720c */ /* 0x000fe20003f86270 */
[----:B-1----:R-:W-:Y:S01]  /*d030*/  IMAD.MOV.U32 R188, RZ, RZ, R126 ;  /* 0x000000ffffbc7224 */ /* 0x002fe200078e007e */
[----:B------:R-:W-:Y:S01]  /*d040*/  IABS R126, R200 ;  /* 0x000000c8007e7213 */ /* 0x000fe20000000000 */
[----:B------:R-:W-:Y:S01]  /*d050*/  @!P2 IMAD.IADD R201, R201, 0x1, -R0 ;  /* 0x00000001c9c9a824 */ /* 0x000fe200078e0a00 */
[----:B------:R-:W-:Y:S01]  /*d060*/  IABS R7, R127 ;  /* 0x0000007f00077213 */ /* 0x000fe20000000000 */
[----:B------:R-:W-:Y:S01]  /*d070*/  IMAD R195, R0, R198, R195 ;  /* 0x000000c600c37224 */ /* 0x000fe200078e02c3 */
[----:B------:R-:W-:Y:S01]  /*d080*/  @!P5 IADD3 R188, -R188, RZ, RZ ;  /* 0x000000ffbcbcd210 */ /* 0x000fe20007ffe1ff */
[----:B------:R-:W-:Y:S01]  /*d090*/  IMAD.HI.U32 R202, R248, R126, RZ ;  /* 0x0000007ef8ca7227 */ /* 0x000fe200078e00ff */
[----:B------:R-:W-:-:S02]  /*d0a0*/  ISETP.GT.U32.AND P5, PT, R0, R199, PT ;  /* 0x000000c70000720c */ /* 0x000fc40003fa4070 */
[----:B------:R-:W-:Y:S01]  /*d0b0*/  ISETP.GT.U32.AND P2, PT, R0, R195, PT ;  /* 0x000000c30000720c */ /* 0x000fe20003f44070 */
[----:B------:R1:W-:Y:S01]  /*d0c0*/  STL [R1+0x6e8], R188 ;  /* 0x0006e8bc01007387 */ /* 0x0003e20000100800 */
[----:B------:R-:W-:Y:S01]  /*d0d0*/  @!P3 IMAD.IADD R197, R197, 0x1, -R0 ;  /* 0x00000001c5c5b824 */ /* 0x000fe200078e0a00 */
[----:B------:R-:W-:Y:S01]  /*d0e0*/  ISETP.GE.AND P3, PT, R196, RZ, PT ;  /* 0x000000ffc400720c */ /* 0x000fe20003f66270 */
[----:B------:R-:W-:Y:S02]  /*d0f0*/  IMAD.MOV R202, RZ, RZ, -R202 ;  /* 0x000000ffffca7224 */ /* 0x000fe400078e0aca */
[----:B------:R-:W-:Y:S02]  /*d100*/  VIADD R196, R2, 0x116 ;  /* 0x0000011602c47836 */ /* 0x000fe40000000000 */
[----:B------:R-:W-:Y:S02]  /*d110*/  IMAD R126, R0, R202, R126 ;  /* 0x000000ca007e7224 */ /* 0x000fe400078e027e */
[----:B------:R-:W-:Y:S01]  /*d120*/  IMAD.MOV.U32 R189, RZ, RZ, R201 ;  /* 0x000000ffffbd7224 */ /* 0x000fe200078e00c9 */
[----:B-1----:R-:W-:Y:S01]  /*d130*/  MOV R188, R203 ;  /* 0x000000cb00bc7202 */ /* 0x002fe20000000f00 */
[----:B------:R-:W-:Y:S01]  /*d140*/  @!P5 IMAD.IADD R199, R199, 0x1, -R0 ;  /* 0x00000001c7c7d824 */ /* 0x000fe200078e0a00 */
[----:B------:R-:W-:Y:S01]  /*d150*/  ISETP.GE.AND P5, PT, R200, RZ, PT ;  /* 0x000000ffc800720c */ /* 0x000fe20003fa6270 */
[----:B------:R-:W-:Y:S01]  /*d160*/  @!P1 IMAD.MOV R189, RZ, RZ, -R189 ;  /* 0x000000ffffbd9224 */ /* 0x000fe200078e0abd */
[----:B------:R-:W-:Y:S01]  /*d170*/  IABS R200, R196 ;  /* 0x000000c400c87213 */ /* 0x000fe20000000000 */
[----:B------:R-:W-:Y:S01]  /*d180*/  @!P0 IMAD.MOV R188, RZ, RZ, -R188 ;  /* 0x000000ffffbc8224 */ /* 0x000fe200078e0abc */
[----:B------:R-:W-:Y:S01]  /*d190*/  ISETP.GT.U32.AND P0, PT, R0, R199, PT ;  /* 0x000000c70000720c */ /* 0x000fe20003f04070 */
[----:B------:R-:W-:Y:S01]  /*d1a0*/  IMAD.HI.U32 R198, R248, R7, RZ ;  /* 0x00000007f8c67227 */ /* 0x000fe200078e00ff */
[----:B------:R-:W-:-:S02]  /*d1b0*/  ISETP.GT.U32.AND P1, PT, R0, R126, PT ;  /* 0x0000007e0000720c */ /* 0x000fc40003f24070 */
[----:B------:R1:W-:Y:S01]  /*d1c0*/  STL [R1+0x6c8], R188 ;  /* 0x0006c8bc01007387 */ /* 0x0003e20000100800 */
[----:B------:R-:W-:Y:S02]  /*d1d0*/  IMAD.MOV R198, RZ, RZ, -R198 ;  /* 0x000000ffffc67224 */ /* 0x000fe400078e0ac6 */
[--C-:B------:R-:W-:Y:S01]  /*d1e0*/  @!P2 IMAD.IADD R195, R195, 0x1, -R0.reuse ;  /* 0x00000001c3c3a824 */ /* 0x100fe200078e0a00 */
[----:B------:R2:W-:Y:S01]  /*d1f0*/  STL [R1+0x6e0], R189 ;  /* 0x0006e0bd01007387 */ /* 0x0005e20000100800 */
[----:B------:R-:W-:Y:S02]  /*d200*/  IMAD R7, R0, R198, R7 ;  /* 0x000000c600077224 */ /* 0x000fe400078e0207 */
[----:B------:R-:W-:Y:S01]  /*d210*/  VIADD R198, R2, 0x118 ;  /* 0x0000011802c67836 */ /* 0x000fe20000000000 */
[----:B------:R-:W-:Y:S01]  /*d220*/  ISETP.GT.U32.AND P2, PT, R0, R195, PT ;  /* 0x000000c30000720c */ /* 0x000fe20003f44070 */
[----:B------:R-:W-:Y:S01]  /*d230*/  @!P0 IMAD.IADD R199, R199, 0x1, -R0 ;  /* 0x00000001c7c78824 */ /* 0x000fe200078e0a00 */
[----:B-1----:R-:W-:Y:S01]  /*d240*/  MOV R188, R197 ;  /* 0x000000c500bc7202 */ /* 0x002fe20000000f00 */
[----:B------:R-:W-:Y:S01]  /*d250*/  IMAD.HI.U32 R197, R248, R200, RZ ;  /* 0x000000c8f8c57227 */ /* 0x000fe200078e00ff */
[----:B------:R-:W-:-:S02]  /*d260*/  ISETP.GT.U32.AND P0, PT, R0, R7, PT ;  /* 0x000000070000720c */ /* 0x000fc40003f04070 */
[----:B------:R-:W-:Y:S01]  /*d270*/  IABS R206, R198 ;  /* 0x000000c600ce7213 */ /* 0x000fe20000000000 */
[----:B------:R-:W-:Y:S02]  /*d280*/  IMAD.MOV R197, RZ, RZ, -R197 ;  /* 0x000000ffffc57224 */ /* 0x000fe400078e0ac5 */
[----:B--2---:R-:W-:Y:S02]  /*d290*/  IMAD.MOV.U32 R189, RZ, RZ, R199 ;  /* 0x000000ffffbd7224 */ /* 0x004fe400078e00c7 */
[----:B------:R-:W-:Y:S02]  /*d2a0*/  IMAD R200, R0, R197, R200 ;  /* 0x000000c500c87224 */ /* 0x000fe400078e02c8 */
[----:B------:R-:W-:Y:S02]  /*d2b0*/  @!P1 IMAD.IADD R126, R126, 0x1, -R0 ;  /* 0x000000017e7e9824 */ /* 0x000fe400078e0a00 */
[----:B------:R-:W-:Y:S01]  /*d2c0*/  @!P4 IMAD.MOV R189, RZ, RZ, -R189 ;  /* 0x000000ffffbdc224 */ /* 0x000fe200078e0abd */
[C---:B------:R-:W-:Y:S01]  /*d2d0*/  ISETP.GT.U32.AND P4, PT, R0.reuse, R200, PT ;  /* 0x000000c80000720c */ /* 0x040fe20003f84070 */
[----:B------:R-:W-:Y:S01]  /*d2e0*/  @!P6 IMAD.MOV R188, RZ, RZ, -R188 ;  /* 0x000000ffffbce224 */ /* 0x000fe200078e0abc */
[----:B------:R-:W-:Y:S01]  /*d2f0*/  ISETP.GT.U32.AND P1, PT, R0, R126, PT ;  /* 0x0000007e0000720c */ /* 0x000fe20003f24070 */
[--C-:B------:R-:W-:Y:S01]  /*d300*/  @!P2 IMAD.IADD R195, R195, 0x1, -R0.reuse ;  /* 0x00000001c3c3a824 */ /* 0x100fe200078e0a00 */
[----:B------:R-:W-:Y:S01]  /*d310*/  ISETP.GE.AND P6, PT, R127, RZ, PT ;  /* 0x000000ff7f00720c */ /* 0x000fe20003fc6270 */
[--C-:B------:R-:W-:Y:S01]  /*d320*/  @!P0 IMAD.IADD R7, R7, 0x1, -R0.reuse ;  /* 0x0000000107078824 */ /* 0x100fe200078e0a00 */
[----:B------:R-:W-:Y:S01]  /*d330*/  IADD3 R127, R2, 0x117, RZ ;  /* 0x00000117027f7810 */ /* 0x000fe20007ffe0ff */
[----:B------:R1:W-:Y:S01]  /*d340*/  STL [R1+0x6e4], R188 ;  /* 0x0006e4bc01007387 */ /* 0x0003e20000100800 */
[----:B------:R-:W-:Y:S01]  /*d350*/  ISETP.GE.AND P2, PT, R196, RZ, PT ;  /* 0x000000ffc400720c */ /* 0x000fe20003f46270 */
[----:B------:R-:W-:Y:S01]  /*d360*/  VIADD R196, R2, 0x119 ;  /* 0x0000011902c47836 */ /* 0x000fe20000000000 */
[----:B------:R-:W-:Y:S01]  /*d370*/  IABS R207, R127 ;  /* 0x0000007f00cf7213 */ /* 0x000fe20000000000 */
[----:B------:R2:W-:Y:S01]  /*d380*/  STL [R1+0x6d8], R189 ;  /* 0x0006d8bd01007387 */ /* 0x0005e20000100800 */
[----:B------:R-:W-:Y:S01]  /*d390*/  ISETP.GT.U32.AND P0, PT, R0, R7, PT ;  /* 0x000000070000720c */ /* 0x000fe20003f04070 */
[----:B------:R-:W-:Y:S01]  /*d3a0*/  @!P4 IMAD.IADD R200, R200, 0x1, -R0 ;  /* 0x00000001c8c8c824 */ /* 0x000fe200078e0a00 */
[----:B------:R-:W-:Y:S01]  /*d3b0*/  IABS R197, R196 ;  /* 0x000000c400c57213 */ /* 0x000fe20000000000 */
[----:B------:R-:W-:Y:S01]  /*d3c0*/  IMAD.HI.U32 R199, R248, R207, RZ ;  /* 0x000000cff8c77227 */ /* 0x000fe200078e00ff */
[----:B-1----:R-:W-:-:S03]  /*d3d0*/  MOV R188, R195 ;  /* 0x000000c300bc7202 */ /* 0x002fc60000000f00 */
[----:B------:R-:W-:Y:S01]  /*d3e0*/  @!P1 IMAD.IADD R126, R126, 0x1, -R0 ;  /* 0x000000017e7e9824 */ /* 0x000fe200078e0a00 */
[----:B------:R-:W-:Y:S01]  /*d3f0*/  ISETP.GE.AND P1, PT, R198, RZ, PT ;  /* 0x000000ffc600720c */ /* 0x000fe20003f26270 */
[----:B------:R-:W-:Y:S01]  /*d400*/  IMAD.MOV R198, RZ, RZ, -R199 ;  /* 0x000000ffffc67224 */ /* 0x000fe200078e0ac7 */
[----:B------:R-:W-:Y:S01]  /*d410*/  ISETP.GT.U32.AND P4, PT, R0, R200, PT ;  /* 0x000000c80000720c */ /* 0x000fe20003f84070 */
[----:B------:R-:W-:-:S04]  /*d420*/  IMAD.HI.U32 R195, R248, R206, RZ ;  /* 0x000000cef8c37227 */ /* 0x000fc800078e00ff */
[C---:B------:R-:W-:Y:S02]  /*d430*/  IMAD R207, R0.reuse, R198, R207 ;  /* 0x000000c600cf7224 */ /* 0x040fe400078e02cf */
[----:B--2---:R-:W-:Y:S02]  /*d440*/  IMAD.MOV.U32 R189, RZ, RZ, R126 ;  /* 0x000000ffffbd7224 */ /* 0x004fe400078e007e */
[----:B------:R-:W-:Y:S02]  /*d450*/  IMAD.MOV R195, RZ, RZ, -R195 ;  /* 0x000000ffffc37224 */ /* 0x000fe400078e0ac3 */
[----:B------:R-:W-:Y:S01]  /*d460*/  @!P5 IMAD.MOV R189, RZ, RZ, -R189 ;  /* 0x000000ffffbdd224 */ /* 0x000fe200078e0abd */
[C---:B------:R-:W-:Y:S01]  /*d470*/  ISETP.GT.U32.AND P5, PT, R0.reuse, R207, PT ;  /* 0x000000cf0000720c */ /* 0x040fe20003fa4070 */
[----:B------:R-:W-:Y:S02]  /*d480*/  IMAD R206, R0, R195, R206 ;  /* 0x000000c300ce7224 */ /* 0x000fe400078e02ce */
[----:B------:R-:W-:-:S02]  /*d490*/  @!P4 IMAD.IADD R200, R200, 0x1, -R0 ;  /* 0x00000001c8c8c824 */ /* 0x000fc400078e0a00 */
[----:B------:R-:W-:Y:S01]  /*d4a0*/  @!P3 IMAD.MOV R188, RZ, RZ, -R188 ;  /* 0x000000ffffbcb224 */ /* 0x000fe200078e0abc */
[----:B------:R-:W-:Y:S01]  /*d4b0*/  ISETP.GT.U32.AND P4, PT, R0, R206, PT ;  /* 0x000000ce0000720c */ /* 0x000fe20003f84070 */
[--C-:B------:R-:W-:Y:S01]  /*d4c0*/  @!P0 IMAD.IADD R7, R7, 0x1, -R0.reuse ;  /* 0x0000000107078824 */ /* 0x100fe200078e0a00 */
[----:B------:R-:W-:Y:S01]  /*d4d0*/  ISETP.GE.AND P3, PT, R127, RZ, PT ;  /* 0x000000ff7f00720c */ /* 0x000fe20003f66270 */
[----:B------:R-:W-:Y:S01]  /*d4e0*/  VIADD R202, R2, 0x11a ;  /* 0x0000011a02ca7836 */ /* 0x000fe20000000000 */
[----:B------:R1:W-:Y:S01]  /*d4f0*/  STL [R1+0x6dc], R188 ;  /* 0x0006dcbc01007387 */ /* 0x0003e20000100800 */
[----:B------:R-:W-:Y:S01]  /*d500*/  IMAD.HI.U32 R127, R248, R197, RZ ;  /* 0x000000c5f87f7227 */ /* 0x000fe200078e00ff */
[----:B------:R-:W-:Y:S02]  /*d510*/  ISETP.GE.AND P0, PT, R196, RZ, PT ;  /* 0x000000ffc400720c */ /* 0x000fe40003f06270 */
[----:B------:R-:W-:Y:S01]  /*d520*/  @!P5 IADD3 R207, R207, -R0, RZ ;  /* 0x80000000cfcfd210 */ /* 0x000fe20007ffe0ff */
[----:B------:R-:W-:Y:S01]  /*d530*/  VIADD R196, R2, 0x11b ;  /* 0x0000011b02c47836 */ /* 0x000fe20000000000 */
[----:B------:R-:W-:Y:S01]  /*d540*/  IADD3 R127, -R127, RZ, RZ ;  /* 0x000000ff7f7f7210 */ /* 0x000fe20007ffe1ff */
[----:B------:R-:W-:Y:S01]  /*d550*/  STL [R1+0x6d0], R189 ;  /* 0x0006d0bd01007387 */ /* 0x000fe20000100800 */
[----:B------:R-:W-:Y:S01]  /*d560*/  ISETP.GT.U32.AND P5, PT, R0, R207, PT ;  /* 0x000000cf0000720c */ /* 0x000fe20003fa4070 */
[----:B------:R-:W-:Y:S01]  /*d570*/  @!P4 IMAD.IADD R206, R206, 0x1, -R0 ;  /* 0x00000001cecec824 */ /* 0x000fe200078e0a00 */
[----:B-1----:R-:W-:Y:S01]  /*d580*/  MOV R188, R7 ;  /* 0x0000000700bc7202 */ /* 0x002fe20000000f00 */
[----:B------:R-:W-:Y:S01]  /*d590*/  IMAD R197, R0, R127, R197 ;  /* 0x0000007f00c57224 */ /* 0x000fe200078e02c5 */
[----:B------:R-:W-:Y:S01]  /*d5a0*/  IABS R195, R196 ;  /* 0x000000c400c37213 */ /* 0x000fe20000000000 */
[----:B------:R-:W-:Y:S01]  /*d5b0*/  VIADD R198, R2, 0x11c ;  /* 0x0000011c02c67836 */ /* 0x000fe20000000000 */
[----:B------:R-:W-:Y:S01]  /*d5c0*/  ISETP.GT.U32.AND P4, PT, R0, R206, PT ;  /* 0x000000ce0000720c */ /* 0x000fe20003f84070 */
[----:B------:R-:W-:Y:S01]  /*d5d0*/  @!P6 IMAD.MOV R188, RZ, RZ, -R188 ;  /* 0x000000ffffbce224 */ /* 0x000fe200078e0abc */
[----:B------:R-:W-:Y:S01]  /*d5e0*/  ISETP.GE.AND P6, PT, R202, RZ, PT ;  /* 0x000000ffca00720c */ /* 0x000fe20003fc6270 */
[----:B------:R-:W-:Y:S01]  /*d5f0*/  IMAD.HI.U32 R201, R248, R195, RZ ;  /* 0x000000c3f8c97227 */ /* 0x000fe200078e00ff */
[----:B------:R-:W-:-:S02]  /*d600*/  IABS R202, R202 ;  /* 0x000000ca00ca7213 */ /* 0x000fc40000000000 */
[----:B------:R1:W-:Y:S01]  /*d610*/  STL [R1+0x6d4], R188 ;  /* 0x0006d4bc01007387 */ /* 0x0003e20000100800 */
[----:B------:R-:W-:Y:S01]  /*d620*/  @!P5 IMAD.IADD R207, R207, 0x1, -R0 ;  /* 0x00000001cfcfd824 */ /* 0x000fe200078e0a00 */
[----:B------:R-:W-:Y:S01]  /*d630*/  ISETP.GE.AND P5, PT, R196, RZ, PT ;  /* 0x000000ffc400720c */ /* 0x000fe20003fa6270 */
[----:B------:R-:W-:Y:S01]  /*d640*/  IMAD.HI.U32 R203, R248, R202, RZ ;  /* 0x000000caf8cb7227 */ /* 0x000fe200078e00ff */
[----:B------:R-:W-:-:S03]  /*d650*/  IABS R127, R198 ;  /* 0x000000c6007f7213 */ /* 0x000fc60000000000 */
[----:B------:R-:W-:Y:S02]  /*d660*/  IMAD.MOV R203, RZ, RZ, -R203 ;  /* 0x000000ffffcb7224 */ /* 0x000fe400078e0acb */
[----:B------:R-:W-:Y:S02]  /*d670*/  VIADD R199, R2, 0x11d ;  /* 0x0000011d02c77836 */ /* 0x000fe40000000000 */
[----:B-1----:R-:W-:Y:S02]  /*d680*/  IMAD.MOV.U32 R188, RZ, RZ, R200 ;  /* 0x000000ffffbc7224 */ /* 0x002fe400078e00c8 */
[C---:B------:R-:W-:Y:S01]  /*d690*/  IMAD R196, R0.reuse, R203, R202 ;  /* 0x000000cb00c47224 */ /* 0x040fe200078e02ca */
[----:B------:R-:W-:Y:S01]  /*d6a0*/  IABS R126, R199 ;  /* 0x000000c7007e7213 */ /* 0x000fe20000000000 */
[----:B------:R-:W-:Y:S01]  /*d6b0*/  @!P2 IMAD.MOV R188, RZ, RZ, -R188 ;  /* 0x000000ffffbca224 */ /* 0x000fe200078e0abc */
[----:B------:R-:W-:Y:S01]  /*d6c0*/  ISETP.GT.U32.AND P2, PT, R0, R197, PT ;  /* 0x000000c50000720c */ /* 0x000fe20003f44070 */
[----:B------:R-:W-:Y:S01]  /*d6d0*/  IMAD.MOV R201, RZ, RZ, -R201 ;  /* 0x000000ffffc97224 */ /* 0x000fe200078e0ac9 */
[----:B------:R-:W-:Y:S01]  /*d6e0*/  IADD3 R202, R2, 0x120, RZ ;  /* 0x0000012002ca7810 */ /* 0x000fe20007ffe0ff */
[----:B------:R-:W-:Y:S01]  /*d6f0*/  @!P4 IMAD.IADD R206, R206, 0x1, -R0 ;  /* 0x00000001cecec824 */ /* 0x000fe200078e0a00 */
[C---:B------:R-:W-:Y:S01]  /*d700*/  ISETP.GT.U32.AND P4, PT, R0.reuse, R196, PT ;  /* 0x000000c40000720c */ /* 0x040fe20003f84070 */
[----:B------:R-:W-:Y:S01]  /*d710*/  IMAD R195, R0, R201, R195 ;  /* 0x000000c900c37224 */ /* 0x000fe200078e02c3 */
[----:B------:R1:W-:Y:S01]  /*d720*/  STL [R1+0x6cc], R188 ;  /* 0x0006ccbc01007387 */ /* 0x0003e20000100800 */
[----:B------:R-:W-:-:S04]  /*d730*/  IMAD.HI.U32 R204, R248, R127, RZ ;  /* 0x0000007ff8cc7227 */ /* 0x000fc800078e00ff */
[----:B------:R-:W-:-:S04]  /*d740*/  IMAD.HI.U32 R7, R248, R126, RZ ;  /* 0x0000007ef8077227 */ /* 0x000fc800078e00ff */
[----:B------:R-:W-:Y:S01]  /*d750*/  @!P2 IMAD.IADD R197, R197, 0x1, -R0 ;  /* 0x00000001c5c5a824 */ /* 0x000fe200078e0a00 */
[----:B------:R-:W-:Y:S01]  /*d760*/  ISETP.GT.U32.AND P2, PT, R0, R195, PT ;  /* 0x000000c30000720c */ /* 0x000fe20003f44070 */
[----:B------:R-:W-:Y:S01]  /*d770*/  IMAD.MOV R200, RZ, RZ, -R204 ;  /* 0x000000ffffc87224 */ /* 0x000fe200078e0acc */
[----:B------:R-:W-:Y:S01]  /*d780*/  IADD3 R7, -R7, RZ, RZ ;  /* 0x000000ff07077210 */ /* 0x000fe20007ffe1ff */
[----:B------:R-:W-:Y:S01]  /*d790*/  @!P4 IMAD.IADD R196, R196, 0x1, -R0 ;  /* 0x00000001c4c4c824 */ /* 0x000fe200078e0a00 */
[C---:B------:R-:W-:Y:S01]  /*d7a0*/  ISETP.GT.U32.AND P4, PT, R0.reuse, R197, PT ;  /* 0x000000c50000720c */ /* 0x040fe20003f84070 */
[----:B------:R-:W-:Y:S01]  /*d7b0*/  IMAD R127, R0, R200, R127 ;  /* 0x000000c8007f7224 */ /* 0x000fe200078e027f */
[----:B------:R-:W-:Y:S01]  /*d7c0*/  IABS R204, R202 ;  /* 0x000000ca00cc7213 */ /* 0x000fe20000000000 */
[----:B------:R-:W-:Y:S02]  /*d7d0*/  VIADD R200, R2, 0x11e ;  /* 0x0000011e02c87836 */ /* 0x000fe40000000000 */
[----:B-1----:R-:W-:-:S02]  /*d7e0*/  IMAD.MOV.U32 R188, RZ, RZ, R207 ;  /* 0x000000ffffbc7224 */ /* 0x002fc400078e00cf */
[----:B------:R-:W-:Y:S01]  /*d7f0*/  IMAD R126, R0, R7, R126 ;  /* 0x00000007007e7224 */ /* 0x000fe200078e027e */
[----:B------:R-:W-:Y:S01]  /*d800*/  IABS R7, R200 ;  /* 0x000000c800077213 */ /* 0x000fe20000000000 */
[----:B------:R-:W-:Y:S01]  /*d810*/  VIADD R201, R2, 0x11f ;  /* 0x0000011f02c97836 */ /* 0x000fe20000000000 */
[----:B------:R-:W-:Y:S01]  /*d820*/  @!P3 IADD3 R188, -R188, RZ, RZ ;  /* 0x000000ffbcbcb210 */ /* 0x000fe20007ffe1ff */
[----:B------:R-:W-:Y:S01]  /*d830*/  @!P2 IMAD.IADD R195, R195, 0x1, -R0 ;  /* 0x00000001c3c3a824 */ /* 0x000fe200078e0a00 */
[----:B------:R-:W-:Y:S01]  /*d840*/  ISETP.GT.U32.AND P2, PT, R0, R196, PT ;  /* 0x000000c40000720c */ /* 0x000fe20003f44070 */
[----:B------:R-:W-:Y:S01]  /*d850*/  IMAD.HI.U32 R207, R248, R7, RZ ;  /* 0x00000007f8cf7227 */ /* 0x000fe200078e00ff */
[----:B------:R-:W-:Y:S01]  /*d860*/  IABS R208, R201 ;  /* 0x000000c900d07213 */ /* 0x000fe20000000000 */
[----:B------:R1:W-:Y:S01]  /*d870*/  STL [R1+0x6b8], R188 ;  /* 0x0006b8bc01007387 */ /* 0x0003e20000100800 */
[----:B------:R-:W-:Y:S01]  /*d880*/  ISETP.GT.U32.AND P3, PT, R0, R195, PT ;  /* 0x000000c30000720c */ /* 0x000fe20003f64070 */
[----:B------:R-:W-:-:S02]  /*d890*/  IMAD.MOV R207, RZ, RZ, -R207 ;  /* 0x000000ffffcf7224 */ /* 0x000fc400078e0acf */
[----:B------:R-:W-:-:S04]  /*d8a0*/  IMAD.HI.U32 R209, R248, R208, RZ ;  /* 0x000000d0f8d17227 */ /* 0x000fc800078e00ff */
[----:B------:R-:W-:Y:S01]  /*d8b0*/  @!P4 IMAD.IADD R197, R197, 0x1, -R0 ;  /* 0x00000001c5c5c824 */ /* 0x000fe200078e0a00 */
[----:B------:R-:W-:Y:S01]  /*d8c0*/  ISETP.GT.U32.AND P4, PT, R0, R126, PT ;  /* 0x0000007e0000720c */ /* 0x000fe20003f84070 */
[----:B-1----:R-:W-:Y:S01]  /*d8d0*/  IMAD.MOV.U32 R188, RZ, RZ, R206 ;  /* 0x000000ffffbc7224 */ /* 0x002fe200078e00ce */
[----:B------:R-:W-:Y:S01]  /*d8e0*/  @!P2 IADD3 R196, R196, -R0, RZ ;  /* 0x80000000c4c4a210 */ /* 0x000fe20007ffe0ff */
[----:B------:R-:W-:Y:S02]  /*d8f0*/  IMAD.MOV R209, RZ, RZ, -R209 ;  /* 0x000000ffffd17224 */ /* 0x000fe400078e0ad1 */
[----:B------:R-:W-:Y:S01]  /*d900*/  @!P1 IMAD.MOV R188, RZ, RZ, -R188 ;  /* 0x000000ffffbc9224 */ /* 0x000fe200078e0abc */
[C---:B------:R-:W-:Y:S01]  /*d910*/  ISETP.GT.U32.AND P1, PT, R0.reuse, R127, PT ;  /* 0x0000007f0000720c */ /* 0x040fe20003f24070 */
[C---:B------:R-:W-:Y:S02]  /*d920*/  IMAD R7, R0.reuse, R207, R7 ;  /* 0x000000cf00077224 */ /* 0x040fe400078e0207 */
[----:B------:R-:W-:Y:S01]  /*d930*/  IMAD R208, R0, R209, R208 ;  /* 0x000000d100d07224 */ /* 0x000fe200078e02d0 */
[----:B------:R1:W-:Y:S01]  /*d940*/  STL [R1+0x6b4], R188 ;  /* 0x0006b4bc01007387 */ /* 0x0003e20000100800 */
[----:B------:R-:W-:Y:S01]  /*d950*/  VIADD R203, R2, 0x121 ;  /* 0x0000012102cb7836 */ /* 0x000fe20000000000 */
[C---:B------:R-:W-:Y:S01]  /*d960*/  ISETP.GT.U32.AND P2, PT, R0.reuse, R7, PT ;  /* 0x000000070000720c */ /* 0x040fe20003f44070 */
[--C-:B------:R-:W-:Y:S01]  /*d970*/  @!P3 IMAD.IADD R195, R195, 0x1, -R0.reuse ;  /* 0x00000001c3c3b824 */ /* 0x100fe200078e0a00 */
[----:B------:R-:W-:Y:S01]  /*d980*/  ISETP.GT.U32.AND P3, PT, R0, R208, PT ;  /* 0x000000d00000720c */ /* 0x000fe20003f64070 */
[----:B------:R-:W-:Y:S01]  /*d990*/  IMAD.MOV.U32 R189, RZ, RZ, R197 ;  /* 0x000000ffffbd7224 */ /* 0x000fe200078e00c5 */
[----:B------:R-:W-:Y:S01]  /*d9a0*/  IABS R205, R203 ;  /* 0x000000cb00cd7213 */ /* 0x000fe20000000000 */
[----:B------:R-:W-:Y:S01]  /*d9b0*/  @!P4 IMAD.IADD R126, R126, 0x1, -R0 ;  /* 0x000000017e7ec824 */ /* 0x000fe200078e0a00 */
[----:B------:R-:W-:Y:S01]  /*d9c0*/  ISETP.GE.AND P4, PT, R199, RZ, PT ;  /* 0x000000ffc700720c */ /* 0x000fe20003f86270 */
[----:B------:R-:W-:Y:S01]  /*d9d0*/  IMAD.HI.U32 R206, R248, R204, RZ ;  /* 0x000000ccf8ce7227 */ /* 0x000fe200078e00ff */
[----:B------:R-:W-:-:S02]  /*d9e0*/  @!P0 IADD3 R189, -R189, RZ, RZ ;  /* 0x000000ffbdbd8210 */ /* 0x000fc40007ffe1ff */
[----:B------:R-:W-:Y:S01]  /*d9f0*/  ISETP.GT.U32.AND P0, PT, R0, R126, PT ;  /* 0x0000007e0000720c */ /* 0x000fe20003f04070 */
[----:B-1----:R-:W-:Y:S01]  /*da00*/  IMAD.MOV.U32 R188, RZ, RZ, R196 ;  /* 0x000000ffffbc7224 */ /* 0x002fe200078e00c4 */
[----:B------:R-:W-:Y:S01]  /*da10*/  IADD3 R199, R2, 0x122, RZ ;  /* 0x0000012202c77810 */ /* 0x000fe20007ffe0ff */
[----:B------:R-:W-:Y:S01]  /*da20*/  @!P1 IMAD.IADD R127, R127, 0x1, -R0 ;  /* 0x000000017f7f9824 */ /* 0x000fe200078e0a00 */
[----:B------:R-:W-:Y:S01]  /*da30*/  STL [R1+0x6ac], R189 ;  /* 0x0006acbd01007387 */ /* 0x000fe20000100800 */
[----:B------:R-:W-:Y:S01]  /*da40*/  @!P6 IMAD.MOV R188, RZ, RZ, -R188 ;  /* 0x000000ffffbce224 */ /* 0x000fe200078e0abc */
[----:B------:R-:W-:Y:S01]  /*da50*/  IABS R196, R199 ;  /* 0x000000c700c47213 */ /* 0x000fe20000000000 */
[----:B------:R-:W-:Y:S01]  /*da60*/  IMAD.HI.U32 R207, R248, R205, RZ ;  /* 0x000000cdf8cf7227 */ /* 0x000fe200078e00ff */
[----:B------:R-:W-:Y:S02]  /*da70*/  ISETP.GE.AND P1, PT, R198, RZ, PT ;  /* 0x000000ffc600720c */ /* 0x000fe40003f26270 */
[----:B------:R1:W-:Y:S01]  /*da80*/  STL [R1+0x6a4], R188 ;  /* 0x0006a4bc01007387 */ /* 0x0003e20000100800 */
[----:B------:R-:W-:-:S02]  /*da90*/  IMAD.MOV R206, RZ, RZ, -R206 ;  /* 0x000000ffffce7224 */ /* 0x000fc400078e0ace */
[----:B------:R-:W-:Y:S01]  /*daa0*/  @!P2 IMAD.IADD R7, R7, 0x1, -R0 ;  /* 0x000000010707a824 */ /* 0x000fe200078e0a00 */
[C---:B------:R-:W-:Y:S01]  /*dab0*/  ISETP.GT.U32.AND P2, PT, R0.reuse, R127, PT ;  /* 0x0000007f0000720c */ /* 0x040fe20003f44070 */
[----:B------:R-:W-:Y:S02]  /*dac0*/  IMAD.MOV R207, RZ, RZ, -R207 ;  /* 0x000000ffffcf7224 */ /* 0x000fe400078e0acf */
[----:B------:R-:W-:Y:S02]  /*dad0*/  IMAD R204, R0, R206, R204 ;  /* 0x000000ce00cc7224 */ /* 0x000fe400078e02cc */
[----:B------:R-:W-:Y:S01]  /*dae0*/  @!P3 IMAD.IADD R208, R208, 0x1, -R0 ;  /* 0x00000001d0d0b824 */ /* 0x000fe200078e0a00 */
[C---:B------:R-:W-:Y:S01]  /*daf0*/  ISETP.GT.U32.AND P3, PT, R0.reuse, R7, PT ;  /* 0x000000070000720c */ /* 0x040fe20003f64070 */
[----:B-1----:R-:W-:Y:S02]  /*db00*/  IMAD.MOV.U32 R188, RZ, RZ, R195 ;  /* 0x000000ffffbc7224 */ /* 0x002fe400078e00c3 */
[C---:B------:R-:W-:Y:S01]  /*db10*/  IMAD R205, R0.reuse, R207, R205 ;  /* 0x000000cf00cd7224 */ /* 0x040fe200078e02cd */
[C---:B------:R-:W-:Y:S01]  /*db20*/  ISETP.GT.U32.AND P6, PT, R0.reuse, R208, PT ;  /* 0x000000d00000720c */ /* 0x040fe20003fc4070 */
[----:B------:R-:W-:Y:S01]  /*db30*/  @!P5 IMAD.MOV R188, RZ, RZ, -R188 ;  /* 0x000000ffffbcd224 */ /* 0x000fe200078e0abc */
[----:B------:R-:W-:Y:S01]  /*db40*/  ISETP.GT.U32.AND P5, PT, R0, R204, PT ;  /* 0x000000cc0000720c */ /* 0x000fe20003fa4070 */
[--C-:B------:R-:W-:Y:S01]  /*db50*/  @!P0 IMAD.IADD R126, R126, 0x1, -R0.reuse ;  /* 0x000000017e7e8824 */ /* 0x100fe200078e0a00 */
[----:B------:R-:W-:Y:S01]  /*db60*/  ISETP.GT.U32.AND P0, PT, R0, R205, PT ;  /* 0x000000cd0000720c */ /* 0x000fe20003f04070 */
[----:B------:R-:W-:Y:S01]  /*db70*/  @!P2 IMAD.IADD R127, R127, 0x1, -R0 ;  /* 0x000000017f7fa824 */ /* 0x000fe200078e0a00 */
[----:B------:R-:W-:Y:S01]  /*db80*/  ISETP.GE.AND P2, PT, R200, RZ, PT ;  /* 0x000000ffc800720c */ /* 0x000fe20003f46270 */
[----:B------:R-:W-:Y:S01]  /*db90*/  IMAD.HI.U32 R197, R248, R196, RZ ;  /* 0x000000c4f8c57227 */ /* 0x000fe200078e00ff */
[----:B------:R1:W-:Y:S01]  /*dba0*/  STL [R1+0x6a0], R188 ;  /* 0x0006a0bc01007387 */ /* 0x0003e20000100800 */
[----:B------:R-:W-:-:S02]  /*dbb0*/  @!P3 IADD3 R7, R7, -R0, RZ ;  /* 0x800000000707b210 */ /* 0x000fc40007ffe0ff */
[----:B------:R-:W-:Y:S01]  /*dbc0*/  VIADD R198, R2, 0x123 ;  /* 0x0000012302c67836 */ /* 0x000fe20000000000 */
[----:B------:R-:W-:Y:S01]  /*dbd0*/  ISETP.GE.AND P3, PT, R201, RZ, PT ;  /* 0x000000ffc900720c */ /* 0x000fe20003f66270 */
[----:B------:R-:W-:Y:S02]  /*dbe0*/  IMAD.MOV R197, RZ, RZ, -R197 ;  /* 0x000000ffffc57224 */ /* 0x000fe400078e0ac5 */
[--C-:B------:R-:W-:Y:S01]  /*dbf0*/  @!P5 IMAD.IADD R204, R204, 0x1, -R0.reuse ;  /* 0x00000001ccccd824 */ /* 0x100fe200078e0a00 */
[----:B------:R-:W-:Y:S01]  /*dc00*/  IABS R195, R198 ;  /* 0x000000c600c37213 */ /* 0x000fe20000000000 */
[----:B------:R-:W-:Y:S01]  /*dc10*/  IMAD.MOV.U32 R189, RZ, RZ, R127 ;  /* 0x000000ffffbd7224 */ /* 0x000fe200078e007f */
[----:B-1----:R-:W-:Y:S01]  /*dc20*/  MOV R188, R126 ;  /* 0x0000007e00bc7202 */ /* 0x002fe20000000f00 */
[----:B------:R-:W-:Y:S01]  /*dc30*/  IMAD.MOV.U32 R126, RZ, RZ, R7 ;  /* 0x000000ffff7e7224 */ /* 0x000fe200078e0007 */
[----:B------:R-:W-:Y:S01]  /*dc40*/  ISETP.GE.AND P5, PT, R203, RZ, PT ;  /* 0x000000ffcb00720c */ /* 0x000fe20003fa6270 */
[----:B------:R-:W-:Y:S01]  /*dc50*/  @!P0 IMAD.IADD R205, R205, 0x1, -R0 ;  /* 0x00000001cdcd8824 */ /* 0x000fe200078e0a00 */
[C---:B------:R-:W-:Y:S01]  /*dc60*/  ISETP.GT.U32.AND P0, PT, R0.reuse, R204, PT ;  /* 0x000000cc0000720c */ /* 0x040fe20003f04070 */
[----:B------:R-:W-:Y:S01]  /*dc70*/  IMAD R196, R0, R197, R196 ;  /* 0x000000c500c47224 */ /* 0x000fe200078e02c4 */
[----:B------:R-:W-:Y:S01]  /*dc80*/  @!P2 IADD3 R126, -R126, RZ, RZ ;  /* 0x000000ff7e7ea210 */ /* 0x000fe20007ffe1ff */
[----:B------:R-:W-:Y:S01]  /*dc90*/  @!P1 IMAD.MOV R189, RZ, RZ, -R189 ;  /* 0x000000ffffbd9224 */ /* 0x000fe200078e0abd */
[----:B------:R-:W-:Y:S01]  /*dca0*/  ISETP.GE.AND P1, PT, R199, RZ, PT ;  /* 0x000000ffc700720c */ /* 0x000fe20003f26270 */
[----:B------:R-:W-:Y:S01]  /*dcb0*/  @!P4 IMAD.MOV R188, RZ, RZ, -R188 ;  /* 0x000000ffffbcc224 */ /* 0x000fe200078e0abc */
[----:B------:R-:W-:Y:S01]  /*dcc0*/  ISETP.GT.U32.AND P2, PT, R0, R196, PT ;  /* 0x000000c40000720c */ /* 0x000fe20003f44070 */
[----:B------:R-:W-:Y:S01]  /*dcd0*/  @!P6 IMAD.IADD R208, R208, 0x1, -R0 ;  /* 0x00000001d0d0e824 */ /* 0x000fe200078e0a00 */
[----:B------:R-:W-:Y:S01]  /*dce0*/  STL [R1+0x69c], R189 ;  /* 0x00069cbd01007387 */ /* 0x000fe20000100800 */
[----:B------:R-:W-:Y:S01]  /*dcf0*/  IMAD.HI.U32 R200, R248, R195, RZ ;  /* 0x000000c3f8c87227 */ /* 0x000fe200078e00ff */
[----:B------:R-:W-:-:S02]  /*dd00*/  ISETP.GE.AND P6, PT, R202, RZ, PT ;  /* 0x000000ffca00720c */ /* 0x000fc40003fc6270 */
[----:B------:R1:W-:Y:S01]  /*dd10*/  STL [R1+0x67c], R188 ;  /* 0x00067cbc01007387 */ /* 0x0003e20000100800 */
[----:B------:R-:W-:Y:S01]  /*dd20*/  IMAD.MOV R127, RZ, RZ, -R200 ;  /* 0x000000ffff7f7224 */ /* 0x000fe200078e0ac8 */
[----:B------:R-:W-:Y:S01]  /*dd30*/  ISETP.GT.U32.AND P4, PT, R0, R205, PT ;  /* 0x000000cd0000720c */ /* 0x000fe20003f84070 */
[--C-:B------:R-:W-:Y:S01]  /*dd40*/  @!P0 IMAD.IADD R204, R204, 0x1, -R0.reuse ;  /* 0x00000001cccc8824 */ /* 0x100fe200078e0a00 */
[----:B------:R2:W-:Y:S01]  /*dd50*/  STL [R1+0x4f8], R126 ;  /* 0x0004f87e01007387 */ /* 0x0005e20000100800 */
[----:B------:R-:W-:Y:S01]  /*dd60*/  IMAD R7, R0, R127, R195 ;  /* 0x0000007f00077224 */ /* 0x000fe200078e02c3 */
[----:B------:R-:W-:Y:S01]  /*dd70*/  ISETP.GE.AND P0, PT, R198, RZ, PT ;  /* 0x000000ffc600720c */ /* 0x000fe20003f06270 */
[----:B------:R-:W-:Y:S02]  /*dd80*/  VIADD R127, R2, 0x124 ;  /* 0x00000124027f7836 */ /* 0x000fe40000000000 */
[----:B------:R-:W-:Y:S02]  /*dd90*/  @!P2 IMAD.IADD R196, R196, 0x1, -R0 ;  /* 0x00000001c4c4a824 */ /* 0x000fe400078e0a00 */
[----:B-1----:R-:W-:Y:S01]  /*dda0*/  IMAD.MOV.U32 R188, RZ, RZ, R208 ;  /* 0x000000ffffbc7224 */ /* 0x002fe200078e00d0 */
[----:B------:R-:W-:Y:S01]  /*ddb0*/  IABS R201, R127 ;  /* 0x0000007f00c97213 */ /* 0x000fe20000000000 */
[----:B------:R-:W-:-:S02]  /*ddc0*/  VIADD R200, R2, 0x128 ;  /* 0x0000012802c87836 */ /* 0x000fc40000000000 */
[----:B------:R-:W-:Y:S01]  /*ddd0*/  @!P3 IMAD.MOV R188, RZ, RZ, -R188 ;  /* 0x000000ffffbcb224 */ /* 0x000fe200078e0abc */
[----:B------:R-:W-:Y:S01]  /*dde0*/  ISETP.GT.U32.AND P3, PT, R0, R7, PT ;  /* 0x000000070000720c */ /* 0x000fe20003f64070 */
[----:B--2---:R-:W-:Y:S02]  /*ddf0*/  VIADD R126, R2, 0x125 ;  /* 0x00000125027e7836 */ /* 0x004fe40000000000 */
[----:B------:R-:W-:Y:S01]  /*de00*/  IMAD.HI.U32 R197, R248, R201, RZ ;  /* 0x000000c9f8c57227 */ /* 0x000fe200078e00ff */
[----:B------:R1:W-:Y:S02]  /*de10*/  STL [R1+0x4c4], R188 ;  /* 0x0004c4bc01007387 */ /* 0x0003e40000100800 */
[----:B------:R-:W-:Y:S01]  /*de20*/  IABS R195, R126 ;  /* 0x0000007e00c37213 */ /* 0x000fe20000000000 */
[----:B------:R-:W-:Y:S01]  /*de30*/  @!P4 IMAD.IADD R205, R205, 0x1, -R0 ;  /* 0x00000001cdcdc824 */ /* 0x000fe200078e0a00 */
[----:B------:R-:W-:Y:S01]  /*de40*/  ISETP.GE.AND P4, PT, R127, RZ, PT ;  /* 0x000000ff7f00720c */ /* 0x000fe20003f86270 */
[----:B------:R-:W-:Y:S01]  /*de50*/  IMAD.MOV R197, RZ, RZ, -R197 ;  /* 0x000000ffffc57224 */ /* 0x000fe200078e0ac5 */
[----:B------:R-:W-:Y:S01]  /*de60*/  MOV R127, R195 ;  /* 0x000000c3007f7202 */ /* 0x000fe20000000f00 */
[----:B------:R-:W-:Y:S01]  /*de70*/  VIADD R198, R2, 0x127 ;  /* 0x0000012702c67836 */ /* 0x000fe20000000000 */
[----:B------:R-:W-:Y:S01]  /*de80*/  ISETP.GE.AND P2, PT, R126, RZ, PT ;  /* 0x000000ff7e00720c */ /* 0x000fe20003f46270 */
[----:B------:R-:W-:Y:S01]  /*de90*/  IMAD R201, R0, R197, R201 ;  /* 0x000000c500c97224 */ /* 0x000fe200078e02c9 */
[----:B------:R-:W-:Y:S01]  /*dea0*/  IADD3 R195, R2, 0x126, RZ ;  /* 0x0000012602c37810 */ /* 0x000fe20007ffe0ff */
[----:B-1----:R-:W-:-:S02]  /*deb0*/  IMAD.MOV.U32 R188, RZ, RZ, R204 ;  /* 0x000000ffffbc7224 */ /* 0x002fc400078e00cc */
[----:B------:R-:W-:Y:S02]  /*dec0*/  @!P3 IMAD.IADD R7, R7, 0x1, -R0 ;  /* 0x000000010707b824 */ /* 0x000fe400078e0a00 */
[----:B------:R-:W-:Y:S01]  /*ded0*/  @!P6 IMAD.MOV R188, RZ, RZ, -R188 ;  /* 0x000000ffffbce224 */ /* 0x000fe200078e0abc */
[----:B------:R-:W-:Y:S01]  /*dee0*/  ISETP.GT.U32.AND P6, PT, R0, R196, PT ;  /* 0x000000c40000720c */ /* 0x000fe20003fc4070 */
[----:B------:R-:W-:Y:S01]  /*def0*/  IMAD.HI.U32 R126, R248, R127, RZ ;  /* 0x0000007ff87e7227 */ /* 0x000fe200078e00ff */
[----:B------:R-:W-:Y:S02]  /*df00*/  ISETP.GT.U32.AND P3, PT, R0, R7, PT ;  /* 0x000000070000720c */ /* 0x000fe40003f64070 */
[----:B------:R1:W-:Y:S01]  /*df10*/  STL [R1+0x680], R188 ;  /* 0x000680bc01007387 */ /* 0x0003e20000100800 */
[----:B------:R-:W-:Y:S02]  /*df20*/  IMAD.MOV R126, RZ, RZ, -R126 ;  /* 0x000000ffff7e7224 */ /* 0x000fe400078e0a7e */
[----:B------:R-:W-:-:S02]  /*df30*/  VIADD R202, R2, 0x12b ;  /* 0x0000012b02ca7836 */ /* 0x000fc40000000000 */
[----:B------:R-:W-:Y:S02]  /*df40*/  IMAD R127, R0, R126, R127 ;  /* 0x0000007e007f7224 */ /* 0x000fe400078e027f */
[----:B------:R-:W-:Y:S01]  /*df50*/  VIADD R126, R2, 0x129 ;  /* 0x00000129027e7836 */ /* 0x000fe20000000000 */
[----:B------:R-:W-:Y:S01]  /*df60*/  IABS R203, R202 ;  /* 0x000000ca00cb7213 */ /* 0x000fe20000000000 */
[----:B------:R-:W-:Y:S01]  /*df70*/  @!P6 IMAD.IADD R196, R196, 0x1, -R0 ;  /* 0x00000001c4c4e824 */ /* 0x000fe200078e0a00 */
[----:B------:R-:W-:Y:S01]  /*df80*/  ISETP.GT.U32.AND P6, PT, R0, R201, PT ;  /* 0x000000c90000720c */ /* 0x000fe20003fc4070 */
[----:B-1----:R-:W-:Y:S01]  /*df90*/  IMAD.MOV.U32 R188, RZ, RZ, R205 ;  /* 0x000000ffffbc7224 */ /* 0x002fe200078e00cd */
[----:B------:R-:W-:Y:S01]  /*dfa0*/  @!P3 IADD3 R7, R7, -R0, RZ ;  /* 0x800000000707b210 */ /* 0x000fe20007ffe0ff */
[----:B------:R-:W-:Y:S01]  /*dfb0*/  IMAD.MOV.U32 R189, RZ, RZ, R196 ;  /* 0x000000ffffbd7224 */ /* 0x000fe200078e00c4 */
[----:B------:R-:W-:Y:S01]  /*dfc0*/  IABS R199, R126 ;  /* 0x0000007e00c77213 */ /* 0x000fe20000000000 */
[----:B------:R-:W-:Y:S01]  /*dfd0*/  @!P5 IMAD.MOV R188, RZ, RZ, -R188 ;  /* 0x000000ffffbcd224 */ /* 0x000fe200078e0abc */
[----:B------:R-:W-:Y:S01]  /*dfe0*/  ISETP.GE.AND P5, PT, R195, RZ, PT ;  /* 0x000000ffc300720c */ /* 0x000fe20003fa6270 */
[----:B------:R-:W-:Y:S01]  /*dff0*/  VIADD R204, R2, 0x12a ;  /* 0x0000012a02cc7836 */ /* 0x000fe20000000000 */
[----:B------:R-:W-:-:S02]  /*e000*/  @!P1 IADD3 R189, -R189, RZ, RZ ;  /* 0x000000ffbdbd9210 */ /* 0x000fc40007ffe1ff */
[----:B------:R-:W-:Y:S01]  /*e010*/  ISETP.GT.U32.AND P1, PT, R0, R127, PT ;  /* 0x0000007f0000720c */ /* 0x000fe20003f24070 */
[----:B------:R1:W-:Y:S01]  /*e020*/  STL [R1+0x684], R188 ;  /* 0x000684bc01007387 */ /* 0x0003e20000100800 */
[----:B------:R-:W-:Y:S01]  /*e030*/  IABS R195, R195 ;  /* 0x000000c300c37213 */ /* 0x000fe20000000000 */
[----:B------:R-:W-:Y:S01]  /*e040*/  @!P6 IMAD.IADD R201, R201, 0x1, -R0 ;  /* 0x00000001c9c9e824 */ /* 0x000fe200078e0a00 */
[----:B------:R-:W-:Y:S01]  /*e050*/  ISETP.GE.AND P3, PT, R198, RZ, PT ;  /* 0x000000ffc600720c */ /* 0x000fe20003f66270 */
[----:B------:R-:W-:Y:S01]  /*e060*/  STL [R1+0x688], R189 ;  /* 0x000688bd01007387 */ /* 0x000fe20000100800 */
[----:B------:R-:W-:Y:S01]  /*e070*/  IABS R198, R198 ;  /* 0x000000c600c67213 */ /* 0x000fe20000000000 */
[----:B------:R-:W-:Y:S01]  /*e080*/  IMAD.HI.U32 R197, R248, R195, RZ ;  /* 0x000000c3f8c57227 */ /* 0x000fe200078e00ff */
[----:B------:R-:W-:-:S03]  /*e090*/  ISETP.GT.U32.AND P6, PT, R0, R201, PT ;  /* 0x000000c90000720c */ /* 0x000fc60003fc4070 */
[----:B-1----:R-:W-:Y:S02]  /*e0a0*/  IMAD.MOV.U32 R188, RZ, RZ, R7 ;  /* 0x000000ffffbc7224 */ /* 0x002fe400078e0007 */
[----:B------:R-:W-:Y:S02]  /*e0b0*/  IMAD.MOV R196, RZ, RZ, -R197 ;  /* 0x000000ffffc47224 */ /* 0x000fe400078e0ac5 */
[----:B------:R-:W-:Y:S01]  /*e0c0*/  @!P0 IMAD.MOV R188, RZ, RZ, -R188 ;  /* 0x000000ffffbc8224 */ /* 0x000fe200078e0abc */
[----:B------:R-:W-:Y:S01]  /*e0d0*/  ISETP.GE.AND P0, PT, R200, RZ, PT ;  /* 0x000000ffc800720c */ /* 0x000fe20003f06270 */
[----:B------:R-:W-:Y:S01]  /*e0e0*/  @!P1 IMAD.IADD R127, R127, 0x1, -R0 ;  /* 0x000000017f7f9824 */ /* 0x000fe200078e0a00 */
[----:B------:R-:W-:Y:S01]  /*e0f0*/  IABS R200, R200 ;  /* 0x000000c800c87213 */ /* 0x000fe20000000000 */
[----:B------:R-:W-:Y:S01]  /*e100*/  IMAD R195, R0, R196, R195 ;  /* 0x000000c400c37224 */ /* 0x000fe200078e02c3 */
[----:B------:R1:W-:Y:S01]  /*e110*/  STL [R1+0x698], R188 ;  /* 0x000698bc01007387 */ /* 0x0003e20000100800 */
[----:B------:R-:W-:Y:S01]  /*e120*/  @!P6 IADD3 R201, R201, -R0, RZ ;  /* 0x80000000c9c9e210 */ /* 0x000fe20007ffe0ff */
[----:B------:R-:W-:Y:S01]  /*e130*/  IMAD.HI.U32 R197, R248, R199, RZ ;  /* 0x000000c7f8c57227 */ /* 0x000fe200078e00ff */
[----:B------:R-:W-:-:S02]  /*e140*/  ISETP.GT.U32.AND P1, PT, R0, R127, PT ;  /* 0x0000007f0000720c */ /* 0x000fc40003f24070 */
[----:B------:R-:W-:Y:S01]  /*e150*/  ISETP.GT.U32.AND P6, PT, R0, R195, PT ;  /* 0x000000c30000720c */ /* 0x000fe20003fc4070 */
[----:B------:R-:W-:-:S04]  /*e160*/  IMAD.HI.U32 R196, R248, R200, RZ ;  /* 0x000000c8f8c47227 */ /* 0x000fc800078e00ff */
[----:B------:R-:W-:Y:S02]  /*e170*/  IMAD.MOV R196, RZ, RZ, -R196 ;  /* 0x000000ffffc47224 */ /* 0x000fe400078e0ac4 */
[----:B------:R-:W-:-:S04]  /*e180*/  IMAD.HI.U32 R7, R248, R198, RZ ;  /* 0x000000c6f8077227 */ /* 0x000fc800078e00ff */
[----:B------:R-:W-:Y:S02]  /*e190*/  IMAD.MOV R197, RZ, RZ, -R197 ;  /* 0x000000ffffc57224 */ /* 0x000fe400078e0ac5 */
[C---:B------:R-:W-:Y:S02]  /*e1a0*/  IMAD R200, R0.reuse, R196, R200 ;  /* 0x000000c400c87224 */ /* 0x040fe400078e02c8 */
[----:B------:R-:W-:Y:S02]  /*e1b0*/  IMAD.MOV R7, RZ, RZ, -R7 ;  /* 0x000000ffff077224 */ /* 0x000fe400078e0a07 */
[C---:B------:R-:W-:Y:S02]  /*e1c0*/  IMAD R199, R0.reuse, R197, R199 ;  /* 0x000000c500c77224 */ /* 0x040fe400078e02c7 */
[----:B------:R-:W-:Y:S01]  /*e1d0*/  @!P1 IMAD.IADD R127, R127, 0x1, -R0 ;  /* 0x000000017f7f9824 */ /* 0x000fe200078e0a00 */
[C---:B------:R-:W-:Y:S01]  /*e1e0*/  ISETP.GT.U32.AND P1, PT, R0.reuse, R200, PT ;  /* 0x000000c80000720c */ /* 0x040fe20003f24070 */
[----:B------:R-:W-:Y:S01]  /*e1f0*/  IMAD R198, R0, R7, R198 ;  /* 0x0000000700c67224 */ /* 0x000fe200078e02c6 */
[----:B------:R-:W-:Y:S01]  /*e200*/  IABS R7, R204 ;  /* 0x000000cc00077213 */ /* 0x000fe20000000000 */
[----:B-1----:R-:W-:-:S02]  /*e210*/  IMAD.MOV.U32 R188, RZ, RZ, R201 ;  /* 0x000000ffffbc7224 */ /* 0x002fc400078e00c9 */
[----:B------:R-:W-:Y:S01]  /*e220*/  @!P6 IMAD.IADD R195, R195, 0x1, -R0 ;  /* 0x00000001c3c3e824 */ /* 0x000fe200078e0a00 */
[C---:B------:R-:W-:Y:S01]  /*e230*/  ISETP.GT.U32.AND P6, PT, R0.reuse, R199, PT ;  /* 0x000000c70000720c */ /* 0x040fe20003fc4070 */
[----:B------:R-:W-:Y:S01]  /*e240*/  @!P4 IMAD.MOV R188, RZ, RZ, -R188 ;  /* 0x000000ffffbcc224 */ /* 0x000fe200078e0abc */
[----:B------:R-:W-:Y:S01]  /*e250*/  ISETP.GT.U32.AND P4, PT, R0, R198, PT ;  /* 0x000000c60000720c */ /* 0x000fe20003f84070 */
[----:B------:R-:W-:-:S03]  /*e260*/  IMAD.HI.U32 R196, R248, R7, RZ ;  /* 0x00000007f8c47227 */ /* 0x000fc600078e00ff */
[----:B------:R1:W-:Y:S01]  /*e270*/  STL [R1+0x690], R188 ;  /* 0x000690bc01007387 */ /* 0x0003e20000100800 */
[----:B------:R-:W-:Y:S01]  /*e280*/  @!P1 IADD3 R200, R200, -R0, RZ ;  /* 0x80000000c8c89210 */ /* 0x000fe20007ffe0ff */
[----:B------:R-:W-:Y:S01]  /*e290*/  VIADD R197, R2, 0x12c ;  /* 0x0000012c02c57836 */ /* 0x000fe20000000000 */
[----:B------:R-:W-:-:S04]  /*e2a0*/  IADD3 R196, -R196, RZ, RZ ;  /* 0x000000ffc4c47210 */ /* 0x000fc80007ffe1ff */
[--C-:B------:R-:W-:Y:S01]  /*e2b0*/  @!P6 IMAD.IADD R199, R199, 0x1, -R0.reuse ;  /* 0x00000001c7c7e824 */ /* 0x100fe200078e0a00 */
[----:B------:R-:W-:Y:S01]  /*e2c0*/  ISETP.GT.U32.AND P6, PT, R0, R200, PT ;  /* 0x000000c80000720c */ /* 0x000fe20003fc4070 */
[----:B------:R-:W-:Y:S01]  /*e2d0*/  @!P4 IMAD.IADD R198, R198, 0x1, -R0 ;  /* 0x00000001c6c6c824 */ /* 0x000fe200078e0a00 */
[----:B------:R-:W-:Y:S01]  /*e2e0*/  ISETP.GT.U32.AND P4, PT, R0, R195, PT ;  /* 0x000000c30000720c */ /* 0x000fe20003f84070 */
[----:B-1----:R-:W-:Y:S01]  /*e2f0*/  IMAD.MOV.U32 R188, RZ, RZ, R127 ;  /* 0x000000ffffbc7224 */ /* 0x002fe200078e007f */
[----:B------:R-:W-:Y:S01]  /*e300*/  IABS R206, R197 ;  /* 0x000000c500ce7213 */ /* 0x000fe20000000000 */
[----:B------:R-:W-:Y:S01]  /*e310*/  IMAD.HI.U32 R127, R248, R203, RZ ;  /* 0x000000cbf87f7227 */ /* 0x000fe200078e00ff */
[----:B------:R-:W-:-:S03]  /*e320*/  ISETP.GT.U32.AND P1, PT, R0, R198, PT ;  /* 0x000000c60000720c */ /* 0x000fc60003f24070 */
[----:B------:R-:W-:Y:S02]  /*e330*/  IMAD.MOV R127, RZ, RZ, -R127 ;  /* 0x000000ffff7f7224 */ /* 0x000fe400078e0a7f */
[----:B------:R-:W-:Y:S01]  /*e340*/  @!P2 IMAD.MOV R188, RZ, RZ, -R188 ;  /* 0x000000ffffbca224 */ /* 0x000fe200078e0abc */
[C---:B------:R-:W-:Y:S01]  /*e350*/  ISETP.GT.U32.AND P2, PT, R0.reuse, R199, PT ;  /* 0x000000c70000720c */ /* 0x040fe20003f44070 */
[----:B------:R-:W-:Y:S02]  /*e360*/  IMAD R203, R0, R127, R203 ;  /* 0x0000007f00cb7224 */ /* 0x000fe400078e02cb */
[--C-:B------:R-:W-:Y:S01]  /*e370*/  @!P6 IMAD.IADD R200, R200, 0x1, -R0.reuse ;  /* 0x00000001c8c8e824 */ /* 0x100fe200078e0a00 */
[----:B------:R1:W-:Y:S01]  /*e380*/  STL [R1+0x68c], R188 ;  /* 0x00068cbc01007387 */ /* 0x0003e20000100800 */
[C---:B------:R-:W-:Y:S01]  /*e390*/  IMAD R7, R0.reuse, R196, R7 ;  /* 0x000000c400077224 */ /* 0x040fe200078e0207 */
[----:B------:R-:W-:Y:S01]  /*e3a0*/  ISETP.GT.U32.AND P6, PT, R0, R203, PT ;  /* 0x000000cb0000720c */ /* 0x000fe20003fc4070 */
[----:B------:R-:W-:Y:S01]  /*e3b0*/  VIADD R196, R2, 0x12d ;  /* 0x0000012d02c47836 */ /* 0x000fe20000000000 */
[----:B------:R-:W-:Y:S01]  /*e3c0*/  @!P1 IADD3 R198, R198, -R0, RZ ;  /* 0x80000000c6c69210 */ /* 0x000fe20007ffe0ff */
[----:B------:R-:W-:Y:S01]  /*e3d0*/  @!P4 IMAD.IADD R195, R195, 0x1, -R0 ;  /* 0x00000001c3c3c824 */ /* 0x000fe200078e0a00 */
[----:B------:R-:W-:Y:S01]  /*e3e0*/  ISETP.GT.U32.AND P4, PT, R0, R7, PT ;  /* 0x000000070000720c */ /* 0x000fe20003f84070 */
[----:B------:R-:W-:Y:S01]  /*e3f0*/  VIADD R127, R2, 0x12e ;  /* 0x0000012e027f7836 */ /* 0x000fe20000000000 */
[----:B------:R-:W-:Y:S01]  /*e400*/  IABS R205, R196 ;  /* 0x000000c400cd7213 */ /* 0x000fe20000000000 */
[----:B------:R-:W-:Y:S01]  /*e410*/  IMAD.HI.U32 R201, R248, R206, RZ ;  /* 0x000000cef8c97227 */ /* 0x000fe200078e00ff */
[----:B------:R-:W-:-:S02]  /*e420*/  ISETP.GE.AND P1, PT, R126, RZ, PT ;  /* 0x000000ff7e00720c */ /* 0x000fc40003f26270 */
[----:B------:R-:W-:Y:S01]  /*e430*/  MOV R189, R200 ;  /* 0x000000c800bd7202 */ /* 0x000fe20000000f00 */
[----:B-1----:R-:W-:Y:S02]  /*e440*/  IMAD.MOV.U32 R188, RZ, RZ, R198 ;  /* 0x000000ffffbc7224 */ /* 0x002fe400078e00c6 */
[--C-:B------:R-:W-:Y:S01]  /*e450*/  @!P2 IMAD.IADD R199, R199, 0x1, -R0.reuse ;  /* 0x00000001c7c7a824 */ /* 0x100fe200078e0a00 */
[----:B------:R-:W-:Y:S01]  /*e460*/  ISETP.GE.AND P2, PT, R204, RZ, PT ;  /* 0x000000ffcc00720c */ /* 0x000fe20003f46270 */
[----:B------:R-:W-:Y:S01]  /*e470*/  IMAD.HI.U32 R126, R248, R205, RZ ;  /* 0x000000cdf87e7227 */ /* 0x000fe200078e00ff */
[----:B------:R-:W-:Y:S02]  /*e480*/  IABS R204, R127 ;  /* 0x0000007f00cc7213 */ /* 0x000fe40000000000 */
[----:B------:R-:W-:Y:S01]  /*e490*/  @!P4 IADD3 R7, R7, -R0, RZ ;  /* 0x800000000707c210 */ /* 0x000fe20007ffe0ff */
[----:B------:R-:W-:Y:S01]  /*e4a0*/  @!P6 IMAD.IADD R203, R203, 0x1, -R0 ;  /* 0x00000001cbcbe824 */ /* 0x000fe200078e0a00 */
[----:B------:R-:W-:Y:S01]  /*e4b0*/  ISETP.GE.AND P4, PT, R202, RZ, PT ;  /* 0x000000ffca00720c */ /* 0x000fe20003f86270 */
[----:B------:R-:W-:-:S02]  /*e4c0*/  IMAD.MOV R201, RZ, RZ, -R201 ;  /* 0x000000ffffc97224 */ /* 0x000fc400078e0ac9 */
[----:B------:R-:W-:Y:S01]  /*e4d0*/  @!P3 IMAD.MOV R188, RZ, RZ, -R188 ;  /* 0x000000ffffbcb224 */ /* 0x000fe200078e0abc */
[C---:B------:R-:W-:Y:S01]  /*e4e0*/  ISETP.GT.U32.AND P3, PT, R0.reuse, R203, PT ;  /* 0x000000cb0000720c */ /* 0x040fe20003f64070 */
[----:B------:R-:W-:Y:S02]  /*e4f0*/  IMAD.MOV R126, RZ, RZ, -R126 ;  /* 0x000000ffff7e7224 */ /* 0x000fe400078e0a7e */
[----:B------:R-:W-:Y:S01]  /*e500*/  IMAD R206, R0, R201, R206 ;  /* 0x000000c900ce7224 */ /* 0x000fe200078e02ce */
[----:B------:R1:W-:Y:S01]  /*e510*/  STL [R1+0x668], R188 ;  /* 0x000668bc01007387 */ /* 0x0003e20000100800 */
[----:B------:R-:W-:-:S03]  /*e520*/  IMAD.HI.U32 R201, R248, R204, RZ ;  /* 0x000000ccf8c97227 */ /* 0x000fc600078e00ff */
[C---:B------:R-:W-:Y:S01]  /*e530*/  ISETP.GT.U32.AND P6, PT, R0.reuse, R206, PT ;  /* 0x000000ce0000720c */ /* 0x040fe20003fc4070 */
[C---:B------:R-:W-:Y:S02]  /*e540*/  IMAD R205, R0.reuse, R126, R205 ;  /* 0x0000007e00cd7224 */ /* 0x040fe400078e02cd */
[----:B------:R-:W-:Y:S02]  /*e550*/  IMAD.MOV R198, RZ, RZ, -R201 ;  /* 0x000000ffffc67224 */ /* 0x000fe400078e0ac9 */
[----:B------:R-:W-:Y:S01]  /*e560*/  @!P5 IMAD.MOV R195, RZ, RZ, -R195 ;  /* 0x000000ffffc3d224 */ /* 0x000fe200078e0ac3 */
[C---:B------:R-:W-:Y:S01]  /*e570*/  ISETP.GT.U32.AND P5, PT, R0.reuse, R7, PT ;  /* 0x000000070000720c */ /* 0x040fe20003fa4070 */
[----:B-1----:R-:W-:Y:S02]  /*e580*/  IMAD.MOV.U32 R188, RZ, RZ, R199 ;  /* 0x000000ffffbc7224 */ /* 0x002fe400078e00c7 */
[C---:B------:R-:W-:Y:S02]  /*e590*/  IMAD R204, R0.reuse, R198, R204 ;  /* 0x000000c600cc7224 */ /* 0x040fe400078e02cc */
[----:B------:R-:W-:Y:S01]  /*e5a0*/  @!P1 IMAD.MOV R188, RZ, RZ, -R188 ;  /* 0x000000ffffbc9224 */ /* 0x000fe200078e0abc */
[C---:B------:R-:W-:Y:S01]  /*e5b0*/  ISETP.GT.U32.AND P1, PT, R0.reuse, R205, PT ;  /* 0x000000cd0000720c */ /* 0x040fe20003f24070 */
[--C-:B------:R-:W-:Y:S01]  /*e5c0*/  @!P3 IMAD.IADD R203, R203, 0x1, -R0.reuse ;  /* 0x00000001cbcbb824 */ /* 0x100fe200078e0a00 */
[----:B------:R-:W-:Y:S01]  /*e5d0*/  ISETP.GT.U32.AND P3, PT, R0, R204, PT ;  /* 0x000000cc0000720c */ /* 0x000fe20003f64070 */
[----:B------:R-:W-:Y:S01]  /*e5e0*/  @!P0 IMAD.MOV R189, RZ, RZ, -R189 ;  /* 0x000000ffffbd8224 */ /* 0x000fe200078e0abd */
[----:B------:R-:W-:Y:S01]  /*e5f0*/  ISETP.GE.AND P0, PT, R197, RZ, PT ;  /* 0x000000ffc500720c */ /* 0x000fe20003f06270 */
[--C-:B------:R-:W-:Y:S01]  /*e600*/  @!P6 IMAD.IADD R206, R206, 0x1, -R0.reuse ;  /* 0x00000001cecee824 */ /* 0x100fe200078e0a00 */
[----:B------:R-:W-:Y:S01]  /*e610*/  ISETP.GE.AND P6, PT, R127, RZ, PT ;  /* 0x000000ff7f00720c */ /* 0x000fe20003fc6270 */
[----:B------:R-:W-:Y:S01]  /*e620*/  @!P5 IMAD.IADD R7, R7, 0x1, -R0 ;  /* 0x000000010707d824 */ /* 0x000fe200078e0a00 */
[----:B------:R-:W-:Y:S01]  /*e630*/  ISETP.GE.AND P5, PT, R196, RZ, PT ;  /* 0x000000ffc400720c */ /* 0x000fe20003fa6270 */
[C---:B------:R-:W-:Y:S01]  /*e640*/  VIADD R126, R2.reuse, 0x12f ;  /* 0x0000012f027e7836 */ /* 0x040fe20000000000 */
[C---:B------:R-:W-:Y:S01]  /*e650*/  IADD3 R196, R2.reuse, 0x130, RZ ;  /* 0x0000013002c47810 */ /* 0x040fe20007ffe0ff */
[----:B------:R-:W-:Y:S01]  /*e660*/  STL [R1+0x670], R189 ;  /* 0x000670bd01007387 */ /* 0x000fe20000100800 */
[----:B------:R-:W-:-:S02]  /*e670*/  VIADD R199, R2, 0x131 ;  /* 0x0000013102c77836 */ /* 0x000fc40000000000 */
[--C-:B------:R-:W-:Y:S01]  /*e680*/  @!P1 IMAD.IADD R205, R205, 0x1, -R0.reuse ;  /* 0x00000001cdcd9824 */ /* 0x100fe200078e0a00 */
[----:B------:R-:W-:Y:S01]  /*e690*/  IABS R127, R196 ;  /* 0x000000c4007f7213 */ /* 0x000fe20000000000 */
[----:B------:R-:W-:Y:S01]  /*e6a0*/  @!P3 IMAD.IADD R204, R204, 0x1, -R0 ;  /* 0x00000001ccccb824 */ /* 0x000fe200078e0a00 */
[----:B------:R1:W-:Y:S01]  /*e6b0*/  STL [R1+0x674], R188 ;  /* 0x000674bc01007387 */ /* 0x0003e20000100800 */
[----:B------:R-:W-:Y:S02]  /*e6c0*/  IABS R201, R126 ;  /* 0x0000007e00c97213 */ /* 0x000fe40000000000 */
[----:B------:R-:W-:Y:S01]  /*e6d0*/  ISETP.GT.U32.AND P1, PT, R0, R205, PT ;  /* 0x000000cd0000720c */ /* 0x000fe20003f24070 */
[----:B------:R-:W-:Y:S01]  /*e6e0*/  IMAD.HI.U32 R197, R248, R127, RZ ;  /* 0x0000007ff8c57227 */ /* 0x000fe200078e00ff */
[----:B------:R-:W-:Y:S02]  /*e6f0*/  ISETP.GT.U32.AND P3, PT, R0, R204, PT ;  /* 0x000000cc0000720c */ /* 0x000fe40003f64070 */
[----:B------:R-:W-:Y:S01]  /*e700*/  IABS R202, R199 ;  /* 0x000000c700ca7213 */ /* 0x000fe20000000000 */
[----:B------:R-:W-:-:S02]  /*e710*/  IMAD.MOV R197, RZ, RZ, -R197 ;  /* 0x000000ffffc57224 */ /* 0x000fc400078e0ac5 */
[----:B-1----:R-:W-:Y:S02]  /*e720*/  IMAD.MOV.U32 R188, RZ, RZ, R7 ;  /* 0x000000ffffbc7224 */ /* 0x002fe400078e0007 */
[----:B------:R-:W-:-:S03]  /*e730*/  IMAD.HI.U32 R198, R248, R201, RZ ;  /* 0x000000c9f8c67227 */ /* 0x000fc600078e00ff */
[----:B------:R-:W-:Y:S01]  /*e740*/  @!P2 IADD3 R188, -R188, RZ, RZ ;  /* 0x000000ffbcbca210 */ /* 0x000fe20007ffe1ff */
[----:B------:R-:W-:Y:S01]  /*e750*/  IMAD.MOV R198, RZ, RZ, -R198 ;  /* 0x000000ffffc67224 */ /* 0x000fe200078e0ac6 */
[----:B------:R-:W-:Y:S01]  /*e760*/  ISETP.GT.U32.AND P2, PT, R0, R206, PT ;  /* 0x000000ce0000720c */ /* 0x000fe20003f44070 */
[--C-:B------:R-:W-:Y:S01]  /*e770*/  @!P3 IMAD.IADD R204, R204, 0x1, -R0.reuse ;  /* 0x00000001ccccb824 */ /* 0x100fe200078e0a00 */
[----:B------:R-:W-:Y:S01]  /*e780*/  @!P1 IADD3 R205, R205, -R0, RZ ;  /* 0x80000000cdcd9210 */ /* 0x000fe20007ffe0ff */
[----:B------:R-:W-:Y:S01]  /*e790*/  IMAD R201, R0, R198, R201 ;  /* 0x000000c600c97224 */ /* 0x000fe200078e02c9 */
[----:B------:R-:W-:Y:S01]  /*e7a0*/  ISETP.GE.AND P1, PT, R126, RZ, PT ;  /* 0x000000ff7e00720c */ /* 0x000fe20003f26270 */
[----:B------:R-:W-:Y:S01]  /*e7b0*/  IMAD R126, R0, R197, R127 ;  /* 0x000000c5007e7224 */ /* 0x000fe200078e027f */
[----:B------:R1:W-:Y:S01]  /*e7c0*/  STL [R1+0x678], R188 ;  /* 0x000678bc01007387 */ /* 0x0003e20000100800 */
[----:B------:R-:W-:Y:S02]  /*e7d0*/  VIADD R197, R2, 0x133 ;  /* 0x0000013302c57836 */ /* 0x000fe40000000000 */
[----:B------:R-:W-:Y:S01]  /*e7e0*/  IMAD.MOV.U32 R189, RZ, RZ, R203 ;  /* 0x000000ffffbd7224 */ /* 0x000fe200078e00cb */
[----:B------:R-:W-:Y:S01]  /*e7f0*/  ISETP.GT.U32.AND P3, PT, R0, R126, PT ;  /* 0x0000007e0000720c */ /* 0x000fe20003f64070 */
[----:B------:R-:W-:Y:S01]  /*e800*/  VIADD R7, R2, 0x132 ;  /* 0x0000013202077836 */ /* 0x000fe20000000000 */
[----:B------:R-:W-:Y:S01]  /*e810*/  IABS R200, R197 ;  /* 0x000000c500c87213 */ /* 0x000fe20000000000 */
[----:B------:R-:W-:Y:S01]  /*e820*/  @!P2 IMAD.IADD R206, R206, 0x1, -R0 ;  /* 0x00000001cecea824 */ /* 0x000fe200078e0a00 */
[----:B------:R-:W-:Y:S01]  /*e830*/  ISETP.GT.U32.AND P2, PT, R0, R201, PT ;  /* 0x000000c90000720c */ /* 0x000fe20003f44070 */
[----:B------:R-:W-:Y:S01]  /*e840*/  @!P4 IMAD.MOV R189, RZ, RZ, -R189 ;  /* 0x000000ffffbdc224 */ /* 0x000fe200078e0abd */
[----:B------:R-:W-:Y:S01]  /*e850*/  IABS R198, R7 ;  /* 0x0000000700c67213 */ /* 0x000fe20000000000 */
[----:B------:R-:W-:-:S03]  /*e860*/  IMAD.HI.U32 R203, R248, R200, RZ ;  /* 0x000000c8f8cb7227 */ /* 0x000fc600078e00ff */
[----:B------:R2:W-:Y:S01]  /*e870*/  STL [R1+0x51c], R189 ;  /* 0x00051cbd01007387 */ /* 0x0005e20000100800 */
[----:B-1----:R-:W-:Y:S02]  /*e880*/  IMAD.MOV.U32 R188, RZ, RZ, R206 ;  /* 0x000000ffffbc7224 */ /* 0x002fe400078e00ce */
[----:B------:R-:W-:Y:S02]  /*e890*/  @!P3 IMAD.IADD R126, R126, 0x1, -R0 ;  /* 0x000000017e7eb824 */ /* 0x000fe400078e0a00 */
[----:B------:R-:W-:-:S03]  /*e8a0*/  IMAD.HI.U32 R207, R248, R202, RZ ;  /* 0x000000caf8cf7227 */ /* 0x000fc600078e00ff */
[----:B------:R-:W-:Y:S01]  /*e8b0*/  ISETP.GT.U32.AND P4, PT, R0, R126, PT ;  /* 0x0000007e0000720c */ /* 0x000fe20003f84070 */
[----:B------:R-:W-:Y:S01]  /*e8c0*/  @!P2 IMAD.IADD R201, R201, 0x1, -R0 ;  /* 0x00000001c9c9a824 */ /* 0x000fe200078e0a00 */
[----:B--2---:R-:W-:Y:S01]  /*e8d0*/  MOV R189, R205 ;  /* 0x000000cd00bd7202 */ /* 0x004fe20000000f00 */
[----:B------:R-:W-:Y:S01]  /*e8e0*/  IMAD.MOV R203, RZ, RZ, -R203 ;  /* 0x000000ffffcb7224 */ /* 0x000fe200078e0acb */
[----:B------:R-:W-:Y:S01]  /*e8f0*/  ISETP.GE.AND P2, PT, R196, RZ, PT ;  /* 0x000000ffc400720c */ /* 0x000fe20003f46270 */
[----:B------:R-:W-:Y:S01]  /*e900*/  @!P0 IMAD.MOV R188, RZ, RZ, -R188 ;  /* 0x000000ffffbc8224 */ /* 0x000fe200078e0abc */
[----:B------:R-:W-:Y:S01]  /*e910*/  ISETP.GT.U32.AND P3, PT, R0, R201, PT ;  /* 0x000000c90000720c */ /* 0x000fe20003f64070 */
[----:B------:R-:W-:Y:S01]  /*e920*/  @!P5 IMAD.MOV R189, RZ, RZ, -R189 ;  /* 0x000000ffffbdd224 */ /* 0x000fe200078e0abd */
[----:B------:R-:W-:Y:S01]  /*e930*/  ISETP.GE.AND P5, PT, R199, RZ, PT ;  /* 0x000000ffc700720c */ /* 0x000fe20003fa6270 */
[----:B------:R-:W-:Y:S01]  /*e940*/  IMAD.HI.U32 R127, R248, R198, RZ ;  /* 0x000000c6f87f7227 */ /* 0x000fe200078e00ff */
[----:B------:R1:W-:Y:S01]  /*e950*/  STL [R1+0x520], R188 ;  /* 0x000520bc01007387 */ /* 0x0003e20000100800 */
[----:B------:R-:W-:-:S02]  /*e960*/  IADD3 R196, R2, 0x134, RZ ;  /* 0x0000013402c47810 */ /* 0x000fc40007ffe0ff */
[----:B------:R-:W-:Y:S01]  /*e970*/  IMAD.MOV R207, RZ, RZ, -R207 ;  /* 0x000000ffffcf7224 */ /* 0x000fe200078e0acf */
[----:B------:R-:W-:Y:S01]  /*e980*/  STL [R1+0x560], R189 ;  /* 0x000560bd01007387 */ /* 0x000fe20000100800 */
[C---:B------:R-:W-:Y:S02]  /*e990*/  IMAD R199, R0.reuse, R203, R200 ;  /* 0x000000cb00c77224 */ /* 0x040fe400078e02c8 */
[----:B------:R-:W-:Y:S02]  /*e9a0*/  IMAD.MOV R127, RZ, RZ, -R127 ;  /* 0x000000ffff7f7224 */ /* 0x000fe400078e0a7f */
[----:B------:R-:W-:Y:S02]  /*e9b0*/  IMAD R202, R0, R207, R202 ;  /* 0x000000cf00ca7224 */ /* 0x000fe400078e02ca */
[----:B-1----:R-:W-:Y:S02]  /*e9c0*/  IMAD.MOV.U32 R188, RZ, RZ, R204 ;  /* 0x000000ffffbc7224 */ /* 0x002fe400078e00cc */
[----:B------:R-:W-:Y:S01]  /*e9d0*/  @!P4 IMAD.IADD R126, R126, 0x1, -R0 ;  /* 0x000000017e7ec824 */ /* 0x000fe200078e0a00 */
[C---:B------:R-:W-:Y:S01]  /*e9e0*/  ISETP.GT.U32.AND P4, PT, R0.reuse, R199, PT ;  /* 0x000000c70000720c */ /* 0x040fe20003f84070 */
[C---:B------:R-:W-:Y:S01]  /*e9f0*/  IMAD R198, R0.reuse, R127, R198 ;  /* 0x0000007f00c67224 */ /* 0x040fe200078e02c6 */
[C---:B------:R-:W-:Y:S01]  /*ea00*/  ISETP.GT.U32.AND P0, PT, R0.reuse, R202, PT ;  /* 0x000000ca0000720c */ /* 0x040fe20003f04070 */
[----:B------:R-:W-:Y:S01]  /*ea10*/  @!P6 IMAD.MOV R188, RZ, RZ, -R188 ;  /* 0x000000ffffbce224 */ /* 0x000fe200078e0abc */
[----:B------:R-:W-:Y:S01]  /*ea20*/  IABS R127, R196 ;  /* 0x000000c4007f7213 */ /* 0x000fe20000000000 */
[----:B------:R-:W-:Y:S01]  /*ea30*/  @!P3 IMAD.IADD R201, R201, 0x1, -R0 ;  /* 0x00000001c9c9b824 */ /* 0x000fe200078e0a00 */
[----:B------:R-:W-:Y:S01]  /*ea40*/  ISETP.GT.U32.AND P6, PT, R0, R198, PT ;  /* 0x000000c60000720c */ /* 0x000fe20003fc4070 */
[----:B------:R-:W-:Y:S01]  /*ea50*/  VIADD R207, R2, 0x149 ;  /* 0x0000014902cf7836 */ /* 0x000fe20000000000 */
[----:B------:R1:W-:Y:S01]  /*ea60*/  STL [R1+0x5f4], R188 ;  /* 0x0005f4bc01007387 */ /* 0x0003e20000100800 */
[----:B------:R-:W-:Y:S01]  /*ea70*/  ISETP.GE.AND P3, PT, R7, RZ, PT ;  /* 0x000000ff0700720c */ /* 0x000fe20003f66270 */
[----:B------:R-:W-:Y:S01]  /*ea80*/  IMAD.HI.U32 R200, R248, R127, RZ ;  /* 0x0000007ff8c87227 */ /* 0x000fe200078e00ff */
[----:B------:R-:W-:-:S02]  /*ea90*/  IADD3 R7, R2, 0x135, RZ ;  /* 0x0000013502077810 */ /* 0x000fc40007ffe0ff */
[----:B------:R-:W-:Y:S01]  /*eaa0*/  IABS R208, R207 ;  /* 0x000000cf00d07213 */ /* 0x000fe20000000000 */
[--C-:B------:R-:W-:Y:S02]  /*eab0*/  @!P4 IMAD.IADD R199, R199, 0x1, -R0.reuse ;  /* 0x00000001c7c7c824 */ /* 0x100fe400078e0a00 */
[----:B------:R-:W-:Y:S01]  /*eac0*/  @!P0 IMAD.IADD R202, R202, 0x1, -R0 ;  /* 0x00000001caca8824 */ /* 0x000fe200078e0a00 */
[----:B------:R-:W-:Y:S01]  /*ead0*/  ISETP.GE.AND P0, PT, R197, RZ, PT ;  /* 0x000000ffc500720c */ /* 0x000fe20003f06270 */
[----:B-1----:R-:W-:Y:S01]  /*eae0*/  IMAD.MOV.U32 R188, RZ, RZ, R201 ;  /* 0x000000ffffbc7224 */ /* 0x002fe200078e00c9 */
[----:B------:R-:W-:Y:S01]  /*eaf0*/  IABS R201, R7 ;  /* 0x0000000700c97213 */ /* 0x000fe20000000000 */
[----:B------:R-:W-:Y:S01]  /*eb00*/  IMAD.MOV R200, RZ, RZ, -R200 ;  /* 0x000000ffffc87224 */ /* 0x000fe200078e0ac8 */
[----:B------:R-:W-:Y:S01]  /*eb10*/  ISETP.GT.U32.AND P4, PT, R0, R199, PT ;  /* 0x000000c70000720c */ /* 0x000fe20003f84070 */
[----:B------:R-:W-:Y:S01]  /*eb20*/  @!P1 IMAD.MOV R188, RZ, RZ, -R188 ;  /* 0x000000ffffbc9224 */ /* 0x000fe200078e0abc */
[----:B------:R-:W-:Y:S01]  /*eb30*/  @!P6 IADD3 R198, R198, -R0, RZ ;  /* 0x80000000c6c6e210 */ /* 0x000fe20007ffe0ff */
[----:B------:R-:W-:Y:S01]  /*eb40*/  VIADD R197, R2, 0x136 ;  /* 0x0000013602c57836 */ /* 0x000fe20000000000 */
[C---:B------:R-:W-:Y:S01]  /*eb50*/  ISETP.GT.U32.AND P6, PT, R0.reuse, R202, PT ;  /* 0x000000ca0000720c */ /* 0x040fe20003fc4070 */
[C---:B------:R-:W-:Y:S01]  /*eb60*/  IMAD R127, R0.reuse, R200, R127 ;  /* 0x000000c8007f7224 */ /* 0x040fe200078e027f */
[----:B------:R1:W-:Y:S01]  /*eb70*/  STL [R1+0x638], R188 ;  /* 0x000638bc01007387 */ /* 0x0003e20000100800 */
[----:B------:R-:W-:Y:S01]  /*eb80*/  ISETP.GT.U32.AND P1, PT, R0, R198, PT ;  /* 0x000000c60000720c */ /* 0x000fe20003f24070 */
[----:B------:R-:W-:Y:S01]  /*eb90*/  IMAD.HI.U32 R211, R248, R208, RZ ;  /* 0x000000d0f8d37227 */ /* 0x000fe200078e00ff */
[----:B------:R-:W-:-:S03]  /*eba0*/  IABS R200, R197 ;  /* 0x000000c500c87213 */ /* 0x000fc60000000000 */
[----:B------:R-:W-:Y:S02]  /*ebb0*/  IMAD.MOV R211, RZ, RZ, -R211 ;  /* 0x000000ffffd37224 */ /* 0x000fe400078e0ad3 */
[----:B------:R-:W-:Y:S02]  /*ebc0*/  @!P4 IMAD.IADD R199, R199, 0x1, -R0 ;  /* 0x00000001c7c7c824 */ /* 0x000fe400078e0a00 */
[----:B-1----:R-:W-:Y:S01]  /*ebd0*/  IMAD.MOV.U32 R188, RZ, RZ, R126 ;  /* 0x000000ffffbc7224 */ /* 0x002fe200078e007e */
[----:B------:R-:W-:Y:S01]  /*ebe0*/  @!P6 IADD3 R202, R202, -R0, RZ ;  /* 0x80000000cacae210 */ /* 0x000fe20007ffe0ff */
[----:B------:R-:W-:Y:S01]  /*ebf0*/  IMAD.HI.U32 R126, R248, R201, RZ ;  /* 0x000000c9f87e7227 */ /* 0x000fe200078e00ff */
[----:B------:R-:W-:-:S03]  /*ec00*/  ISETP.GT.U32.AND P6, PT, R0, R127, PT ;  /* 0x0000007f0000720c */ /* 0x000fc60003fc4070 */
[----:B------:R-:W-:Y:S02]  /*ec10*/  IMAD.MOV R126, RZ, RZ, -R126 ;  /* 0x000000ffff7e7224 */ /* 0x000fe400078e0a7e */
[----:B------:R-:W-:Y:S01]  /*ec20*/  @!P2 IMAD.MOV R188, RZ, RZ, -R188 ;  /* 0x000000ffffbca224 */ /* 0x000fe200078e0abc */
[----:B------:R-:W-:Y:S01]  /*ec30*/  ISETP.GE.AND P2, PT, R196, RZ, PT ;  /* 0x000000ffc400720c */ /* 0x000fe20003f46270 */
[----:B------:R-:W-:Y:S02]  /*ec40*/  IMAD R201, R0, R126, R201 ;  /* 0x0000007e00c97224 */ /* 0x000fe400078e02c9 */
[----:B------:R-:W-:Y:S01]  /*ec50*/  @!P1 IMAD.IADD R198, R198, 0x1, -R0 ;  /* 0x00000001c6c69824 */ /* 0x000fe200078e0a00 */
[----:B------:R1:W-:Y:S01]  /*ec60*/  STL [R1+0x664], R188 ;  /* 0x000664bc01007387 */ /* 0x0003e20000100800 */
[----:B------:R-:W-:Y:S01]  /*ec70*/  ISETP.GE.AND P1, PT, R7, RZ, PT ;  /* 0x000000ff0700720c */ /* 0x000fe20003f26270 */
[----:B------:R-:W-:Y:S01]  /*ec80*/  IMAD.HI.U32 R204, R248, R200, RZ ;  /* 0x000000c8f8cc7227 */ /* 0x000fe200078e00ff */
[----:B------:R-:W-:-:S03]  /*ec90*/  ISETP.GT.U32.AND P4, PT, R0, R201, PT ;  /* 0x000000c90000720c */ /* 0x000fc60003f84070 */
[----:B------:R-:W-:Y:S01]  /*eca0*/  VIADD R7, R2, 0x137 ;  /* 0x0000013702077836 */ /* 0x000fe20000000000 */
[----:B------:R-:W-:Y:S01]  /*ecb0*/  IADD3 R204, -R204, RZ, RZ ;  /* 0x000000ffcccc7210 */ /* 0x000fe20007ffe1ff */
[----:B------:R-:W-:Y:S01]  /*ecc0*/  @!P6 IMAD.IADD R127, R127, 0x1, -R0 ;  /* 0x000000017f7fe824 */ /* 0x000fe200078e0a00 */
[----:B------:R-:W-:Y:S01]  /*ecd0*/  ISETP.GE.AND P6, PT, R197, RZ, PT ;  /* 0x000000ffc500720c */ /* 0x000fe20003fc6270 */
[----:B-1----:R-:W-:Y:S01]  /*ece0*/  IMAD.MOV.U32 R188, RZ, RZ, R202 ;  /* 0x000000ffffbc7224 */ /* 0x002fe200078e00ca */
[----:B------:R-:W-:Y:S01]  /*ecf0*/  IABS R196, R7 ;  /* 0x0000000700c47213 */ /* 0x000fe20000000000 */
[----:B------:R-:W-:Y:S02]  /*ed00*/  IMAD.MOV.U32 R189, RZ, RZ, R198 ;  /* 0x000000ffffbd7224 */ /* 0x000fe400078e00c6 */
[----:B------:R-:W-:Y:S01]  /*ed10*/  @!P5 IMAD.MOV R188, RZ, RZ, -R188 ;  /* 0x000000ffffbcd224 */ /* 0x000fe200078e0abc */
[C---:B------:R-:W-:Y:S01]  /*ed20*/  ISETP.GT.U32.AND P5, PT, R0.reuse, R127, PT ;  /* 0x0000007f0000720c */ /* 0x040fe20003fa4070 */
[----:B------:R-:W-:Y:S01]  /*ed30*/  @!P4 IMAD.IADD R201, R201, 0x1, -R0 ;  /* 0x00000001c9c9c824 */ /* 0x000fe200078e0a00 */
[----:B------:R-:W-:Y:S01]  /*ed40*/  @!P3 IADD3 R189, -R189, RZ, RZ ;  /* 0x000000ffbdbdb210 */ /* 0x000fe20007ffe1ff */
[----:B------:R-:W-:Y:S01]  /*ed50*/  IMAD R200, R0, R204, R200 ;  /* 0x000000cc00c87224 */ /* 0x000fe200078e02c8 */
[----:B------:R1:W-:Y:S01]  /*ed60*/  STL [R1+0x63c], R188 ;  /* 0x00063cbc01007387 */ /* 0x0003e20000100800 */
[----:B------:R-:W-:Y:S01]  /*ed70*/  IMAD.HI.U32 R197, R248, R196, RZ ;  /* 0x000000c4f8c57227 */ /* 0x000fe200078e00ff */
[----:B------:R-:W-:-:S02]  /*ed80*/  ISETP.GT.U32.AND P4, PT, R0, R201, PT ;  /* 0x000000c90000720c */ /* 0x000fc40003f84070 */
[----:B------:R-:W-:Y:S01]  /*ed90*/  ISETP.GT.U32.AND P3, PT, R0, R200, PT ;  /* 0x000000c80000720c */ /* 0x000fe20003f64070 */
[----:B------:R-:W-:Y:S01]  /*eda0*/  VIADD R126, R2, 0x138 ;  /* 0x00000138027e7836 */ /* 0x000fe20000000000 */
[----:B------:R2:W-:Y:S01]  /*edb0*/  STL [R1+0x5d8], R189 ;  /* 0x0005d8bd01007387 */ /* 0x0005e20000100800 */
[----:B------:R-:W-:Y:S02]  /*edc0*/  IMAD R208, R0, R211, R208 ;  /* 0x000000d300d07224 */ /* 0x000fe400078e02d0 */
[----:B------:R-:W-:Y:S01]  /*edd0*/  @!P5 IMAD.IADD R127, R127, 0x1, -R0 ;  /* 0x000000017f7fd824 */ /* 0x000fe200078e0a00 */
[----:B------:R-:W-:Y:S01]  /*ede0*/  IABS R203, R126 ;  /* 0x0000007e00cb7213 */ /* 0x000fe20000000000 */
[----:B-1----:R-:W-:Y:S01]  /*edf0*/  IMAD.MOV.U32 R188, RZ, RZ, R199 ;  /* 0x000000ffffbc7224 */ /* 0x002fe200078e00c7 */
[----:B------:R-:W-:Y:S01]  /*ee00*/  ISETP.GE.AND P5, PT, R126, RZ, PT ;  /* 0x000000ff7e00720c */ /* 0x000fe20003fa6270 */
[----:B------:R-:W-:Y:S02]  /*ee10*/  VIADD R126, R2, 0x13b ;  /* 0x0000013b027e7836 */ /* 0x000fe40000000000 */
[----:B------:R-:W-:Y:S01]  /*ee20*/  @!P0 IMAD.MOV R188, RZ, RZ, -R188 ;  /* 0x000000ffffbc8224 */ /* 0x000fe200078e0abc */
[----:B------:R-:W-:Y:S01]  /*ee30*/  ISETP.GE.AND P0, PT, R7, RZ, PT ;  /* 0x000000ff0700720c */ /* 0x000fe20003f06270 */
[----:B------:R-:W-:-:S02]  /*ee40*/  IMAD.MOV R7, RZ, RZ, -R197 ;  /* 0x000000ffff077224 */ /* 0x000fc400078e0ac5 */
[----:B------:R-:W-:Y:S01]  /*ee50*/  IMAD.HI.U32 R198, R248, R203, RZ ;  /* 0x000000cbf8c67227 */ /* 0x000fe200078e00ff */
[----:B------:R1:W-:Y:S03]  /*ee60*/  STL [R1+0x5dc], R188 ;  /* 0x0005dcbc01007387 */ /* 0x0003e60000100800 */
[C---:B------:R-:W-:Y:S02]  /*ee70*/  IMAD R196, R0.reuse, R7, R196 ;  /* 0x0000000700c47224 */ /* 0x040fe400078e02c4 */
[----:B------:R-:W-:Y:S02]  /*ee80*/  @!P4 IMAD.IADD R201, R201, 0x1, -R0 ;  /* 0x00000001c9c9c824 */ /* 0x000fe400078e0a00 */
[----:B------:R-:W-:Y:S01]  /*ee90*/  IMAD.MOV R198, RZ, RZ, -R198 ;  /* 0x000000ffffc67224 */ /* 0x000fe200078e0ac6 */
[----:B------:R-:W-:Y:S01]  /*eea0*/  ISETP.GT.U32.AND P4, PT, R0, R196, PT ;  /* 0x000000c40000720c */ /* 0x000fe20003f84070 */
[----:B------:R-:W-:-:S02]  /*eeb0*/  @!P3 IMAD.IADD R200, R200, 0x1, -R0 ;  /* 0x00000001c8c8b824 */ /* 0x000fc400078e0a00 */
[----:B--2---:R-:W-:Y:S01]  /*eec0*/  IMAD.MOV.U32 R189, RZ, RZ, R127 ;  /* 0x000000ffffbd7224 */ /* 0x004fe200078e007f */
[----:B------:R-:W-:Y:S01]  /*eed0*/  IABS R127, R126 ;  /* 0x0000007e007f7213 */ /* 0x000fe20000000000 */
[C---:B------:R-:W-:Y:S01]  /*eee0*/  IMAD R203, R0.reuse, R198, R203 ;  /* 0x000000c600cb7224 */ /* 0x040fe200078e02cb */
[----:B------:R-:W-:Y:S01]  /*eef0*/  ISETP.GT.U32.AND P3, PT, R0, R200, PT ;  /* 0x000000c80000720c */ /* 0x000fe20003f64070 */
[----:B-1----:R-:W-:Y:S01]  /*ef00*/  IMAD.MOV.U32 R188, RZ, RZ, R201 ;  /* 0x000000ffffbc7224 */ /* 0x002fe200078e00c9 */
[----:B------:R-:W-:Y:S01]  /*ef10*/  @!P2 IADD3 R189, -R189, RZ, RZ ;  /* 0x000000ffbdbda210 */ /* 0x000fe20007ffe1ff */
[----:B------:R-:W-:Y:S01]  /*ef20*/  VIADD R197, R2, 0x139 ;  /* 0x0000013902c57836 */ /* 0x000fe20000000000 */
[----:B------:R-:W-:Y:S01]  /*ef30*/  ISETP.GT.U32.AND P2, PT, R0, R203, PT ;  /* 0x000000cb0000720c */ /* 0x000fe20003f44070 */
[----:B------:R-:W-:Y:S01]  /*ef40*/  @!P1 IMAD.MOV R188, RZ, RZ, -R188 ;  /* 0x000000ffffbc9224 */ /* 0x000fe200078e0abc */
[----:B------:R-:W-:Y:S01]  /*ef50*/  IADD3 R198, R2, 0x13a, RZ ;  /* 0x0000013a02c67810 */ /* 0x000fe20007ffe0ff */
[----:B------:R-:W-:Y:S01]  /*ef60*/  @!P4 IMAD.IADD R196, R196, 0x1, -R0 ;  /* 0x00000001c4c4c824 */ /* 0x000fe200078e0a00 */
[----:B------:R-:W-:Y:S01]  /*ef70*/  IABS R7, R197 ;  /* 0x000000c500077213 */ /* 0x000fe20000000000 */
[----:B------:R-:W-:Y:S01]  /*ef80*/  STL [R1+0x5f0], R189 ;  /* 0x0005f0bd01007387 */ /* 0x000fe20000100800 */
[----:B------:R-:W-:-:S02]  /*ef90*/  IABS R199, R198 ;  /* 0x000000c600c77213 */ /* 0x000fc40000000000 */
[----:B------:R-:W-:Y:S01]  /*efa0*/  ISETP.GT.U32.AND P4, PT, R0, R196, PT ;  /* 0x000000c40000720c */ /* 0x000fe20003f84070 */
[----:B------:R-:W-:Y:S01]  /*efb0*/  @!P3 IMAD.IADD R200, R200, 0x1, -R0 ;  /* 0x00000001c8c8b824 */ /* 0x000fe200078e0a00 */
[----:B------:R-:W-:Y:S01]  /*efc0*/  ISETP.GE.AND P1, PT, R197, RZ, PT ;  /* 0x000000ffc500720c */ /* 0x000fe20003f26270 */
[----:B------:R-:W-:Y:S01]  /*efd0*/  IMAD.MOV.U32 R197, RZ, RZ, R199 ;  /* 0x000000ffffc57224 */ /* 0x000fe200078e00c7 */
[----:B------:R1:W-:Y:S01]  /*efe0*/  STL [R1+0x5ec], R188 ;  /* 0x0005ecbc01007387 */ /* 0x0003e20000100800 */
[----:B------:R-:W-:Y:S01]  /*eff0*/  @!P2 IADD3 R203, R203, -R0, RZ ;  /* 0x80000000cbcba210 */ /* 0x000fe20007ffe0ff */
[----:B------:R-:W-:Y:S01]  /*f000*/  IMAD.HI.U32 R201, R248, R7, RZ ;  /* 0x00000007f8c97227 */ /* 0x000fe200078e00ff */
[----:B------:R-:W-:Y:S02]  /*f010*/  ISETP.GE.AND P3, PT, R198, RZ, PT ;  /* 0x000000ffc600720c */ /* 0x000fe40003f66270 */
[----:B------:R-:W-:Y:S01]  /*f020*/  ISETP.GT.U32.AND P2, PT, R0, R203, PT ;  /* 0x000000cb0000720c */ /* 0x000fe20003f44070 */
[----:B------:R-:W-:-:S04]  /*f030*/  IMAD.HI.U32 R198, R248, R197, RZ ;  /* 0x000000c5f8c67227 */ /* 0x000fc800078e00ff */
[----:B-1----:R-:W-:Y:S02]  /*f040*/  IMAD.MOV.U32 R188, RZ, RZ, R200 ;  /* 0x000000ffffbc7224 */ /* 0x002fe400078e00c8 */
[----:B------:R-:W-:Y:S02]  /*f050*/  @!P4 IMAD.IADD R196, R196, 0x1, -R0 ;  /* 0x00000001c4c4c824 */ /* 0x000fe400078e0a00 */
[----:B------:R-:W-:Y:S01]  /*f060*/  @!P6 IMAD.MOV R188, RZ, RZ, -R188 ;  /* 0x000000ffffbce224 */ /* 0x000fe200078e0abc */
[----:B------:R-:W-:Y:S01]  /*f070*/  ISETP.GE.AND P6, PT, R126, RZ, PT ;  /* 0x000000ff7e00720c */ /* 0x000fe20003fc6270 */
[----:B------:R-:W-:Y:S02]  /*f080*/  IMAD.MOV R201, RZ, RZ, -R201 ;  /* 0x000000ffffc97224 */ /* 0x000fe400078e0ac9 */
[----:B------:R-:W-:Y:S01]  /*f090*/  IMAD.MOV R198, RZ, RZ, -R198 ;  /* 0x000000ffffc67224 */ /* 0x000fe200078e0ac6 */
[----:B------:R1:W-:Y:S01]  /*f0a0*/  STL [R1+0x5e4], R188 ;  /* 0x0005e4bc01007387 */ /* 0x0003e20000100800 */
[C---:B------:R-:W-:Y:S01]  /*f0b0*/  IMAD R7, R0.reuse, R201, R7 ;  /* 0x000000c900077224 */ /* 0x040fe200078e0207 */
[----:B------:R-:W-:Y:S01]  /*f0c0*/  @!P2 IADD3 R203, R203, -R0, RZ ;  /* 0x80000000cbcba210 */ /* 0x000fe20007ffe0ff */
[----:B------:R-:W-:-:S02]  /*f0d0*/  IMAD R126, R0, R198, R197 ;  /* 0x000000c6007e7224 */ /* 0x000fc400078e02c5 */
[----:B------:R-:W-:Y:S01]  /*f0e0*/  IMAD.HI.U32 R199, R248, R127, RZ ;  /* 0x0000007ff8c77227 */ /* 0x000fe200078e00ff */
[----:B------:R-:W-:-:S03]  /*f0f0*/  ISETP.GT.U32.AND P4, PT, R0, R7, PT ;  /* 0x000000070000720c */ /* 0x000fc60003f84070 */
[----:B------:R-:W-:Y:S01]  /*f100*/  IMAD.MOV R199, RZ, RZ, -R199 ;  /* 0x000000ffffc77224 */ /* 0x000fe200078e0ac7 */
[----:B-1----:R-:W-:Y:S01]  /*f110*/  MOV R188, R196 ;  /* 0x000000c400bc7202 */ /* 0x002fe20000000f00 */
[----:B------:R-:W-:Y:S02]  /*f120*/  VIADD R198, R2, 0x13f ;  /* 0x0000013f02c67836 */ /* 0x000fe40000000000 */
[C---:B------:R-:W-:Y:S02]  /*f130*/  IMAD R127, R0.reuse, R199, R127 ;  /* 0x000000c7007f7224 */ /* 0x040fe400078e027f */
[----:B------:R-:W-:Y:S01]  /*f140*/  @!P0 IMAD.MOV R188, RZ, RZ, -R188 ;  /* 0x000000ffffbc8224 */ /* 0x000fe200078e0abc */
[----:B------:R-:W-:Y:S01]  /*f150*/  ISETP.GT.U32.AND P0, PT, R0, R126, PT ;  /* 0x0000007e0000720c */ /* 0x000fe20003f04070 */
[C---:B------:R-:W-:Y:S01]  /*f160*/  VIADD R199, R2.reuse, 0x13c ;  /* 0x0000013c02c77836 */ /* 0x040fe20000000000 */
[----:B------:R-:W-:Y:S01]  /*f170*/  IABS R202, R198 ;  /* 0x000000c600ca7213 */ /* 0x000fe20000000000 */
[----:B------:R-:W-:Y:S01]  /*f180*/  @!P4 IMAD.IADD R7, R7, 0x1, -R0 ;  /* 0x000000010707c824 */ /* 0x000fe200078e0a00 */
[----:B------:R1:W-:Y:S01]  /*f190*/  STL [R1+0x5e8], R188 ;  /* 0x0005e8bc01007387 */ /* 0x0003e20000100800 */
[C---:B------:R-:W-:Y:S01]  /*f1a0*/  VIADD R196, R2.reuse, 0x13d ;  /* 0x0000013d02c47836 */ /* 0x040fe20000000000 */
[----:B------:R-:W-:Y:S01]  /*f1b0*/  ISETP.GE.AND P2, PT, R199, RZ, PT ;  /* 0x000000ffc700720c */ /* 0x000fe20003f46270 */
[----:B------:R-:W-:Y:S01]  /*f1c0*/  VIADD R197, R2, 0x13e ;  /* 0x0000013e02c57836 */ /* 0x000fe20000000000 */
[----:B------:R-:W-:-:S02]  /*f1d0*/  ISETP.GT.U32.AND P4, PT, R0, R7, PT ;  /* 0x000000070000720c */ /* 0x000fc40003f84070 */
[----:B------:R-:W-:Y:S02]  /*f1e0*/  IABS R199, R199 ;  /* 0x000000c700c77213 */ /* 0x000fe40000000000 */
[----:B------:R-:W-:Y:S01]  /*f1f0*/  IABS R200, R196 ;  /* 0x000000c400c87213 */ /* 0x000fe20000000000 */
[----:B------:R-:W-:Y:S01]  /*f200*/  @!P0 IMAD.IADD R126, R126, 0x1, -R0 ;  /* 0x000000017e7e8824 */ /* 0x000fe200078e0a00 */
[----:B------:R-:W-:Y:S01]  /*f210*/  IABS R201, R197 ;  /* 0x000000c500c97213 */ /* 0x000fe20000000000 */
[----:B-1----:R-:W-:Y:S02]  /*f220*/  IMAD.MOV.U32 R188, RZ, RZ, R203 ;  /* 0x000000ffffbc7224 */ /* 0x002fe400078e00cb */
[----:B------:R-:W-:Y:S01]  /*f230*/  IMAD.HI.U32 R203, R248, R199, RZ ;  /* 0x000000c7f8cb7227 */ /* 0x000fe200078e00ff */
[----:B------:R-:W-:-:S03]  /*f240*/  ISETP.GT.U32.AND P0, PT, R0, R126, PT ;  /* 0x0000007e0000720c */ /* 0x000fc60003f04070 */
[----:B------:R-:W-:Y:S01]  /*f250*/  @!P5 IMAD.MOV R188, RZ, RZ, -R188 ;  /* 0x000000ffffbcd224 */ /* 0x000fe200078e0abc */
[----:B------:R-:W-:Y:S01]  /*f260*/  ISETP.GT.U32.AND P5, PT, R0, R127, PT ;  /* 0x0000007f0000720c */ /* 0x000fe20003fa4070 */
[----:B------:R-:W-:Y:S01]  /*f270*/  @!P4 IMAD.IADD R7, R7, 0x1, -R0 ;  /* 0x000000010707c824 */ /* 0x000fe200078e0a00 */
[----:B------:R-:W-:Y:S01]  /*f280*/  ISETP.GE.AND P4, PT, R196, RZ, PT ;  /* 0x000000ffc400720c */ /* 0x000fe20003f86270 */
[----:B------:R-:W-:Y:S01]  /*f290*/  IMAD.MOV R203, RZ, RZ, -R203 ;  /* 0x000000ffffcb7224 */ /* 0x000fe200078e0acb */
[----:B------:R1:W-:Y:S01]  /*f2a0*/  STL [R1+0x5e0], R188 ;  /* 0x0005e0bc01007387 */ /* 0x0003e20000100800 */
[----:B------:R-:W-:Y:S02]  /*f2b0*/  IMAD.MOV.U32 R189, RZ, RZ, R7 ;  /* 0x000000ffffbd7224 */ /* 0x000fe400078e0007 */
[----:B------:R-:W-:-:S04]  /*f2c0*/  IMAD.HI.U32 R196, R248, R202, RZ ;  /* 0x000000caf8c47227 */ /* 0x000fc800078e00ff */
[--C-:B------:R-:W-:Y:S01]  /*f2d0*/  @!P0 IMAD.IADD R126, R126, 0x1, -R0.reuse ;  /* 0x000000017e7e8824 */ /* 0x100fe200078e0a00 */
[----:B------:R-:W-:Y:S01]  /*f2e0*/  IADD3 R196, -R196, RZ, RZ ;  /* 0x000000ffc4c47210 */ /* 0x000fe20007ffe1ff */
[----:B------:R-:W-:Y:S02]  /*f2f0*/  @!P5 IMAD.IADD R127, R127, 0x1, -R0 ;  /* 0x000000017f7fd824 */ /* 0x000fe400078e0a00 */
[----:B-1----:R-:W-:Y:S01]  /*f300*/  IMAD.MOV.U32 R188, RZ, RZ, R126 ;  /* 0x000000ffffbc7224 */ /* 0x002fe200078e007e */
[----:B------:R-:W-:Y:S01]  /*f310*/  IADD3 R126, R2, 0x141, RZ ;  /* 0x00000141027e7810 */ /* 0x000fe20007ffe0ff */
[C---:B------:R-:W-:Y:S01]  /*f320*/  IMAD R199, R0.reuse, R203, R199 ;  /* 0x000000cb00c77224 */ /* 0x040fe200078e02c7 */
[C---:B------:R-:W-:Y:S01]  /*f330*/  ISETP.GT.U32.AND P5, PT, R0.reuse, R127, PT ;  /* 0x0000007f0000720c */ /* 0x040fe20003fa4070 */
[----:B------:R-:W-:Y:S02]  /*f340*/  @!P1 IMAD.MOV R189, RZ, RZ, -R189 ;  /* 0x000000ffffbd9224 */ /* 0x000fe400078e0abd */
[----:B------:R-:W-:Y:S01]  /*f350*/  @!P3 IMAD.MOV R188, RZ, RZ, -R188 ;  /* 0x000000ffffbcb224 */ /* 0x000fe200078e0abc */
[----:B------:R-:W-:Y:S01]  /*f360*/  ISETP.GT.U32.AND P0, PT, R0, R199, PT ;  /* 0x000000c70000720c */ /* 0x000fe20003f04070 */
[----:B------:R-:W-:Y:S01]  /*f370*/  IMAD.HI.U32 R204, R248, R200, RZ ;  /* 0x000000c8f8cc7227 */ /* 0x000fe200078e00ff */
[----:B------:R-:W-:Y:S01]  /*f380*/  STL [R1+0x5d4], R189 ;  /* 0x0005d4bd01007387 */ /* 0x000fe20000100800 */
[----:B------:R-:W-:-:S02]  /*f390*/  ISETP.GE.AND P3, PT, R197, RZ, PT ;  /* 0x000000ffc500720c */ /* 0x000fc40003f66270 */
[----:B------:R-:W-:Y:S01]  /*f3a0*/  IMAD R202, R0, R196, R202 ;  /* 0x000000c400ca7224 */ /* 0x000fe200078e02ca */
[----:B------:R1:W-:Y:S01]  /*f3b0*/  STL [R1+0x5d0], R188 ;  /* 0x0005d0bc01007387 */ /* 0x0003e20000100800 */
[----:B------:R-:W-:Y:S01]  /*f3c0*/  IADD3 R204, -R204, RZ, RZ ;  /* 0x000000ffcccc7210 */ /* 0x000fe20007ffe1ff */
[----:B------:R-:W-:-:S04]  /*f3d0*/  IMAD.HI.U32 R205, R248, R201, RZ ;  /* 0x000000c9f8cd7227 */ /* 0x000fc800078e00ff */
[----:B------:R-:W-:Y:S02]  /*f3e0*/  @!P5 IMAD.IADD R127, R127, 0x1, -R0 ;  /* 0x000000017f7fd824 */ /* 0x000fe400078e0a00 */
[----:B------:R-:W-:Y:S02]  /*f3f0*/  VIADD R7, R2, 0x140 ;  /* 0x0000014002077836 */ /* 0x000fe40000000000 */
[----:B-1----:R-:W-:Y:S01]  /*f400*/  IMAD.MOV.U32 R188, RZ, RZ, R127 ;  /* 0x000000ffffbc7224 */ /* 0x002fe200078e007f */
[----:B------:R-:W-:Y:S01]  /*f410*/  IABS R127, R126 ;  /* 0x0000007e007f7213 */ /* 0x000fe20000000000 */
[C---:B------:R-:W-:Y:S01]  /*f420*/  IMAD R204, R0.reuse, R204, R200 ;  /* 0x000000cc00cc7224 */ /* 0x040fe200078e02c8 */
[----:B------:R-:W-:Y:S01]  /*f430*/  IABS R200, R7 ;  /* 0x0000000700c87213 */ /* 0x000fe20000000000 */
[----:B------:R-:W-:Y:S01]  /*f440*/  @!P6 IMAD.MOV R188, RZ, RZ, -R188 ;  /* 0x000000ffffbce224 */ /* 0x000fe200078e0abc */
[C---:B------:R-:W-:Y:S01]  /*f450*/  ISETP.GT.U32.AND P6, PT, R0.reuse, R202, PT ;  /* 0x000000ca0000720c */ /* 0x040fe20003fc4070 */
[----:B------:R-:W-:Y:S01]  /*f460*/  IMAD.MOV R205, RZ, RZ, -R205 ;  /* 0x000000ffffcd7224 */ /* 0x000fe200078e0acd */
[C---:B------:R-:W-:Y:S01]  /*f470*/  ISETP.GT.U32.AND P1, PT, R0.reuse, R204, PT ;  /* 0x000000cc0000720c */ /* 0x040fe20003f24070 */
[----:B------:R-:W-:Y:S01]  /*f480*/  @!P0 IMAD.IADD R199, R199, 0x1, -R0 ;  /* 0x00000001c7c78824 */ /* 0x000fe200078e0a00 */
[----:B------:R1:W-:Y:S01]  /*f490*/  STL [R1+0x5cc], R188 ;  /* 0x0005ccbc01007387 */ /* 0x0003e20000100800 */
[----:B------:R-:W-:-:S02]  /*f4a0*/  IMAD R201, R0, R205, R201 ;  /* 0x000000cd00c97224 */ /* 0x000fc400078e02c9 */
[----:B------:R-:W-:Y:S01]  /*f4b0*/  IMAD.HI.U32 R197, R248, R200, RZ ;  /* 0x000000c8f8c57227 */ /* 0x000fe200078e00ff */
[C---:B------:R-:W-:Y:S02]  /*f4c0*/  ISETP.GT.U32.AND P0, PT, R0.reuse, R199, PT ;  /* 0x000000c70000720c */ /* 0x040fe40003f04070 */
[----:B------:R-:W-:Y:S01]  /*f4d0*/  ISETP.GT.U32.AND P5, PT, R0, R201, PT ;  /* 0x000000c90000720c */ /* 0x000fe20003fa4070 */
[----:B------:R-:W-:Y:S01]  /*f4e0*/  VIADD R196, R2, 0x142 ;  /* 0x0000014202c47836 */ /* 0x000fe20000000000 */
[----:B------:R-:W-:Y:S01]  /*f4f0*/  IADD3 R197, -R197, RZ, RZ ;  /* 0x000000ffc5c57210 */ /* 0x000fe20007ffe1ff */
[--C-:B------:R-:W-:Y:S02]  /*f500*/  @!P6 IMAD.IADD R202, R202, 0x1, -R0.reuse ;  /* 0x00000001cacae824 */ /* 0x100fe400078e0a00 */
[----:B------:R-:W-:Y:S01]  /*f510*/  @!P1 IMAD.IADD R204, R204, 0x1, -R0 ;  /* 0x00000001cccc9824 */ /* 0x000fe200078e0a00 */
[----:B------:R-:W-:Y:S01]  /*f520*/  IABS R205, R196 ;  /* 0x000000c400cd7213 */ /* 0x000fe20000000000 */
[C---:B------:R-:W-:Y:S01]  /*f530*/  IMAD R200, R0.reuse, R197, R200 ;  /* 0x000000c500c87224 */ /* 0x040fe200078e02c8 */
[----:B------:R-:W-:Y:S01]  /*f540*/  ISETP.GT.U32.AND P6, PT, R0, R202, PT ;  /* 0x000000ca0000720c */ /* 0x000fe20003fc4070 */
[----:B------:R-:W-:Y:S01]  /*f550*/  IMAD.HI.U32 R197, R248, R127, RZ ;  /* 0x0000007ff8c57227 */ /* 0x000fe200078e00ff */
[----:B------:R-:W-:-:S03]  /*f560*/  ISETP.GT.U32.AND P1, PT, R0, R204, PT ;  /* 0x000000cc0000720c */ /* 0x000fc60003f24070 */
[--C-:B------:R-:W-:Y:S01]  /*f570*/  @!P0 IMAD.IADD R199, R199, 0x1, -R0.reuse ;  /* 0x00000001c7c78824 */ /* 0x100fe200078e0a00 */
[----:B------:R-:W-:Y:S01]  /*f580*/  ISETP.GE.AND P0, PT, R198, RZ, PT ;  /* 0x000000ffc600720c */ /* 0x000fe20003f06270 */
[----:B------:R-:W-:Y:S02]  /*f590*/  IMAD.MOV R197, RZ, RZ, -R197 ;  /* 0x000000ffffc57224 */ /* 0x000fe400078e0ac5 */
[--C-:B------:R-:W-:Y:S02]  /*f5a0*/  @!P5 IMAD.IADD R201, R201, 0x1, -R0.reuse ;  /* 0x00000001c9c9d824 */ /* 0x100fe400078e0a00 */
[----:B------:R-:W-:Y:S02]  /*f5b0*/  IMAD.MOV.U32 R189, RZ, RZ, R199 ;  /* 0x000000ffffbd7224 */ /* 0x000fe400078e00c7 */
[C---:B------:R-:W-:Y:S01]  /*f5c0*/  IMAD R199, R0.reuse, R197, R127 ;  /* 0x000000c500c77224 */ /* 0x040fe200078e027f */
[----:B------:R-:W-:Y:S01]  /*f5d0*/  ISETP.GT.U32.AND P5, PT, R0, R201, PT ;  /* 0x000000c90000720c */ /* 0x000fe20003fa4070 */
[----:B------:R-:W-:-:S02]  /*f5e0*/  @!P6 IMAD.IADD R202, R202, 0x1, -R0 ;  /* 0x00000001cacae824 */ /* 0x000fc400078e0a00 */
[--C-:B------:R-:W-:Y:S01]  /*f5f0*/  @!P1 IMAD.IADD R204, R204, 0x1, -R0.reuse ;  /* 0x00000001cccc9824 */ /* 0x100fe200078e0a00 */
[C---:B------:R-:W-:Y:S01]  /*f600*/  ISETP.GT.U32.AND P6, PT, R0.reuse, R199, PT ;  /* 0x000000c70000720c */ /* 0x040fe20003fc4070 */
[----:B------:R-:W-:Y:S01]  /*f610*/  @!P2 IMAD.MOV R189, RZ, RZ, -R189 ;  /* 0x000000ffffbda224 */ /* 0x000fe200078e0abd */
[----:B------:R-:W-:Y:S01]  /*f620*/  ISETP.GT.U32.AND P1, PT, R0, R200, PT ;  /* 0x000000c80000720c */ /* 0x000fe20003f24070 */
[----:B------:R-:W-:Y:S01]  /*f630*/  IMAD.HI.U32 R198, R248, R205, RZ ;  /* 0x000000cdf8c67227 */ /* 0x000fe200078e00ff */
[----:B------:R-:W-:Y:S02]  /*f640*/  ISETP.GE.AND P2, PT, R7, RZ, PT ;  /* 0x000000ff0700720c */ /* 0x000fe40003f46270 */
[----:B-1----:R-:W-:Y:S01]  /*f650*/  MOV R188, R204 ;  /* 0x000000cc00bc7202 */ /* 0x002fe20000000f00 */
[----:B------:R-:W-:Y:S01]  /*f660*/  VIADD R7, R2, 0x143 ;  /* 0x0000014302077836 */ /* 0x000fe20000000000 */
[----:B------:R1:W-:Y:S01]  /*f670*/  STL [R1+0x5c8], R189 ;  /* 0x0005c8bd01007387 */ /* 0x0003e20000100800 */
[----:B------:R-:W-:Y:S01]  /*f680*/  @!P5 IMAD.IADD R201, R201, 0x1, -R0 ;  /* 0x00000001c9c9d824 */ /* 0x000fe200078e0a00 */
[----:B------:R-:W-:Y:S01]  /*f690*/  ISETP.GE.AND P5, PT, R196, RZ, PT ;  /* 0x000000ffc400720c */ /* 0x000fe20003fa6270 */
[----:B------:R-:W-:Y:S01]  /*f6a0*/  IMAD.MOV R198, RZ, RZ, -R198 ;  /* 0x000000ffffc67224 */ /* 0x000fe200078e0ac6 */
[----:B------:R-:W-:Y:S01]  /*f6b0*/  IABS R196, R7 ;  /* 0x0000000700c47213 */ /* 0x000fe20000000000 */
[----:B------:R-:W-:-:S02]  /*f6c0*/  @!P6 IMAD.IADD R199, R199, 0x1, -R0 ;  /* 0x00000001c7c7e824 */ /* 0x000fc400078e0a00 */
[----:B------:R-:W-:Y:S01]  /*f6d0*/  IMAD R205, R0, R198, R205 ;  /* 0x000000c600cd7224 */ /* 0x000fe200078e02cd */
[----:B------:R-:W-:Y:S01]  /*f6e0*/  @!P1 IADD3 R200, R200, -R0, RZ ;  /* 0x80000000c8c89210 */ /* 0x000fe20007ffe0ff */
[----:B------:R-:W-:Y:S01]  /*f6f0*/  IMAD.HI.U32 R198, R248, R196, RZ ;  /* 0x000000c4f8c67227 */ /* 0x000fe200078e00ff */
[C---:B------:R-:W-:Y:S02]  /*f700*/  ISETP.GT.U32.AND P6, PT, R0.reuse, R199, PT ;  /* 0x000000c70000720c */ /* 0x040fe40003fc4070 */
[----:B------:R-:W-:Y:S01]  /*f710*/  ISETP.GT.U32.AND P1, PT, R0, R200, PT ;  /* 0x000000c80000720c */ /* 0x000fe20003f24070 */
[----:B------:R-:W-:Y:S01]  /*f720*/  @!P4 IMAD.MOV R188, RZ, RZ, -R188 ;  /* 0x000000ffffbcc224 */ /* 0x000fe200078e0abc */
[----:B------:R-:W-:Y:S01]  /*f730*/  ISETP.GE.AND P4, PT, R126, RZ, PT ;  /* 0x000000ff7e00720c */ /* 0x000fe20003f86270 */
[----:B------:R-:W-:Y:S01]  /*f740*/  VIADD R126, R2, 0x144 ;  /* 0x00000144027e7836 */ /* 0x000fe20000000000 */
[----:B------:R-:W-:Y:S01]  /*f750*/  IADD3 R198, -R198, RZ, RZ ;  /* 0x000000ffc6c67210 */ /* 0x000fe20007ffe1ff */
[----:B-1----:R-:W-:Y:S01]  /*f760*/  IMAD.MOV.U32 R189, RZ, RZ, R201 ;  /* 0x000000ffffbd7224 */ /* 0x002fe200078e00c9 */
[----:B------:R1:W-:Y:S01]  /*f770*/  STL [R1+0x56c], R188 ;  /* 0x00056cbc01007387 */ /* 0x0003e20000100800 */
[----:B------:R-:W-:Y:S01]  /*f780*/  VIADD R197, R2, 0x146 ;  /* 0x0000014602c57836 */ /* 0x000fe20000000000 */
[----:B------:R-:W-:Y:S01]  /*f790*/  IABS R203, R126 ;  /* 0x0000007e00cb7213 */ /* 0x000fe20000000000 */
[----:B------:R-:W-:Y:S01]  /*f7a0*/  IMAD R196, R0, R198, R196 ;  /* 0x000000c600c47224 */ /* 0x000fe200078e02c4 */
[----:B------:R-:W-:Y:S01]  /*f7b0*/  @!P3 IADD3 R189, -R189, RZ, RZ ;  /* 0x000000ffbdbdb210 */ /* 0x000fe20007ffe1ff */
[--C-:B------:R-:W-:Y:S01]  /*f7c0*/  @!P6 IMAD.IADD R199, R199, 0x1, -R0.reuse ;  /* 0x00000001c7c7e824 */ /* 0x100fe200078e0a00 */
[----:B------:R-:W-:Y:S01]  /*f7d0*/  ISETP.GE.AND P3, PT, R7, RZ, PT ;  /* 0x000000ff0700720c */ /* 0x000fe20003f66270 */
[----:B------:R-:W-:Y:S01]  /*f7e0*/  @!P1 IMAD.IADD R200, R200, 0x1, -R0 ;  /* 0x00000001c8c89824 */ /* 0x000fe200078e0a00 */
[C---:B------:R-:W-:Y:S01]  /*f7f0*/  ISETP.GT.U32.AND P6, PT, R0.reuse, R196, PT ;  /* 0x000000c40000720c */ /* 0x040fe20003fc4070 */
[----:B------:R2:W-:Y:S01]  /*f800*/  STL [R1+0x5b8], R189 ;  /* 0x0005b8bd01007387 */ /* 0x0005e20000100800 */
[----:B-1----:R-:W-:Y:S01]  /*f810*/  IMAD.MOV.U32 R188, RZ, RZ, R202 ;  /* 0x000000ffffbc7224 */ /* 0x002fe200078e00ca */
[----:B------:R-:W-:Y:S01]  /*f820*/  ISETP.GT.U32.AND P1, PT, R0, R205, PT ;  /* 0x000000cd0000720c */ /* 0x000fe20003f24070 */
[----:B------:R-:W-:Y:S01]  /*f830*/  VIADD R7, R2, 0x145 ;  /* 0x0000014502077836 */ /* 0x000fe20000000000 */
[----:B------:R-:W-:Y:S01]  /*f840*/  IABS R201, R197 ;  /* 0x000000c500c97213 */ /* 0x000fe20000000000 */
[----:B------:R-:W-:Y:S01]  /*f850*/  @!P0 IMAD.MOV R188, RZ, RZ, -R188 ;  /* 0x000000ffffbc8224 */ /* 0x000fe200078e0abc */
[----:B------:R-:W-:Y:S01]  /*f860*/  ISETP.GE.AND P0, PT, R126, RZ, PT ;  /* 0x000000ff7e00720c */ /* 0x000fe20003f06270 */
[----:B------:R-:W-:Y:S01]  /*f870*/  IMAD.HI.U32 R126, R248, R203, RZ ;  /* 0x000000cbf87e7227 */ /* 0x000fe200078e00ff */
[----:B------:R-:W-:-:S02]  /*f880*/  IABS R127, R7 ;  /* 0x00000007007f7213 */ /* 0x000fc40000000000 */
[----:B------:R1:W-:Y:S01]  /*f890*/  STL [R1+0x5bc], R188 ;  /* 0x0005bcbc01007387 */ /* 0x0003e20000100800 */
[----:B------:R-:W-:Y:S01]  /*f8a0*/  IMAD.MOV R126, RZ, RZ, -R126 ;  /* 0x000000ffff7e7224 */ /* 0x000fe200078e0a7e */
[----:B------:R-:W-:Y:S01]  /*f8b0*/  @!P6 IADD3 R196, R196, -R0, RZ ;  /* 0x80000000c4c4e210 */ /* 0x000fe20007ffe0ff */
[----:B--2---:R-:W-:Y:S02]  /*f8c0*/  IMAD.MOV.U32 R189, RZ, RZ, R200 ;  /* 0x000000ffffbd7224 */ /* 0x004fe400078e00c8 */
[C---:B------:R-:W-:Y:S01]  /*f8d0*/  IMAD R203, R0.reuse, R126, R203 ;  /* 0x0000007e00cb7224 */ /* 0x040fe200078e02cb */
[----:B------:R-:W-:Y:S01]  /*f8e0*/  ISETP.GT.U32.AND P6, PT, R0, R196, PT ;  /* 0x000000c40000720c */ /* 0x000fe20003fc4070 */
[----:B------:R-:W-:Y:S02]  /*f8f0*/  @!P2 IMAD.MOV R189, RZ, RZ, -R189 ;  /* 0x000000ffffbda224 */ /* 0x000fe400078e0abd */
[----:B------:R-:W-:Y:S01]  /*f900*/  IMAD.HI.U32 R198, R248, R127, RZ ;  /* 0x0000007ff8c67227 */ /* 0x000fe200078e00ff */
[----:B------:R-:W-:-:S02]  /*f910*/  ISETP.GT.U32.AND P2, PT, R0, R203, PT ;  /* 0x000000cb0000720c */ /* 0x000fc40003f44070 */
[----:B-1----:R-:W-:Y:S01]  /*f920*/  MOV R188, R199 ;  /* 0x000000c700bc7202 */ /* 0x002fe20000000f00 */
[----:B------:R-:W-:Y:S01]  /*f930*/  IMAD.MOV R198, RZ, RZ, -R198 ;  /* 0x000000ffffc67224 */ /* 0x000fe200078e0ac6 */
[----:B------:R-:W-:Y:S01]  /*f940*/  STL [R1+0x578], R189 ;  /* 0x000578bd01007387 */ /* 0x000fe20000100800 */
[----:B------:R-:W-:Y:S02]  /*f950*/  VIADD R204, R2, 0x147 ;  /* 0x0000014702cc7836 */ /* 0x000fe40000000000 */
[----:B------:R-:W-:Y:S02]  /*f960*/  @!P1 IMAD.IADD R205, R205, 0x1, -R0 ;  /* 0x00000001cdcd9824 */ /* 0x000fe400078e0a00 */
[----:B------:R-:W-:Y:S01]  /*f970*/  @!P4 IMAD.MOV R188, RZ, RZ, -R188 ;  /* 0x000000ffffbcc224 */ /* 0x000fe200078e0abc */
[----:B------:R-:W-:Y:S01]  /*f980*/  ISETP.GE.AND P4, PT, R7, RZ, PT ;  /* 0x000000ff0700720c */ /* 0x000fe20003f86270 */
[----:B------:R-:W-:Y:S01]  /*f990*/  IMAD.HI.U32 R126, R248, R201, RZ ;  /* 0x000000c9f87e7227 */ /* 0x000fe200078e00ff */
[----:B------:R-:W-:-:S02]  /*f9a0*/  ISETP.GT.U32.AND P1, PT, R0, R205, PT ;  /* 0x000000cd0000720c */ /* 0x000fc40003f24070 */
[----:B------:R-:W-:Y:S01]  /*f9b0*/  @!P6 IADD3 R196, R196, -R0, RZ ;  /* 0x80000000c4c4e210 */ /* 0x000fe20007ffe0ff */
[----:B------:R-:W-:Y:S01]  /*f9c0*/  @!P2 IMAD.IADD R203, R203, 0x1, -R0 ;  /* 0x00000001cbcba824 */ /* 0x000fe200078e0a00 */
[----:B------:R1:W-:Y:S01]  /*f9d0*/  STL [R1+0x57c], R188 ;  /* 0x00057cbc01007387 */ /* 0x0003e20000100800 */
[C---:B------:R-:W-:Y:S01]  /*f9e0*/  IMAD R7, R0.reuse, R198, R127 ;  /* 0x000000c600077224 */ /* 0x040fe200078e027f */
[----:B------:R-:W-:Y:S01]  /*f9f0*/  IABS R198, R204 ;  /* 0x000000cc00c67213 */ /* 0x000fe20000000000 */
[----:B------:R-:W-:Y:S01]  /*fa00*/  IMAD.MOV R126, RZ, RZ, -R126 ;  /* 0x000000ffff7e7224 */ /* 0x000fe200078e0a7e */
[----:B------:R-:W-:Y:S01]  /*fa10*/  ISETP.GT.U32.AND P2, PT, R0, R203, PT ;  /* 0x000000cb0000720c */ /* 0x000fe20003f44070 */
[----:B------:R-:W-:Y:S01]  /*fa20*/  VIADD R127, R2, 0x14a ;  /* 0x0000014a027f7836 */ /* 0x000fe20000000000 */
[----:B------:R-:W-:Y:S01]  /*fa30*/  ISETP.GT.U32.AND P6, PT, R0, R7, PT ;  /* 0x000000070000720c */ /* 0x000fe20003fc4070 */
[----:B------:R-:W-:-:S04]  /*fa40*/  IMAD.HI.U32 R202, R248, R198, RZ ;  /* 0x000000c6f8ca7227 */ /* 0x000fc800078e00ff */
[----:B------:R-:W-:Y:S02]  /*fa50*/  IMAD R201, R0, R126, R201 ;  /* 0x0000007e00c97224 */ /* 0x000fe400078e02c9 */
[----:B------:R-:W-:Y:S02]  /*fa60*/  VIADD R126, R2, 0x148 ;  /* 0x00000148027e7836 */ /* 0x000fe40000000000 */
[----:B------:R-:W-:Y:S02]  /*fa70*/  IMAD.MOV R202, RZ, RZ, -R202 ;  /* 0x000000ffffca7224 */ /* 0x000fe400078e0aca */
[----:B------:R-:W-:Y:S01]  /*fa80*/  @!P1 IMAD.IADD R205, R205, 0x1, -R0 ;  /* 0x00000001cdcd9824 */ /* 0x000fe200078e0a00 */
[----:B------:R-:W-:Y:S01]  /*fa90*/  IABS R210, R126 ;  /* 0x0000007e00d27213 */ /* 0x000fe20000000000 */
[C---:B------:R-:W-:Y:S01]  /*faa0*/  IMAD R198, R0.reuse, R202, R198 ;  /* 0x000000ca00c67224 */ /* 0x040fe200078e02c6 */
[----:B------:R-:W-:Y:S01]  /*fab0*/  ISETP.GE.AND P1, PT, R197, RZ, PT ;  /* 0x000000ffc500720c */ /* 0x000fe20003f26270 */
[--C-:B------:R-:W-:Y:S01]  /*fac0*/  @!P2 IMAD.IADD R203, R203, 0x1, -R0.reuse ;  /* 0x00000001cbcba824 */ /* 0x100fe200078e0a00 */
[C---:B------:R-:W-:Y:S01]  /*fad0*/  ISETP.GT.U32.AND P2, PT, R0.reuse, R201, PT ;  /* 0x000000c90000720c */ /* 0x040fe20003f44070 */
[----:B------:R-:W-:Y:S01]  /*fae0*/  @!P6 IMAD.IADD R7, R7, 0x1, -R0 ;  /* 0x000000010707e824 */ /* 0x000fe200078e0a00 */
[----:B------:R-:W-:Y:S01]  /*faf0*/  ISETP.GT.U32.AND P6, PT, R0, R198, PT ;  /* 0x000000c60000720c */ /* 0x000fe20003fc4070 */
[----:B------:R-:W-:Y:S01]  /*fb00*/  IMAD.HI.U32 R209, R248, R210, RZ ;  /* 0x000000d2f8d17227 */ /* 0x000fe200078e00ff */
[----:B------:R-:W-:-:S03]  /*fb10*/  IABS R197, R127 ;  /* 0x0000007f00c57213 */ /* 0x000fc60000000000 */
[----:B-1----:R-:W-:Y:S02]  /*fb20*/  IMAD.MOV.U32 R188, RZ, RZ, R205 ;  /* 0x000000ffffbc7224 */ /* 0x002fe400078e00cd */
[----:B------:R-:W-:Y:S02]  /*fb30*/  IMAD.MOV R209, RZ, RZ, -R209 ;  /* 0x000000ffffd17224 */ /* 0x000fe400078e0ad1 */
[----:B------:R-:W-:Y:S01]  /*fb40*/  @!P5 IMAD.MOV R188, RZ, RZ, -R188 ;  /* 0x000000ffffbcd224 */ /* 0x000fe200078e0abc */
[----:B------:R-:W-:Y:S01]  /*fb50*/  ISETP.GT.U32.AND P5, PT, R0, R7, PT ;  /* 0x000000070000720c */ /* 0x000fe20003fa4070 */
[----:B------:R-:W-:Y:S02]  /*fb60*/  VIADD R200, R2, 0x14b ;  /* 0x0000014b02c87836 */ /* 0x000fe40000000000 */
[----:B------:R-:W-:Y:S01]  /*fb70*/  IMAD R209, R0, R209, R210 ;  /* 0x000000d100d17224 */ /* 0x000fe200078e02d2 */
[----:B------:R1:W-:Y:S01]  /*fb80*/  STL [R1+0x52c], R188 ;  /* 0x00052cbc01007387 */ /* 0x0003e20000100800 */
[----:B------:R-:W-:Y:S01]  /*fb90*/  @!P2 IMAD.IADD R201, R201, 0x1, -R0 ;  /* 0x00000001c9c9a824 */ /* 0x000fe200078e0a00 */
[----:B------:R-:W-:Y:S01]  /*fba0*/  IABS R199, R200 ;  /* 0x000000c800c77213 */ /* 0x000fe20000000000 */
[----:B------:R-:W-:Y:S01]  /*fbb0*/  IMAD.HI.U32 R206, R248, R197, RZ ;  /* 0x000000c5f8ce7227 */ /* 0x000fe200078e00ff */
[----:B------:R-:W-:-:S02]  /*fbc0*/  ISETP.GT.U32.AND P2, PT, R0, R209, PT ;  /* 0x000000d10000720c */ /* 0x000fc40003f44070 */
[----:B------:R-:W-:Y:S01]  /*fbd0*/  @!P6 IADD3 R198, R198, -R0, RZ ;  /* 0x80000000c6c6e210 */ /* 0x000fe20007ffe0ff */
[----:B------:R-:W-:Y:S01]  /*fbe0*/  IMAD.HI.U32 R202, R248, R199, RZ ;  /* 0x000000c7f8ca7227 */ /* 0x000fe200078e00ff */
[----:B------:R-:W-:Y:S02]  /*fbf0*/  IADD3 R206, -R206, RZ, RZ ;  /* 0x000000ffcece7210 */ /* 0x000fe40007ffe1ff */
[C---:B------:R-:W-:Y:S01]  /*fc00*/  ISETP.GT.U32.AND P6, PT, R0.reuse, R201, PT ;  /* 0x000000c90000720c */ /* 0x040fe20003fc4070 */
[----:B-1----:R-:W-:Y:S02]  /*fc10*/  IMAD.MOV.U32 R188, RZ, RZ, R196 ;  /* 0x000000ffffbc7224 */ /* 0x002fe400078e00c4 */
[----:B------:R-:W-:Y:S02]  /*fc20*/  IMAD.MOV R202, RZ, RZ, -R202 ;  /* 0x000000ffffca7224 */ /* 0x000fe400078e0aca */
[----:B------:R-:W-:Y:S01]  /*fc30*/  @!P3 IMAD.MOV R188, RZ, RZ, -R188 ;  /* 0x000000ffffbcb224 */ /* 0x000fe200078e0abc */
[C---:B------:R-:W-:Y:S01]  /*fc40*/  ISETP.GT.U32.AND P3, PT, R0.reuse, R198, PT ;  /* 0x000000c60000720c */ /* 0x040fe20003f64070 */
[----:B------:R-:W-:-:S02]  /*fc50*/  IMAD R197, R0, R206, R197 ;  /* 0x000000ce00c57224 */ /* 0x000fc400078e02c5 */
[C---:B------:R-:W-:Y:S01]  /*fc60*/  IMAD R199, R0.reuse, R202, R199 ;  /* 0x000000ca00c77224 */ /* 0x040fe200078e02c7 */
[----:B------:R1:W-:Y:S01]  /*fc70*/  STL [R1+0x528], R188 ;  /* 0x000528bc01007387 */ /* 0x0003e20000100800 */
[--C-:B------:R-:W-:Y:S02]  /*fc80*/  @!P2 IMAD.IADD R209, R209, 0x1, -R0.reuse ;  /* 0x00000001d1d1a824 */ /* 0x100fe400078e0a00 */
[--C-:B------:R-:W-:Y:S01]  /*fc90*/  @!P5 IMAD.IADD R7, R7, 0x1, -R0.reuse ;  /* 0x000000010707d824 */ /* 0x100fe200078e0a00 */
[----:B------:R-:W-:Y:S01]  /*fca0*/  ISETP.GT.U32.AND P5, PT, R0, R197, PT ;  /* 0x000000c50000720c */ /* 0x000fe20003fa4070 */
[----:B------:R-:W-:Y:S01]  /*fcb0*/  VIADD R206, R2, 0x14c ;  /* 0x0000014c02ce7836 */ /* 0x000fe20000000000 */
[----:B------:R-:W-:Y:S01]  /*fcc0*/  ISETP.GT.U32.AND P2, PT, R0, R209, PT ;  /* 0x000000d10000720c */ /* 0x000fe20003f44070 */
[--C-:B------:R-:W-:Y:S01]  /*fcd0*/  @!P6 IMAD.IADD R201, R201, 0x1, -R0.reuse ;  /* 0x00000001c9c9e824 */ /* 0x100fe200078e0a00 */
[----:B------:R-:W-:Y:S01]  /*fce0*/  ISETP.GE.AND P6, PT, R204, RZ, PT ;  /* 0x000000ffcc00720c */ /* 0x000fe20003fc6270 */
[----:B------:R-:W-:Y:S01]  /*fcf0*/  @!P3 IMAD.IADD R198, R198, 0x1, -R0 ;  /* 0x00000001c6c6b824 */ /* 0x000fe200078e0a00 */
[----:B------:R-:W-:Y:S01]  /*fd00*/  ISETP.GT.U32.AND P3, PT, R0, R199, PT ;  /* 0x000000c70000720c */ /* 0x000fe20003f64070 */
[----:B-1----:R-:W-:Y:S01]  /*fd10*/  IMAD.MOV.U32 R188, RZ, RZ, R203 ;  /* 0x000000ffffbc7224 */ /* 0x002fe200078e00cb */
[----:B------:R-:W-:Y:S01]  /*fd20*/  IABS R205, R206 ;  /* 0x000000ce00cd7213 */ /* 0x000fe20000000000 */
[----:B------:R-:W-:-:S02]  /*fd30*/  VIADD R202, R2, 0x14d ;  /* 0x0000014d02ca7836 */ /* 0x000fc40000000000 */
[----:B------:R-:W-:Y:S01]  /*fd40*/  IMAD.MOV.U32 R189, RZ, RZ, R7 ;  /* 0x000000ffffbd7224 */ /* 0x000fe200078e0007 */
[----:B------:R-:W-:Y:S01]  /*fd50*/  @!P0 IADD3 R188, -R188, RZ, RZ ;  /* 0x000000ffbcbc8210 */ /* 0x000fe20007ffe1ff */
[--C-:B------:R-:W-:Y:S01]  /*fd60*/  @!P5 IMAD.IADD R197, R197, 0x1, -R0.reuse ;  /* 0x00000001c5c5d824 */ /* 0x100fe200078e0a00 */
[----:B------:R-:W-:Y:S01]  /*fd70*/  ISETP.GT.U32.AND P0, PT, R0, R208, PT ;  /* 0x000000d00000720c */ /* 0x000fe20003f04070 */
[----:B------:R-:W-:Y:S01]  /*fd80*/  IMAD.HI.U32 R204, R248, R205, RZ ;  /* 0x000000cdf8cc7227 */ /* 0x000fe200078e00ff */
[----:B------:R-:W-:Y:S01]  /*fd90*/  IABS R196, R202 ;  /* 0x000000ca00c47213 */ /* 0x000fe20000000000 */
[----:B------:R1:W-:Y:S01]  /*fda0*/  STL [R1+0x524], R188 ;  /* 0x000524bc01007387 */ /* 0x0003e20000100800 */
[----:B------:R-:W-:Y:S01]  /*fdb0*/  ISETP.GE.AND P5, PT, R127, RZ, PT ;  /* 0x000000ff7f00720c */ /* 0x000fe20003fa6270 */
[----:B------:R-:W-:Y:S01]  /*fdc0*/  @!P2 IMAD.IADD R209, R209, 0x1, -R0 ;  /* 0x00000001d1d1a824 */ /* 0x000fe200078e0a00 */
[----:B------:R-:W-:Y:S01]  /*fdd0*/  @!P3 IADD3 R199, R199, -R0, RZ ;  /* 0x80000000c7c7b210 */ /* 0x000fe20007ffe0ff */
[----:B------:R-:W-:Y:S01]  /*fde0*/  @!P4 IMAD.MOV R189, RZ, RZ, -R189 ;  /* 0x000000ffffbdc224 */ /* 0x000fe200078e0abd */
[----:B------:R-:W-:Y:S01]  /*fdf0*/  ISETP.GE.AND P2, PT, R126, RZ, PT ;  /* 0x000000ff7e00720c */ /* 0x000fe20003f46270 */
[----:B------:R-:W-:Y:S01]  /*fe00*/  IMAD.MOV R204, RZ, RZ, -R204 ;  /* 0x000000ffffcc7224 */ /* 0x000fe200078e0acc */
[----:B------:R-:W-:Y:S01]  /*fe10*/  ISETP.GT.U32.AND P4, PT, R0, R199, PT ;  /* 0x000000c70000720c */ /* 0x000fe20003f84070 */
[----:B------:R-:W-:Y:S01]  /*fe20*/  IMAD.HI.U32 R203, R248, R196, RZ ;  /* 0x000000c4f8cb7227 */ /* 0x000fe200078e00ff */
[----:B------:R2:W-:Y:S03]  /*fe30*/  STL [R1+0x4f4], R189 ;  /* 0x0004f4bd01007387 */ /* 0x0005e60000100800 */
[----:B------:R-:W-:Y:S01]  /*fe40*/  @!P0 IMAD.IADD R208, R208, 0x1, -R0 ;  /* 0x00000001d0d08824 */ /* 0x000fe200078e0a00 */
[----:B------:R-:W-:Y:S01]  /*fe50*/  ISETP.GE.AND P0, PT, R207, RZ, PT ;  /* 0x000000ffcf00720c */ /* 0x000fe20003f06270 */
[----:B-1----:R-:W-:Y:S01]  /*fe60*/  IMAD.MOV.U32 R188, RZ, RZ, R201 ;  /* 0x000000ffffbc7224 */ /* 0x002fe200078e00c9 */
[----:B------:R-:W-:Y:S01]  /*fe70*/  IADD3 R203, -R203, RZ, RZ ;  /* 0x000000ffcbcb7210 */ /* 0x000fe20007ffe1ff */
[C---:B------:R-:W-:Y:S01]  /*fe80*/  IMAD R127, R0.reuse, R204, R205 ;  /* 0x000000cc007f7224 */ /* 0x040fe200078e02cd */
[C---:B------:R-:W-:Y:S01]  /*fe90*/  ISETP.GT.U32.AND P3, PT, R0.reuse, R208, PT ;  /* 0x000000d00000720c */ /* 0x040fe20003f64070 */
[----:B------:R-:W-:Y:S01]  /*fea0*/  @!P1 IMAD.MOV R188, RZ, RZ, -R188 ;  /* 0x000000ffffbc9224 */ /* 0x000fe200078e0abc */
[----:B------:R-:W-:Y:S01]  /*feb0*/  ISETP.GT.U32.AND P1, PT, R0, R197, PT ;  /* 0x000000c50000720c */ /* 0x000fe20003f24070 */
[----:B--2---:R-:W-:-:S02]  /*fec0*/  IMAD.MOV.U32 R189, RZ, RZ, R198 ;  /* 0x000000ffffbd7224 */ /* 0x004fc400078e00c6 */
[----:B------:R-:W-:Y:S01]  /*fed0*/  VIADD R7, R2, 0x14e ;  /* 0x0000014e02077836 */ /* 0x000fe20000000000 */
[----:B------:R1:W-:Y:S01]  /*fee0*/  STL [R1+0x4f0], R188 ;  /* 0x0004f0bc01007387 */ /* 0x0003e20000100800 */
[C---:B------:R-:W-:Y:S01]  /*fef0*/  IMAD R126, R0.reuse, R203, R196 ;  /* 0x000000cb007e7224 */ /* 0x040fe200078e02c4 */
[----:B------:R-:W-:Y:S01]  /*ff00*/  @!P6 IADD3 R189, -R189, RZ, RZ ;  /* 0x000000ffbdbde210 */ /* 0x000fe20007ffe1ff */
[--C-:B------:R-:W-:Y:S01]  /*ff10*/  @!P4 IMAD.IADD R199, R199, 0x1, -R0.reuse ;  /* 0x00000001c7c7c824 */ /* 0x100fe200078e0a00 */
[----:B------:R-:W-:Y:S01]  /*ff20*/  ISETP.GT.U32.AND P6, PT, R0, R127, PT ;  /* 0x0000007f0000720c */ /* 0x000fe20003fc4070 */
[----:B------:R-:W-:Y:S01]  /*ff30*/  VIADD R196, R2, 0x14f ;  /* 0x0000014f02c47836 */ /* 0x000fe20000000000 */
[----:B------:R-:W-:Y:S01]  /*ff40*/  IABS R198, R7 ;  /* 0x0000000700c67213 */ /* 0x000fe20000000000 */
[--C-:B------:R-:W-:Y:S01]  /*ff50*/  @!P3 IMAD.IADD R208, R208, 0x1, -R0.reuse ;  /* 0x00000001d0d0b824 */ /* 0x100fe200078e0a00 */
[----:B------:R2:W-:Y:S01]  /*ff60*/  STL [R1+0x4ec], R189 ;  /* 0x0004ecbd01007387 */ /* 0x0005e20000100800 */
[----:B------:R-:W-:Y:S01]  /*ff70*/  @!P1 IMAD.IADD R197, R197, 0x1, -R0 ;  /* 0x00000001c5c59824 */ /* 0x000fe200078e0a00 */
[----:B------:R-:W-:Y:S01]  /*ff80*/  ISETP.GT.U32.AND P3, PT, R0, R126, PT ;  /* 0x0000007e0000720c */ /* 0x000fe20003f64070 */
[----:B-1----:R-:W-:Y:S01]  /*ff90*/  IMAD.MOV.U32 R188, RZ, RZ, R209 ;  /* 0x000000ffffbc7224 */ /* 0x002fe200078e00d1 */
[----:B------:R-:W-:Y:S01]  /*ffa0*/  ISETP.GE.AND P4, PT, R202, RZ, PT ;  /* 0x000000ffca00720c */ /* 0x000fe20003f86270 */
[----:B------:R-:W-:Y:S01]  /*ffb0*/  VIADD R203, R2, 0x150 ;  /* 0x0000015002cb7836 */ /* 0x000fe20000000000 */
[----:B------:R-:W-:Y:S01]  /*ffc0*/  IABS R205, R196 ;  /* 0x000000c400cd7213 */ /* 0x000fe20000000000 */
[----:B------:R-:W-:Y:S01]  /*ffd0*/  @!P2 IMAD.MOV R188, RZ, RZ, -R188 ;  /* 0x000000ffffbca224 */ /* 0x000fe200078e0abc */
[----:B------:R-:W-:Y:S01]  /*ffe0*/  ISETP.GE.AND P2, PT, R200, RZ, PT ;  /* 0x000000ffc800720c */ /* 0x000fe20003f46270 */
[----:B------:R-:W-:Y:S01]  /*fff0*/  IMAD.HI.U32 R200, R248, R198, RZ ;  /* 0x000000c6f8c87227 */ /* 0x000fe200078e00ff */
[----:B--2---:R-:W-:-:S02]  /*10000*/  MOV R189, R208 ;  /* 0x000000d000bd7202 */ /* 0x004fc40000000f00 */
[----:B------:R1:W-:Y:S01]  /*10010*/  STL [R1+0x4c8], R188 ;  /* 0x0004c8bc01007387 */ /* 0x0003e20000100800 */
[----:B------:R-:W-:Y:S01]  /*10020*/  @!P6 IMAD.IADD R127, R127, 0x1, -R0 ;  /* 0x000000017f7fe824 */ /* 0x000fe200078e0a00 */
[----:B------:R-:W-:Y:S01]  /*10030*/  ISETP.GE.AND P1, PT, R206, RZ, PT ;  /* 0x000000ffce00720c */ /* 0x000fe20003f26270 */
[----:B------:R-:W-:Y:S01]  /*10040*/  @!P0 IMAD.MOV R189, RZ, RZ, -R189 ;  /* 0x000000ffffbd8224 */ /* 0x000fe200078e0abd */
[----:B------:R-:W-:Y:S01]  /*10050*/  ISETP.GE.AND P6, PT, R7, RZ, PT ;  /* 0x000000ff0700720c */ /* 0x000fe20003fc6270 */
[----:B------:R-:W-:Y:S01]  /*10060*/  IMAD.MOV R200, RZ, RZ, -R200 ;  /* 0x000000ffffc87224 */ /* 0x000fe200078e0ac8 */
[----:B------:R-:W-:Y:S01]  /*10070*/  ISETP.GT.U32.AND P0, PT, R0, R127, PT ;  /* 0x0000007f0000720c */ /* 0x000fe20003f04070 */
[----:B------:R-:W-:Y:S01]  /*10080*/  @!P3 IMAD.IADD R126, R126, 0x1, -R0 ;  /* 0x000000017e7eb824 */ /* 0x000fe200078e0a00 */
[----:B------:R-:W-:Y:S01]  /*10090*/  STL [R1+0x37c], R189 ;  /* 0x00037cbd01007387 */ /* 0x000fe20000100800 */
[----:B------:R-:W-:Y:S01]  /*100a0*/  IMAD R202, R0, R200, R198 ;  /* 0x000000c800ca7224 */ /* 0x000fe200078e02c6 */
[----:B------:R-:W-:Y:S01]  /*100b0*/  IADD3 R200, R2, 0x154, RZ ;  /* 0x0000015402c87810 */ /* 0x000fe20007ffe0ff */
[----:B-1----:R-:W-:Y:S01]  /*100c0*/  IMAD.MOV.U32 R188, RZ, RZ, R197 ;  /* 0x000000ffffbc7224 */ /* 0x002fe200078e00c5 */
[----:B------:R-:W-:Y:S01]  /*100d0*/  ISETP.GT.U32.AND P3, PT, R0, R126, PT ;  /* 0x0000007e0000720c */ /* 0x000fe20003f64070 */
[----:B------:R-:W-:Y:S01]  /*100e0*/  IMAD.HI.U32 R7, R248, R205, RZ ;  /* 0x000000cdf8077227 */ /* 0x000fe200078e00ff */
[----:B------:R-:W-:-:S02]  /*100f0*/  IABS R204, R200 ;  /* 0x000000c800cc7213 */ /* 0x000fc40000000000 */
[----:B------:R-:W-:Y:S01]  /*10100*/  @!P5 IADD3 R188, -R188, RZ, RZ ;  /* 0x000000ffbcbcd210 */ /* 0x000fe20007ffe1ff */
[----:B------:R-:W-:Y:S01]  /*10110*/  IMAD.MOV R7, RZ, RZ, -R7 ;  /* 0x000000ffff077224 */ /* 0x000fe200078e0a07 */
[----:B------:R-:W-:Y:S01]  /*10120*/  ISETP.GE.AND P5, PT, R196, RZ, PT ;  /* 0x000000ffc400720c */ /* 0x000fe20003fa6270 */
[----:B------:R-:W-:Y:S01]  /*10130*/  VIADD R196, R2, 0x151 ;  /* 0x0000015102c47836 */ /* 0x000fe20000000000 */
[----:B------:R-:W-:Y:S01]  /*10140*/  @!P0 IADD3 R127, R127, -R0, RZ ;  /* 0x800000007f7f8210 */ /* 0x000fe20007ffe0ff */
[----:B------:R1:W-:Y:S01]  /*10150*/  STL [R1+0x1b4], R188 ;  /* 0x0001b4bc01007387 */ /* 0x0003e20000100800 */
[----:B------:R-:W-:Y:S01]  /*10160*/  ISETP.GE.AND P0, PT, R203, RZ, PT ;  /* 0x000000ffcb00720c */ /* 0x000fe20003f06270 */
[----:B------:R-:W-:Y:S01]  /*10170*/  IMAD R205, R0, R7, R205 ;  /* 0x0000000700cd7224 */ /* 0x000fe200078e02cd */
[----:B------:R-:W-:Y:S01]  /*10180*/  IABS R203, R203 ;  /* 0x000000cb00cb7213 */ /* 0x000fe20000000000 */
[----:B------:R-:W-:Y:S02]  /*10190*/  @!P3 IMAD.IADD R126, R126, 0x1, -R0 ;  /* 0x000000017e7eb824 */ /* 0x000fe400078e0a00 */
[----:B------:R-:W-:Y:S01]  /*101a0*/  VIADD R7, R2, 0x152 ;  /* 0x0000015202077836 */ /* 0x000fe20000000000 */
[----:B------:R-:W-:Y:S01]  /*101b0*/  ISETP.GT.U32.AND P3, PT, R0, R205, PT ;  /* 0x000000cd0000720c */ /* 0x000fe20003f64070 */
[----:B------:R-:W-:-:S03]  /*101c0*/  IMAD.HI.U32 R197, R248, R203, RZ ;  /* 0x000000cbf8c57227 */ /* 0x000fc600078e00ff */
[----:B------:R-:W-:Y:S01]  /*101d0*/  IABS R198, R7 ;  /* 0x0000000700c67213 */ /* 0x000fe20000000000 */
[----:B-1----:R-:W-:Y:S01]  /*101e0*/  IMAD.MOV.U32 R188, RZ, RZ, R199 ;  /* 0x000000ffffbc7224 */ /* 0x002fe200078e00c7 */
[----:B------:R-:W-:Y:S01]  /*101f0*/  IADD3 R197, -R197, RZ, RZ ;  /* 0x000000ffc5c57210 */ /* 0x000fe20007ffe1ff */
[----:B------:R-:W-:Y:S01]  /*10200*/  @!P4 IMAD.MOV R126, RZ, RZ, -R126 ;  /* 0x000000ffff7ec224 */ /* 0x000fe200078e0a7e */
[----:B------:R-:W-:Y:S01]  /*10210*/  IABS R199, R196 ;  /* 0x000000c400c77213 */ /* 0x000fe20000000000 */
[----:B------:R-:W-:Y:S01]  /*10220*/  @!P2 IMAD.MOV R188, RZ, RZ, -R188 ;  /* 0x000000ffffbca224 */ /* 0x000fe200078e0abc */
[C---:B------:R-:W-:Y:S01]  /*10230*/  ISETP.GT.U32.AND P2, PT, R0.reuse, R202, PT ;  /* 0x000000ca0000720c */ /* 0x040fe20003f44070 */
[----:B------:R-:W-:Y:S01]  /*10240*/  IMAD R203, R0, R197, R203 ;  /* 0x000000c500cb7224 */ /* 0x000fe200078e02cb */
[----:B------:R-:W-:Y:S01]  /*10250*/  ISETP.GE.AND P4, PT, R7, RZ, PT ;  /* 0x000000ff0700720c */ /* 0x000fe20003f86270 */
[----:B------:R-:W-:Y:S01]  /*10260*/  @!P3 IMAD.IADD R205, R205, 0x1, -R0 ;  /* 0x00000001cdcdb824 */ /* 0x000fe200078e0a00 */
[----:B------:R1:W-:Y:S01]  /*10270*/  STL [R1+0x278], R188 ;  /* 0x000278bc01007387 */ /* 0x0003e20000100800 */
[----:B------:R-:W-:-:S02]  /*10280*/  VIADD R7, R2, 0x153 ;  /* 0x0000015302077836 */ /* 0x000fc40000000000 */
[----:B------:R-:W-:Y:S01]  /*10290*/  VIADD R197, R2, 0x155 ;  /* 0x0000015502c57836 */ /* 0x000fe20000000000 */
[----:B------:R-:W-:-:S04]  /*102a0*/  ISETP.GT.U32.AND P3, PT, R0, R205, PT ;  /* 0x000000cd0000720c */ /* 0x000fc80003f64070 */
[----:B------:R-:W-:Y:S01]  /*102b0*/  IABS R201, R197 ;  /* 0x000000c500c97213 */ /* 0x000fe20000000000 */
[----:B------:R-:W-:Y:S01]  /*102c0*/  @!P2 IMAD.IADD R202, R202, 0x1, -R0 ;  /* 0x00000001cacaa824 */ /* 0x000fe200078e0a00 */
[----:B------:R-:W-:Y:S01]  /*102d0*/  ISETP.GE.AND P2, PT, R196, RZ, PT ;  /* 0x000000ffc400720c */ /* 0x000fe20003f46270 */
[----:B-1----:R-:W-:Y:S02]  /*102e0*/  IMAD.MOV.U32 R188, RZ, RZ, R127 ;  /* 0x000000ffffbc7224 */ /* 0x002fe400078e007f */
[----:B------:R-:W-:-:S04]  /*102f0*/  IMAD.HI.U32 R127, R248, R198, RZ ;  /* 0x000000c6f87f7227 */ /* 0x000fc800078e00ff */
[----:B------:R-:W-:Y:S01]  /*10300*/  @!P1 IMAD.MOV R188, RZ, RZ, -R188 ;  /* 0x000000ffffbc9224 */ /* 0x000fe200078e0abc */
[----:B------:R-:W-:Y:S01]  /*10310*/  ISETP.GT.U32.AND P1, PT, R0, R202, PT ;  /* 0x000000ca0000720c */ /* 0x000fe20003f24070 */
[----:B------:R-:W-:-:S03]  /*10320*/  IMAD.HI.U32 R196, R248, R199, RZ ;  /* 0x000000c7f8c47227 */ /* 0x000fc600078e00ff */
[----:B------:R1:W-:Y:S01]  /*10330*/  STL [R1+0x39c], R188 ;  /* 0x00039cbc01007387 */ /* 0x0003e20000100800 */
[----:B------:R-:W-:Y:S02]  /*10340*/  IMAD.MOV R127, RZ, RZ, -R127 ;  /* 0x000000ffff7f7224 */ /* 0x000fe400078e0a7f */
[----:B------:R-:W-:Y:S01]  /*10350*/  IMAD.MOV R196, RZ, RZ, -R196 ;  /* 0x000000ffffc47224 */ /* 0x000fe200078e0ac4 */
[----:B------:R2:W-:Y:S01]  /*10360*/  STL [R1+0x4b8], R126 ;  /* 0x0004b87e01007387 */ /* 0x0005e20000100800 */
[C---:B------:R-:W-:Y:S01]  /*10370*/  IMAD R198, R0.reuse, R127, R198 ;  /* 0x0000007f00c67224 */ /* 0x040fe200078e02c6 */
[----:B------:R-:W-:Y:S01]  /*10380*/  IABS R127, R7 ;  /* 0x00000007007f7213 */ /* 0x000fe20000000000 */
[----:B------:R-:W-:Y:S02]  /*10390*/  IMAD R199, R0, R196, R199 ;  /* 0x000000c400c77224 */ /* 0x000fe400078e02c7 */
[--C-:B------:R-:W-:Y:S01]  /*103a0*/  @!P1 IMAD.IADD R202, R202, 0x1, -R0.reuse ;  /* 0x00000001caca9824 */ /* 0x100fe200078e0a00 */
[C---:B------:R-:W-:Y:S01]  /*103b0*/  ISETP.GT.U32.AND P1, PT, R0.reuse, R203, PT ;  /* 0x000000cb0000720c */ /* 0x040fe20003f24070 */
[----:B------:R-:W-:Y:S01]  /*103c0*/  @!P3 IMAD.IADD R205, R205, 0x1, -R0 ;  /* 0x00000001cdcdb824 */ /* 0x000fe200078e0a00 */
[----:B------:R-:W-:Y:S01]  /*103d0*/  ISETP.GT.U32.AND P3, PT, R0, R199, PT ;  /* 0x000000c70000720c */ /* 0x000fe20003f64070 */
[----:B-1----:R-:W-:-:S02]  /*103e0*/  IMAD.MOV.U32 R188, RZ, RZ, R202 ;  /* 0x000000ffffbc7224 */ /* 0x002fc400078e00ca */
[----:B------:R-:W-:-:S03]  /*103f0*/  IMAD.HI.U32 R202, R248, R127, RZ ;  /* 0x0000007ff8ca7227 */ /* 0x000fc600078e00ff */
[----:B------:R-:W-:Y:S01]  /*10400*/  @!P6 IADD3 R188, -R188, RZ, RZ ;  /* 0x000000ffbcbce210 */ /* 0x000fe20007ffe1ff */
[----:B------:R-:W-:Y:S01]  /*10410*/  IMAD.MOV R202, RZ, RZ, -R202 ;  /* 0x000000ffffca7224 */ /* 0x000fe200078e0aca */
[----:B------:R-:W-:Y:S01]  /*10420*/  ISETP.GT.U32.AND P6, PT, R0, R198, PT ;  /* 0x000000c60000720c */ /* 0x000fe20003fc4070 */
[----:B--2---:R-:W-:Y:S02]  /*10430*/  VIADD R126, R2, 0x156 ;  /* 0x00000156027e7836 */ /* 0x004fe40000000000 */
[--C-:B------:R-:W-:Y:S01]  /*10440*/  @!P1 IMAD.IADD R203, R203, 0x1, -R0.reuse ;  /* 0x00000001cbcb9824 */ /* 0x100fe200078e0a00 */
[----:B------:R1:W-:Y:S01]  /*10450*/  STL [R1+0x4b4], R188 ;  /* 0x0004b4bc01007387 */ /* 0x0003e20000100800 */
[----:B------:R-:W-:Y:S01]  /*10460*/  @!P3 IMAD.IADD R199, R199, 0x1, -R0 ;  /* 0x00000001c7c7b824 */ /* 0x000fe200078e0a00 */
[----:B------:R-:W-:Y:S02]  /*10470*/  IABS R196, R126 ;  /* 0x0000007e00c47213 */ /* 0x000fe40000000000 */
[----:B------:R-:W-:-:S02]  /*10480*/  ISETP.GT.U32.AND P1, PT, R0, R203, PT ;  /* 0x000000cb0000720c */ /* 0x000fc40003f24070 */
[----:B------:R-:W-:-:S03]  /*10490*/  ISETP.GT.U32.AND P3, PT, R0, R199, PT ;  /* 0x000000c70000720c */ /* 0x000fc60003f64070 */
[----:B------:R-:W-:Y:S01]  /*104a0*/  @!P6 IADD3 R198, R198, -R0, RZ ;  /* 0x80000000c6c6e210 */ /* 0x000fe20007ffe0ff */
[----:B-1----:R-:W-:Y:S02]  /*104b0*/  IMAD.MOV.U32 R188, RZ, RZ, R205 ;  /* 0x000000ffffbc7224 */ /* 0x002fe400078e00cd */
[----:B------:R-:W-:Y:S01]  /*104c0*/  IMAD.HI.U32 R205, R248, R204, RZ ;  /* 0x000000ccf8cd7227 */ /* 0x000fe200078e00ff */
[----:B------:R-:W-:-:S03]  /*104d0*/  ISETP.GT.U32.AND P6, PT, R0, R198, PT ;  /* 0x000000c60000720c */ /* 0x000fc60003fc4070 */
[----:B------:R-:W-:Y:S01]  /*104e0*/  @!P5 IMAD.MOV R188, RZ, RZ, -R188 ;  /* 0x000000ffffbcd224 */ /* 0x000fe200078e0abc */
[----:B------:R-:W-:Y:S01]  /*104f0*/  ISETP.GE.AND P5, PT, R7, RZ, PT ;  /* 0x000000ff0700720c */ /* 0x000fe20003fa6270 */
[----:B------:R-:W-:Y:S02]  /*10500*/  IMAD R7, R0, R202, R127 ;  /* 0x000000ca00077224 */ /* 0x000fe400078e027f */
[----:B------:R-:W-:Y:S01]  /*10510*/  @!P1 IMAD.IADD R203, R203, 0x1, -R0 ;  /* 0x00000001cbcb9824 */ /* 0x000fe200078e0a00 */
[----:B------:R1:W-:Y:S01]  /*10520*/  STL [R1+0x498], R188 ;  /* 0x000498bc01007387 */ /* 0x0003e20000100800 */
[----:B------:R-:W-:Y:S01]  /*10530*/  IMAD.HI.U32 R127, R248, R201, RZ ;  /* 0x000000c9f87f7227 */ /* 0x000fe200078e00ff */
[----:B------:R-:W-:-:S03]  /*10540*/  ISETP.GT.U32.AND P1, PT, R0, R7, PT ;  /* 0x000000070000720c */ /* 0x000fc60003f24070 */
[----:B------:R-:W-:Y:S02]  /*10550*/  IMAD.MOV R127, RZ, RZ, -R127 ;  /* 0x000000ffff7f7224 */ /* 0x000fe400078e0a7f */
[----:B------:R-:W-:Y:S02]  /*10560*/  IMAD.MOV R205, RZ, RZ, -R205 ;  /* 0x000000ffffcd7224 */ /* 0x000fe400078e0acd */
[----:B------:R-:W-:Y:S01]  /*10570*/  IMAD R201, R0, R127, R201 ;  /* 0x0000007f00c97224 */ /* 0x000fe200078e02c9 */
[----:B-1----:R-:W-:Y:S01]  /*10580*/  MOV R188, R203 ;  /* 0x000000cb00bc7202 */ /* 0x002fe20000000f00 */
[----:B------:R-:W-:-:S04]  /*10590*/  IMAD.HI.U32 R202, R248, R196, RZ ;  /* 0x000000c4f8ca7227 */ /* 0x000fc800078e00ff */
[----:B------:R-:W-:Y:S02]  /*105a0*/  @!P1 IMAD.IADD R7, R7, 0x1, -R0 ;  /* 0x0000000107079824 */ /* 0x000fe400078e0a00 */
[----:B------:R-:W-:Y:S02]  /*105b0*/  @!P0 IMAD.MOV R188, RZ, RZ, -R188 ;  /* 0x000000ffffbc8224 */ /* 0x000fe400078e0abc */
[--C-:B------:R-:W-:Y:S01]  /*105c0*/  @!P3 IMAD.IADD R199, R199, 0x1, -R0.reuse ;  /* 0x00000001c7c7b824 */ /* 0x100fe200078e0a00 */
[----:B------:R-:W-:Y:S01]  /*105d0*/  ISETP.GT.U32.AND P0, PT, R0, R7, PT ;  /* 0x000000070000720c */ /* 0x000fe20003f04070 */
[----:B------:R-:W-:Y:S01]  /*105e0*/  @!P6 IMAD.IADD R198, R198, 0x1, -R0 ;  /* 0x00000001c6c6e824 */ /* 0x000fe200078e0a00 */
[----:B------:R-:W-:Y:S01]  /*105f0*/  ISETP.GE.AND P3, PT, R200, RZ, PT ;  /* 0x000000ffc800720c */ /* 0x000fe20003f66270 */
[C---:B------:R-:W-:Y:S01]  /*10600*/  IMAD R200, R0.reuse, R205, R204 ;  /* 0x000000cd00c87224 */ /* 0x040fe200078e02cc */
[C---:B------:R-:W-:Y:S01]  /*10610*/  ISETP.GT.U32.AND P6, PT, R0.reuse, R201, PT ;  /* 0x000000c90000720c */ /* 0x040fe20003fc4070 */
[----:B------:R-:W-:Y:S01]  /*10620*/  IMAD.MOV R202, RZ, RZ, -R202 ;  /* 0x000000ffffca7224 */ /* 0x000fe200078e0aca */
[----:B------:R1:W-:Y:S01]  /*10630*/  STL [R1+0x428], R188 ;  /* 0x000428bc01007387 */ /* 0x0003e20000100800 */
[----:B------:R-:W-:Y:S01]  /*10640*/  IMAD.MOV.U32 R189, RZ, RZ, R199 ;  /* 0x000000ffffbd7224 */ /* 0x000fe200078e00c7 */
[----:B------:R-:W-:Y:S01]  /*10650*/  ISETP.GT.U32.AND P1, PT, R0, R200, PT ;  /* 0x000000c80000720c */ /* 0x000fe20003f24070 */
[----:B------:R-:W-:-:S02]  /*10660*/  VIADD R127, R2, 0x157 ;  /* 0x00000157027f7836 */ /* 0x000fc40000000000 */
[----:B------:R-:W-:Y:S02]  /*10670*/  IMAD R196, R0, R202, R196 ;  /* 0x000000ca00c47224 */ /* 0x000fe400078e02c4 */
[----:B------:R-:W-:Y:S01]  /*10680*/  @!P2 IMAD.MOV R189, RZ, RZ, -R189 ;  /* 0x000000ffffbda224 */ /* 0x000fe200078e0abd */
[----:B------:R-:W-:Y:S01]  /*10690*/  IABS R202, R127 ;  /* 0x0000007f00ca7213 */ /* 0x000fe20000000000 */
[--C-:B------:R-:W-:Y:S01]  /*106a0*/  @!P0 IMAD.IADD R7, R7, 0x1, -R0.reuse ;  /* 0x0000000107078824 */ /* 0x100fe200078e0a00 */
[----:B-1----:R-:W-:Y:S01]  /*106b0*/  MOV R188, R198 ;  /* 0x000000c600bc7202 */ /* 0x002fe20000000f00 */
[----:B------:R-:W-:Y:S01]  /*106c0*/  @!P6 IMAD.IADD R201, R201, 0x1, -R0 ;  /* 0x00000001c9c9e824 */ /* 0x000fe200078e0a00 */
[----:B------:R-:W-:Y:S01]  /*106d0*/  ISETP.GE.AND P2, PT, R197, RZ, PT ;  /* 0x000000ffc500720c */ /* 0x000fe20003f46270 */
[----:B------:R-:W-:Y:S01]  /*106e0*/  VIADD R197, R2, 0x158 ;  /* 0x0000015802c57836 */ /* 0x000fe20000000000 */
[----:B------:R-:W-:Y:S01]  /*106f0*/  STL [R1+0x440], R189 ;  /* 0x000440bd01007387 */ /* 0x000fe20000100800 */
[----:B------:R-:W-:Y:S01]  /*10700*/  @!P4 IMAD.MOV R188, RZ, RZ, -R188 ;  /* 0x000000ffffbcc224 */ /* 0x000fe200078e0abc */
[----:B------:R-:W-:Y:S01]  /*10710*/  ISETP.GT.U32.AND P4, PT, R0, R196, PT ;  /* 0x000000c40000720c */ /* 0x000fe20003f84070 */
[----:B------:R-:W-:Y:S01]  /*10720*/  IMAD.MOV.U32 R199, RZ, RZ, R202 ;  /* 0x000000ffffc77224 */ /* 0x000fe200078e00ca */
[----:B------:R-:W-:Y:S01]  /*10730*/  IABS R202, R197 ;  /* 0x000000c500ca7213 */ /* 0x000fe20000000000 */
[----:B------:R-:W-:Y:S01]  /*10740*/  @!P1 IMAD.IADD R200, R200, 0x1, -R0 ;  /* 0x00000001c8c89824 */ /* 0x000fe200078e0a00 */
[----:B------:R1:W-:Y:S01]  /*10750*/  STL [R1+0x44c], R188 ;  /* 0x00044cbc01007387 */ /* 0x0003e20000100800 */
[----:B------:R-:W-:Y:S01]  /*10760*/  ISETP.GE.AND P0, PT, R126, RZ, PT ;  /* 0x000000ff7e00720c */ /* 0x000fe20003f06270 */
[----:B------:R-:W-:Y:S01]  /*10770*/  IMAD.HI.U32 R198, R248, R199, RZ ;  /* 0x000000c7f8c67227 */ /* 0x000fe200078e00ff */
[----:B------:R-:W-:-:S02]  /*10780*/  ISETP.GE.AND P1, PT, R127, RZ, PT ;  /* 0x000000ff7f00720c */ /* 0x000fc40003f26270 */
[----:B------:R-:W-:Y:S01]  /*10790*/  ISETP.GT.U32.AND P6, PT, R0, R200, PT ;  /* 0x000000c80000720c */ /* 0x000fe20003fc4070 */
[----:B------:R-:W-:Y:S01]  /*107a0*/  IMAD.HI.U32 R126, R248, R202, RZ ;  /* 0x000000caf87e7227 */ /* 0x000fe200078e00ff */
[----:B------:R-:W-:-:S03]  /*107b0*/  IADD3 R198, -R198, RZ, RZ ;  /* 0x000000ffc6c67210 */ /* 0x000fc60007ffe1ff */
[----:B-1----:R-:W-:Y:S01]  /*107c0*/  IMAD.MOV.U32 R188, RZ, RZ, R7 ;  /* 0x000000ffffbc7224 */ /* 0x002fe200078e0007 */
[----:B------:R-:W-:Y:S01]  /*107d0*/  IADD3 R7, R2, 0x15a, RZ ;  /* 0x0000015a02077810 */ /* 0x000fe20007ffe0ff */
[----:B------:R-:W-:Y:S02]  /*107e0*/  @!P4 IMAD.IADD R196, R196, 0x1, -R0 ;  /* 0x00000001c4c4c824 */ /* 0x000fe400078e0a00 */
[----:B------:R-:W-:Y:S01]  /*107f0*/  @!P5 IMAD.MOV R188, RZ, RZ, -R188 ;  /* 0x000000ffffbcd224 */ /* 0x000fe200078e0abc */
[C---:B------:R-:W-:Y:S01]  /*10800*/  ISETP.GT.U32.AND P5, PT, R0.reuse, R201, PT ;  /* 0x000000c90000720c */ /* 0x040fe20003fa4070 */
[----:B------:R-:W-:Y:S01]  /*10810*/  IMAD.MOV R126, RZ, RZ, -R126 ;  /* 0x000000ffff7e7224 */ /* 0x000fe200078e0a7e */
[C---:B------:R-:W-:Y:S01]  /*10820*/  ISETP.GT.U32.AND P4, PT, R0.reuse, R196, PT ;  /* 0x000000c40000720c */ /* 0x040fe20003f84070 */
[C---:B------:R-:W-:Y:S01]  /*10830*/  IMAD R199, R0.reuse, R198, R199 ;  /* 0x000000c600c77224 */ /* 0x040fe200078e02c7 */
[----:B------:R1:W-:Y:S01]  /*10840*/  STL [R1+0x450], R188 ;  /* 0x000450bc01007387 */ /* 0x0003e20000100800 */
[----:B------:R-:W-:Y:S01]  /*10850*/  IMAD R202, R0, R126, R202 ;  /* 0x0000007e00ca7224 */ /* 0x000fe200078e02ca */
[----:B------:R-:W-:Y:S01]  /*10860*/  IABS R126, R7 ;  /* 0x00000007007e7213 */ /* 0x000fe20000000000 */
[----:B------:R-:W-:-:S02]  /*10870*/  VIADD R127, R2, 0x159 ;  /* 0x00000159027f7836 */ /* 0x000fc40000000000 */
[----:B------:R-:W-:Y:S02]  /*10880*/  VIADD R198, R2, 0x15b ;  /* 0x0000015b02c67836 */ /* 0x000fe40000000000 */
[--C-:B------:R-:W-:Y:S01]  /*10890*/  @!P6 IMAD.IADD R200, R200, 0x1, -R0.reuse ;  /* 0x00000001c8c8e824 */ /* 0x100fe200078e0a00 */
[C---:B------:R-:W-:Y:S01]  /*108a0*/  ISETP.GT.U32.AND P6, PT, R0.reuse, R199, PT ;  /* 0x000000c70000720c */ /* 0x040fe20003fc4070 */
[--C-:B------:R-:W-:Y:S01]  /*108b0*/  @!P5 IMAD.IADD R201, R201, 0x1, -R0.reuse ;  /* 0x00000001c9c9d824 */ /* 0x100fe200078e0a00 */
[----:B------:R-:W-:Y:S01]  /*108c0*/  ISETP.GT.U32.AND P5, PT, R0, R202, PT ;  /* 0x000000ca0000720c */ /* 0x000fe20003fa4070 */
[----:B------:R-:W-:Y:S01]  /*108d0*/  @!P4 IMAD.IADD R196, R196, 0x1, -R0 ;  /* 0x00000001c4c4c824 */ /* 0x000fe200078e0a00 */
[----:B------:R-:W-:Y:S01]  /*108e0*/  IABS R203, R127 ;  /* 0x0000007f00cb7213 */ /* 0x000fe20000000000 */
[----:B-1----:R-:W-:Y:S01]  /*108f0*/  IMAD.MOV.U32 R188, RZ, RZ, R200 ;  /* 0x000000ffffbc7224 */ /* 0x002fe200078e00c8 */
[----:B------:R-:W-:Y:S01]  /*10900*/  IABS R204, R198 ;  /* 0x000000c600cc7213 */ /* 0x000fe20000000000 */
[----:B------:R-:W-:Y:S01]  /*10910*/  IMAD.HI.U32 R205, R248, R126, RZ ;  /* 0x0000007ef8cd7227 */ /* 0x000fe200078e00ff */
[----:B------:R-:W-:-:S02]  /*10920*/  ISETP.GE.AND P4, PT, R197, RZ, PT ;  /* 0x000000ffc500720c */ /* 0x000fc40003f86270 */
[----:B------:R-:W-:Y:S01]  /*10930*/  MOV R197, R204 ;  /* 0x000000cc00c57202 */ /* 0x000fe20000000f00 */
[----:B------:R-:W-:Y:S01]  /*10940*/  IMAD.HI.U32 R204, R248, R203, RZ ;  /* 0x000000cbf8cc7227 */ /* 0x000fe200078e00ff */
[----:B------:R-:W-:-:S03]  /*10950*/  @!P3 IADD3 R188, -R188, RZ, RZ ;  /* 0x000000ffbcbcb210 */ /* 0x000fc60007ffe1ff */
[----:B------:R-:W-:Y:S02]  /*10960*/  @!P5 IMAD.IADD R202, R202, 0x1, -R0 ;  /* 0x00000001cacad824 */ /* 0x000fe400078e0a00 */
[----:B------:R-:W-:Y:S01]  /*10970*/  IMAD.MOV R204, RZ, RZ, -R204 ;  /* 0x000000ffffcc7224 */ /* 0x000fe200078e0acc */
[----:B------:R1:W-:Y:S01]  /*10980*/  STL [R1+0x430], R188 ;  /* 0x000430bc01007387 */ /* 0x0003e20000100800 */
[----:B------:R-:W-:Y:S01]  /*10990*/  @!P6 IMAD.IADD R199, R199, 0x1, -R0 ;  /* 0x00000001c7c7e824 */ /* 0x000fe200078e0a00 */
[----:B------:R-:W-:Y:S01]  /*109a0*/  ISETP.GE.AND P6, PT, R127, RZ, PT ;  /* 0x000000ff7f00720c */ /* 0x000fe20003fc6270 */
[----:B------:R-:W-:Y:S01]  /*109b0*/  IMAD.HI.U32 R127, R248, R197, RZ ;  /* 0x000000c5f87f7227 */ /* 0x000fe200078e00ff */
[C---:B------:R-:W-:Y:S02]  /*109c0*/  ISETP.GT.U32.AND P3, PT, R0.reuse, R202, PT ;  /* 0x000000ca0000720c */ /* 0x040fe40003f64070 */
[----:B------:R-:W-:Y:S01]  /*109d0*/  ISETP.GT.U32.AND P5, PT, R0, R199, PT ;  /* 0x000000c70000720c */ /* 0x000fe20003fa4070 */
[----:B------:R-:W-:-:S02]  /*109e0*/  IMAD.MOV R200, RZ, RZ, -R205 ;  /* 0x000000ffffc87224 */ /* 0x000fc400078e0acd */
[C---:B------:R-:W-:Y:S02]  /*109f0*/  IMAD R203, R0.reuse, R204, R203 ;  /* 0x000000cc00cb7224 */ /* 0x040fe400078e02cb */
[----:B------:R-:W-:Y:S02]  /*10a00*/  IMAD.MOV.U32 R189, RZ, RZ, R201 ;  /* 0x000000ffffbd7224 */ /* 0x000fe400078e00c9 */
[----:B------:R-:W-:Y:S02]  /*10a10*/  IMAD.MOV R127, RZ, RZ, -R127 ;  /* 0x000000ffff7f7224 */ /* 0x000fe400078e0a7f */
[----:B-1----:R-:W-:Y:S02]  /*10a20*/  IMAD.MOV.U32 R188, RZ, RZ, R196 ;  /* 0x000000ffffbc7224 */ /* 0x002fe400078e00c4 */
[C---:B------:R-:W-:Y:S02]  /*10a30*/  IMAD R126, R0.reuse, R200, R126 ;  /* 0x000000c8007e7224 */ /* 0x040fe400078e027e */
[----:B------:R-:W-:Y:S01]  /*10a40*/  @!P2 IMAD.MOV R189, RZ, RZ, -R189 ;  /* 0x000000ffffbda224 */ /* 0x000fe200078e0abd */
[C---:B------:R-:W-:Y:S01]  /*10a50*/  ISETP.GT.U32.AND P2, PT, R0.reuse, R203, PT ;  /* 0x000000cb0000720c */ /* 0x040fe20003f44070 */
[----:B------:R-:W-:Y:S01]  /*10a60*/  IMAD R197, R0, R127, R197 ;  /* 0x0000007f00c57224 */ /* 0x000fe200078e02c5 */
[----:B------:R-:W-:Y:S01]  /*10a70*/  @!P0 IADD3 R188, -R188, RZ, RZ ;  /* 0x000000ffbcbc8210 */ /* 0x000fe20007ffe1ff */
[--C-:B------:R-:W-:Y:S01]  /*10a80*/  @!P3 IMAD.IADD R202, R202, 0x1, -R0.reuse ;  /* 0x00000001cacab824 */ /* 0x100fe200078e0a00 */
[----:B------:R-:W-:Y:S01]  /*10a90*/  ISETP.GT.U32.AND P0, PT, R0, R126, PT ;  /* 0x0000007e0000720c */ /* 0x000fe20003f04070 */
[----:B------:R-:W-:Y:S01]  /*10aa0*/  VIADD R204, R2, 0x15c ;  /* 0x0000015c02cc7836 */ /* 0x000fe20000000000 */
[----:B------:R-:W-:Y:S01]  /*10ab0*/  ISETP.GT.U32.AND P3, PT, R0, R197, PT ;  /* 0x000000c50000720c */ /* 0x000fe20003f64070 */
[----:B------:R-:W-:Y:S01]  /*10ac0*/  @!P5 IMAD.IADD R199, R199, 0x1, -R0 ;  /* 0x00000001c7c7d824 */ /* 0x000fe200078e0a00 */
[----:B------:R-:W-:Y:S01]  /*10ad0*/  ISETP.GE.AND P5, PT, R7, RZ, PT ;  /* 0x000000ff0700720c */ /* 0x000fe20003fa6270 */
[C---:B------:R-:W-:Y:S01]  /*10ae0*/  VIADD R7, R2.reuse, 0x15d ;  /* 0x0000015d02077836 */ /* 0x040fe20000000000 */
[----:B------:R-:W-:Y:S01]  /*10af0*/  IABS R127, R204 ;  /* 0x000000cc007f7213 */ /* 0x000fe20000000000 */
[----:B------:R-:W-:Y:S01]  /*10b00*/  STL [R1+0x3dc], R189 ;  /* 0x0003dcbd01007387 */ /* 0x000fe20000100800 */
[----:B------:R-:W-:-:S02]  /*10b10*/  VIADD R201, R2, 0x160 ;  /* 0x0000016002c97836 */ /* 0x000fc40000000000 */
[--C-:B------:R-:W-:Y:S01]  /*10b20*/  @!P2 IMAD.IADD R203, R203, 0x1, -R0.reuse ;  /* 0x00000001cbcba824 */ /* 0x100fe200078e0a00 */
[----:B------:R-:W-:Y:S01]  /*10b30*/  IABS R196, R7 ;  /* 0x0000000700c47213 */ /* 0x000fe20000000000 */
[----:B------:R-:W-:Y:S01]  /*10b40*/  IMAD.HI.U32 R200, R248, R127, RZ ;  /* 0x0000007ff8c87227 */ /* 0x000fe200078e00ff */
[----:B------:R-:W-:Y:S01]  /*10b50*/  @!P0 IADD3 R126, R126, -R0, RZ ;  /* 0x800000007e7e8210 */ /* 0x000fe20007ffe0ff */
[----:B------:R1:W-:Y:S01]  /*10b60*/  STL [R1+0x3ec], R188 ;  /* 0x0003ecbc01007387 */ /* 0x0003e20000100800 */
[C---:B------:R-:W-:Y:S01]  /*10b70*/  ISETP.GT.U32.AND P0, PT, R0.reuse, R203, PT ;  /* 0x000000cb0000720c */ /* 0x040fe20003f04070 */
[----:B------:R-:W-:Y:S01]  /*10b80*/  @!P3 IMAD.IADD R197, R197, 0x1, -R0 ;  /* 0x00000001c5c5b824 */ /* 0x000fe200078e0a00 */
[----:B------:R-:W-:Y:S01]  /*10b90*/  ISETP.GT.U32.AND P3, PT, R0, R126, PT ;  /* 0x0000007e0000720c */ /* 0x000fe20003f64070 */
[----:B------:R-:W-:Y:S01]  /*10ba0*/  IMAD.MOV R200, RZ, RZ, -R200 ;  /* 0x000000ffffc87224 */ /* 0x000fe200078e0ac8 */
[----:B------:R-:W-:Y:S01]  /*10bb0*/  ISETP.GE.AND P2, PT, R198, RZ, PT ;  /* 0x000000ffc600720c */ /* 0x000fe20003f46270 */
[----:B------:R-:W-:-:S02]  /*10bc0*/  VIADD R198, R2, 0x15e ;  /* 0x0000015e02c67836 */ /* 0x000fc40000000000 */
[----:B------:R-:W-:Y:S01]  /*10bd0*/  IMAD R127, R0, R200, R127 ;  /* 0x000000c8007f7224 */ /* 0x000fe200078e027f */
[----:B------:R-:W-:Y:S01]  /*10be0*/  IADD3 R200, R2, 0x15f, RZ ;  /* 0x0000015f02c87810 */ /* 0x000fe20007ffe0ff */
[----:B-1----:R-:W-:Y:S01]  /*10bf0*/  IMAD.MOV.U32 R188, RZ, RZ, R199 ;  /* 0x000000ffffbc7224 */ /* 0x002fe200078e00c7 */
[----:B------:R-:W-:Y:S01]  /*10c00*/  IABS R206, R198 ;  /* 0x000000c600ce7213 */ /* 0x000fe20000000000 */
[----:B------:R-:W-:-:S04]  /*10c10*/  IMAD.HI.U32 R199, R248, R196, RZ ;  /* 0x000000c4f8c77227 */ /* 0x000fc800078e00ff */
[----:B------:R-:W-:Y:S02]  /*10c20*/  IMAD.MOV R199, RZ, RZ, -R199 ;  /* 0x000000ffffc77224 */ /* 0x000fe400078e0ac7 */
[----:B------:R-:W-:Y:S01]  /*10c30*/  @!P0 IMAD.IADD R203, R203, 0x1, -R0 ;  /* 0x00000001cbcb8824 */ /* 0x000fe200078e0a00 */
[C---:B------:R-:W-:Y:S01]  /*10c40*/  ISETP.GT.U32.AND P0, PT, R0.reuse, R127, PT ;  /* 0x0000007f0000720c */ /* 0x040fe20003f04070 */
[----:B------:R-:W-:Y:S01]  /*10c50*/  IMAD R196, R0, R199, R196 ;  /* 0x000000c700c47224 */ /* 0x000fe200078e02c4 */
[----:B------:R-:W-:Y:S01]  /*10c60*/  IABS R199, R200 ;  /* 0x000000c800c77213 */ /* 0x000fe20000000000 */
[----:B------:R-:W-:Y:S02]  /*10c70*/  @!P3 IMAD.IADD R126, R126, 0x1, -R0 ;  /* 0x000000017e7eb824 */ /* 0x000fe400078e0a00 */
[----:B------:R-:W-:Y:S01]  /*10c80*/  @!P1 IMAD.MOV R188, RZ, RZ, -R188 ;  /* 0x000000ffffbc9224 */ /* 0x000fe200078e0abc */
[C---:B------:R-:W-:Y:S01]  /*10c90*/  ISETP.GT.U32.AND P3, PT, R0.reuse, R196, PT ;  /* 0x000000c40000720c */ /* 0x040fe20003f64070 */
[----:B------:R-:W-:Y:S01]  /*10ca0*/  IMAD.MOV.U32 R189, RZ, RZ, R202 ;  /* 0x000000ffffbd7224 */ /* 0x000fe200078e00ca */
[----:B------:R-:W-:Y:S01]  /*10cb0*/  ISETP.GT.U32.AND P1, PT, R0, R197, PT ;  /* 0x000000c50000720c */ /* 0x000fe20003f24070 */
[----:B------:R-:W-:Y:S01]  /*10cc0*/  IMAD.HI.U32 R207, R248, R206, RZ ;  /* 0x000000cef8cf7227 */ /* 0x000fe200078e00ff */
[----:B------:R1:W-:Y:S03]  /*10cd0*/  STL [R1+0x3fc], R188 ;  /* 0x0003fcbc01007387 */ /* 0x0003e60000100800 */
[----:B------:R-:W-:Y:S01]  /*10ce0*/  @!P0 IADD3 R127, R127, -R0, RZ ;  /* 0x800000007f7f8210 */ /* 0x000fe20007ffe0ff */
[----:B------:R-:W-:Y:S01]  /*10cf0*/  @!P4 IMAD.MOV R189, RZ, RZ, -R189 ;  /* 0x000000ffffbdc224 */ /* 0x000fe200078e0abd */
[----:B------:R-:W-:Y:S01]  /*10d00*/  ISETP.GE.AND P0, PT, R7, RZ, PT ;  /* 0x000000ff0700720c */ /* 0x000fe20003f06270 */
[----:B------:R-:W-:-:S02]  /*10d10*/  IMAD.MOV R207, RZ, RZ, -R207 ;  /* 0x000000ffffcf7224 */ /* 0x000fc400078e0acf */
[----:B------:R-:W-:Y:S01]  /*10d20*/  IMAD.HI.U32 R205, R248, R199, RZ ;  /* 0x000000c7f8cd7227 */ /* 0x000fe200078e00ff */
[----:B------:R-:W-:Y:S03]  /*10d30*/  STL [R1+0x3bc], R189 ;  /* 0x0003bcbd01007387 */ /* 0x000fe60000100800 */
[----:B-1----:R-:W-:Y:S02]  /*10d40*/  IMAD.MOV.U32 R188, RZ, RZ, R203 ;  /* 0x000000ffffbc7224 */ /* 0x002fe400078e00cb */
[--C-:B------:R-:W-:Y:S01]  /*10d50*/  @!P3 IMAD.IADD R196, R196, 0x1, -R0.reuse ;  /* 0x00000001c4c4b824 */ /* 0x100fe200078e0a00 */
[----:B------:R-:W-:Y:S01]  /*10d60*/  ISETP.GT.U32.AND P3, PT, R0, R127, PT ;  /* 0x0000007f0000720c */ /* 0x000fe20003f64070 */
[----:B------:R-:W-:Y:S01]  /*10d70*/  @!P1 IMAD.IADD R197, R197, 0x1, -R0 ;  /* 0x00000001c5c59824 */ /* 0x000fe200078e0a00 */
[----:B------:R-:W-:Y:S01]  /*10d80*/  @!P6 IADD3 R188, -R188, RZ, RZ ;  /* 0x000000ffbcbce210 */ /* 0x000fe20007ffe1ff */
[----:B------:R-:W-:Y:S01]  /*10d90*/  IMAD R7, R0, R207, R206 ;  /* 0x000000cf00077224 */ /* 0x000fe200078e02ce */
[----:B------:R-:W-:Y:S01]  /*10da0*/  ISETP.GE.AND P1, PT, R204, RZ, PT ;  /* 0x000000ffcc00720c */ /* 0x000fe20003f26270 */
[----:B------:R-:W-:Y:S01]  /*10db0*/  IMAD.MOV R205, RZ, RZ, -R205 ;  /* 0x000000ffffcd7224 */ /* 0x000fe200078e0acd */
[C---:B------:R-:W-:Y:S01]  /*10dc0*/  ISETP.GT.U32.AND P6, PT, R0.reuse, R196, PT ;  /* 0x000000c40000720c */ /* 0x040fe20003fc4070 */
[----:B------:R1:W-:Y:S01]  /*10dd0*/  STL [R1+0x3b4], R188 ;  /* 0x0003b4bc01007387 */ /* 0x0003e20000100800 */
[C---:B------:R-:W-:Y:S01]  /*10de0*/  ISETP.GT.U32.AND P4, PT, R0.reuse, R7, PT ;  /* 0x000000070000720c */ /* 0x040fe20003f84070 */
[----:B------:R-:W-:Y:S01]  /*10df0*/  IMAD R199, R0, R205, R199 ;  /* 0x000000cd00c77224 */ /* 0x000fe200078e02c7 */
[----:B------:R-:W-:Y:S01]  /*10e00*/  IABS R204, R201 ;  /* 0x000000c900cc7213 */ /* 0x000fe20000000000 */
[----:B------:R-:W-:Y:S01]  /*10e10*/  @!P5 IMAD.MOV R126, RZ, RZ, -R126 ;  /* 0x000000ffff7ed224 */ /* 0x000fe200078e0a7e */
[----:B------:R-:W-:Y:S01]  /*10e20*/  ISETP.GE.AND P5, PT, R198, RZ, PT ;  /* 0x000000ffc600720c */ /* 0x000fe20003fa6270 */
[----:B------:R-:W-:Y:S01]  /*10e30*/  VIADD R198, R2, 0x162 ;  /* 0x0000016202c67836 */ /* 0x000fe20000000000 */
[----:B------:R-:W-:-:S02]  /*10e40*/  @!P3 IADD3 R127, R127, -R0, RZ ;  /* 0x800000007f7fb210 */ /* 0x000fc40007ffe0ff */
[----:B------:R-:W-:Y:S01]  /*10e50*/  ISETP.GT.U32.AND P3, PT, R0, R199, PT ;  /* 0x000000c70000720c */ /* 0x000fe20003f64070 */
[----:B-1----:R-:W-:Y:S01]  /*10e60*/  IMAD.MOV.U32 R188, RZ, RZ, R197 ;  /* 0x000000ffffbc7224 */ /* 0x002fe200078e00c5 */
[----:B------:R1:W-:Y:S01]  /*10e70*/  STL [R1+0x3b0], R126 ;  /* 0x0003b07e01007387 */ /* 0x0003e20000100800 */
[----:B------:R-:W-:Y:S01]  /*10e80*/  VIADD R197, R2, 0x161 ;  /* 0x0000016102c57836 */ /* 0x000fe20000000000 */
[----:B------:R-:W-:Y:S01]  /*10e90*/  IABS R202, R198 ;  /* 0x000000c600ca7213 */ /* 0x000fe20000000000 */
[----:B------:R-:W-:Y:S01]  /*10ea0*/  @!P2 IMAD.MOV R188, RZ, RZ, -R188 ;  /* 0x000000ffffbca224 */ /* 0x000fe200078e0abc */
[----:B------:R-:W-:Y:S01]  /*10eb0*/  ISETP.GE.AND P2, PT, R200, RZ, PT ;  /* 0x000000ffc800720c */ /* 0x000fe20003f46270 */
[--C-:B------:R-:W-:Y:S01]  /*10ec0*/  @!P4 IMAD.IADD R7, R7, 0x1, -R0.reuse ;  /* 0x000000010707c824 */ /* 0x100fe200078e0a00 */
[----:B------:R-:W-:Y:S01]  /*10ed0*/  IABS R206, R197 ;  /* 0x000000c500ce7213 */ /* 0x000fe20000000000 */
[----:B------:R-:W-:Y:S01]  /*10ee0*/  @!P6 IMAD.IADD R196, R196, 0x1, -R0 ;  /* 0x00000001c4c4e824 */ /* 0x000fe200078e0a00 */
[----:B------:R2:W-:Y:S01]  /*10ef0*/  STL [R1+0x3ac], R188 ;  /* 0x0003acbc01007387 */ /* 0x0005e20000100800 */
[----:B------:R-:W-:Y:S01]  /*10f00*/  ISETP.GE.AND P4, PT, R197, RZ, PT ;  /* 0x000000ffc500720c */ /* 0x000fe20003f86270 */
[----:B-1----:R-:W-:Y:S01]  /*10f10*/  IMAD.HI.U32 R126, R248, R204, RZ ;  /* 0x000000ccf87e7227 */ /* 0x002fe200078e00ff */
[----:B------:R-:W-:-:S03]  /*10f20*/  ISETP.GE.AND P6, PT, R201, RZ, PT ;  /* 0x000000ffc900720c */ /* 0x000fc60003fc6270 */
[----:B------:R-:W-:Y:S02]  /*10f30*/  IMAD.MOV R126, RZ, RZ, -R126 ;  /* 0x000000ffff7e7224 */ /* 0x000fe400078e0a7e */
[----:B------:R-:W-:Y:S01]  /*10f40*/  @!P3 IMAD.IADD R199, R199, 0x1, -R0 ;  /* 0x00000001c7c7b824 */ /* 0x000fe200078e0a00 */
[C---:B------:R-:W-:Y:S01]  /*10f50*/  ISETP.GT.U32.AND P3, PT, R0.reuse, R7, PT ;  /* 0x000000070000720c */ /* 0x040fe20003f64070 */
[----:B------:R-:W-:Y:S01]  /*10f60*/  IMAD R207, R0, R126, R204 ;  /* 0x0000007e00cf7224 */ /* 0x000fe200078e02cc */
[----:B--2---:R-:W-:Y:S01]  /*10f70*/  MOV R188, R127 ;  /* 0x0000007f00bc7202 */ /* 0x004fe20000000f00 */
[----:B------:R-:W-:-:S04]  /*10f80*/  IMAD.HI.U32 R127, R248, R206, RZ ;  /* 0x000000cef87f7227 */ /* 0x000fc800078e00ff */
[----:B------:R-:W-:Y:S01]  /*10f90*/  @!P1 IMAD.MOV R188, RZ, RZ, -R188 ;  /* 0x000000ffffbc9224 */ /* 0x000fe200078e0abc */
[----:B------:R-:W-:Y:S01]  /*10fa0*/  ISETP.GT.U32.AND P1, PT, R0, R199, PT ;  /* 0x000000c70000720c */ /* 0x000fe20003f24070 */
[----:B------:R-:W-:Y:S02]  /*10fb0*/  IMAD.MOV R127, RZ, RZ, -R127 ;  /* 0x000000ffff7f7224 */ /* 0x000fe400078e0a7f */
[----:B------:R-:W-:Y:S01]  /*10fc0*/  VIADD R197, R2, 0x163 ;  /* 0x0000016302c57836 */ /* 0x000fe20000000000 */
[----:B------:R1:W-:Y:S01]  /*10fd0*/  STL [R1+0x390], R188 ;  /* 0x000390bc01007387 */ /* 0x0003e20000100800 */
[----:B------:R-:W-:Y:S01]  /*10fe0*/  IMAD R206, R0, R127, R206 ;  /* 0x0000007f00ce7224 */ /* 0x000fe200078e02ce */
[----:B------:R-:W-:Y:S01]  /*10ff0*/  @!P3 IADD3 R7, R7, -R0, RZ ;  /* 0x800000000707b210 */ /* 0x000fe20007ffe0ff */
[----:B------:R-:W-:Y:S01]  /*11000*/  IMAD.HI.U32 R127, R248, R202, RZ ;  /* 0x000000caf87f7227 */ /* 0x000fe200078e00ff */
[----:B------:R-:W-:Y:S02]  /*11010*/  IABS R205, R197 ;  /* 0x000000c500cd7213 */ /* 0x000fe40000000000 */
[----:B------:R-:W-:Y:S01]  /*11020*/  ISETP.GT.U32.AND P3, PT, R0, R206, PT ;  /* 0x000000ce0000720c */ /* 0x000fe20003f64070 */
[----:B------:R-:W-:-:S02]  /*11030*/  VIADD R126, R2, 0x164 ;  /* 0x00000164027e7836 */ /* 0x000fc40000000000 */
[----:B------:R-:W-:Y:S01]  /*11040*/  @!P1 IMAD.IADD R199, R199, 0x1, -R0 ;  /* 0x00000001c7c79824 */ /* 0x000fe200078e0a00 */
[----:B------:R-:W-:Y:S01]  /*11050*/  ISETP.GE.AND P1, PT, R198, RZ, PT ;  /* 0x000000ffc600720c */ /* 0x000fe20003f26270 */
[----:B-1----:R-:W-:Y:S01]  /*11060*/  IMAD.MOV.U32 R188, RZ, RZ, R196 ;  /* 0x000000ffffbc7224 */ /* 0x002fe200078e00c4 */
[----:B------:R-:W-:Y:S01]  /*11070*/  IABS R204, R126 ;  /* 0x0000007e00cc7213 */ /* 0x000fe20000000000 */
[----:B------:R-:W-:-:S04]  /*11080*/  IMAD.HI.U32 R196, R248, R205, RZ ;  /* 0x000000cdf8c47227 */ /* 0x000fc800078e00ff */
[----:B------:R-:W-:Y:S01]  /*11090*/  @!P0 IMAD.MOV R188, RZ, RZ, -R188 ;  /* 0x000000ffffbc8224 */ /* 0x000fe200078e0abc */
[----:B------:R-:W-:Y:S01]  /*110a0*/  ISETP.GT.U32.AND P0, PT, R0, R207, PT ;  /* 0x000000cf0000720c */ /* 0x000fe20003f04070 */
[----:B------:R-:W-:Y:S02]  /*110b0*/  IMAD.MOV R198, RZ, RZ, -R127 ;  /* 0x000000ffffc67224 */ /* 0x000fe400078e0a7f */
[----:B------:R-:W-:Y:S01]  /*110c0*/  IMAD.MOV R196, RZ, RZ, -R196 ;  /* 0x000000ffffc47224 */ /* 0x000fe200078e0ac4 */
[----:B------:R1:W-:Y:S01]  /*110d0*/  STL [R1+0x388], R188 ;  /* 0x000388bc01007387 */ /* 0x0003e20000100800 */
[----:B------:R-:W-:Y:S02]  /*110e0*/  @!P3 IMAD.IADD R206, R206, 0x1, -R0 ;  /* 0x00000001ceceb824 */ /* 0x000fe400078e0a00 */
[C---:B------:R-:W-:Y:S02]  /*110f0*/  IMAD R202, R0.reuse, R198, R202 ;  /* 0x000000c600ca7224 */ /* 0x040fe400078e02ca */
[C---:B------:R-:W-:Y:S01]  /*11100*/  IMAD R205, R0.reuse, R196, R205 ;  /* 0x000000c400cd7224 */ /* 0x040fe200078e02cd */
[----:B------:R-:W-:Y:S01]  /*11110*/  ISETP.GT.U32.AND P3, PT, R0, R206, PT ;  /* 0x000000ce0000720c */ /* 0x000fe20003f64070 */
[----:B------:R-:W-:-:S04]  /*11120*/  IMAD.HI.U32 R127, R248, R204, RZ ;  /* 0x000000ccf87f7227 */ /* 0x000fc800078e00ff */
[----:B------:R-:W-:Y:S01]  /*11130*/  @!P0 IMAD.IADD R207, R207, 0x1, -R0 ;  /* 0x00000001cfcf8824 */ /* 0x000fe200078e0a00 */
[----:B------:R-:W-:Y:S01]  /*11140*/  IADD3 R127, -R127, RZ, RZ ;  /* 0x000000ff7f7f7210 */ /* 0x000fe20007ffe1ff */
[----:B-1----:R-:W-:Y:S01]  /*11150*/  IMAD.MOV.U32 R188, RZ, RZ, R7 ;  /* 0x000000ffffbc7224 */ /* 0x002fe200078e0007 */
[----:B------:R-:W-:Y:S01]  /*11160*/  ISETP.GE.AND P0, PT, R197, RZ, PT ;  /* 0x000000ffc500720c */ /* 0x000fe20003f06270 */
[----:B------:R-:W-:Y:S02]  /*11170*/  VIADD R198, R2, 0x165 ;  /* 0x0000016502c67836 */ /* 0x000fe40000000000 */
[----:B------:R-:W-:Y:S01]  /*11180*/  @!P5 IMAD.MOV R188, RZ, RZ, -R188 ;  /* 0x000000ffffbcd224 */ /* 0x000fe200078e0abc */
[C---:B------:R-:W-:Y:S01]  /*11190*/  ISETP.GT.U32.AND P5, PT, R0.reuse, R207, PT ;  /* 0x000000cf0000720c */ /* 0x040fe20003fa4070 */
[----:B------:R-:W-:Y:S01]  /*111a0*/  IMAD R204, R0, R127, R204 ;  /* 0x0000007f00cc7224 */ /* 0x000fe200078e02cc */
[----:B------:R-:W-:Y:S01]  /*111b0*/  IABS R200, R198 ;  /* 0x000000c600c87213 */ /* 0x000fe20000000000 */
[----:B------:R-:W-:Y:S01]  /*111c0*/  VIADD R7, R2, 0x166 ;  /* 0x0000016602077836 */ /* 0x000fe20000000000 */
[----:B------:R1:W-:Y:S01]  /*111d0*/  STL [R1+0x380], R188 ;  /* 0x000380bc01007387 */ /* 0x0003e20000100800 */
[----:B------:R-:W-:Y:S01]  /*111e0*/  @!P3 IMAD.IADD R206, R206, 0x1, -R0 ;  /* 0x00000001ceceb824 */ /* 0x000fe200078e0a00 */
[----:B------:R-:W-:Y:S01]  /*111f0*/  ISETP.GT.U32.AND P3, PT, R0, R204, PT ;  /* 0x000000cc0000720c */ /* 0x000fe20003f64070 */
[----:B------:R-:W-:Y:S01]  /*11200*/  IMAD.HI.U32 R203, R248, R200, RZ ;  /* 0x000000c8f8cb7227 */ /* 0x000fe200078e00ff */
[----:B------:R-:W-:-:S03]  /*11210*/  IABS R196, R7 ;  /* 0x0000000700c47213 */ /* 0x000fc60000000000 */
[----:B------:R-:W-:Y:S01]  /*11220*/  VIADD R201, R2, 0x168 ;  /* 0x0000016802c97836 */ /* 0x000fe20000000000 */
[----:B------:R-:W-:Y:S01]  /*11230*/  IADD3 R203, -R203, RZ, RZ ;  /* 0x000000ffcbcb7210 */ /* 0x000fe20007ffe1ff */
[----:B------:R-:W-:Y:S01]  /*11240*/  @!P5 IMAD.IADD R207, R207, 0x1, -R0 ;  /* 0x00000001cfcfd824 */ /* 0x000fe200078e0a00 */
[----:B------:R-:W-:Y:S01]  /*11250*/  ISETP.GT.U32.AND P5, PT, R0, R205, PT ;  /* 0x000000cd0000720c */ /* 0x000fe20003fa4070 */
[----:B-1----:R-:W-:Y:S01]  /*11260*/  IMAD.MOV.U32 R188, RZ, RZ, R199 ;  /* 0x000000ffffbc7224 */ /* 0x002fe200078e00c7 */
[----:B------:R-:W-:Y:S01]  /*11270*/  IADD3 R199, R2, 0x167, RZ ;  /* 0x0000016702c77810 */ /* 0x000fe20007ffe0ff */
[----:B------:R-:W-:Y:S01]  /*11280*/  IMAD.MOV.U32 R189, RZ, RZ, R207 ;  /* 0x000000ffffbd7224 */ /* 0x000fe200078e00cf */
[----:B------:R-:W-:Y:S01]  /*11290*/  IABS R127, R201 ;  /* 0x000000c9007f7213 */ /* 0x000fe20000000000 */
[----:B------:R-:W-:Y:S01]  /*112a0*/  @!P2 IMAD.MOV R188, RZ, RZ, -R188 ;  /* 0x000000ffffbca224 */ /* 0x000fe200078e0abc */
[----:B------:R-:W-:Y:S01]  /*112b0*/  ISETP.GT.U32.AND P2, PT, R0, R202, PT ;  /* 0x000000ca0000720c */ /* 0x000fe20003f44070 */
[----:B------:R-:W-:Y:S01]  /*112c0*/  @!P3 IMAD.IADD R204, R204, 0x1, -R0 ;  /* 0x00000001ccccb824 */ /* 0x000fe200078e0a00 */
[----:B------:R-:W-:Y:S01]  /*112d0*/  @!P6 IADD3 R189, -R189, RZ, RZ ;  /* 0x000000ffbdbde210 */ /* 0x000fe20007ffe1ff */
[----:B------:R-:W-:Y:S01]  /*112e0*/  IMAD R200, R0, R203, R200 ;  /* 0x000000cb00c87224 */ /* 0x000fe200078e02c8 */
[----:B------:R1:W-:Y:S01]  /*112f0*/  STL [R1+0x384], R188 ;  /* 0x000384bc01007387 */ /* 0x0003e20000100800 */
[----:B------:R-:W-:-:S02]  /*11300*/  IABS R197, R199 ;  /* 0x000000c700c57213 */ /* 0x000fc40000000000 */
[--C-:B------:R-:W-:Y:S01]  /*11310*/  @!P5 IMAD.IADD R205, R205, 0x1, -R0.reuse ;  /* 0x00000001cdcdd824 */ /* 0x100fe200078e0a00 */
[----:B------:R-:W-:Y:S01]  /*11320*/  ISETP.GT.U32.AND P3, PT, R0, R204, PT ;  /* 0x000000cc0000720c */ /* 0x000fe20003f64070 */
[----:B------:R-:W-:Y:S01]  /*11330*/  STL [R1+0x310], R189 ;  /* 0x000310bd01007387 */ /* 0x000fe20000100800 */
[----:B------:R-:W-:Y:S01]  /*11340*/  IMAD.HI.U32 R203, R248, R197, RZ ;  /* 0x000000c5f8cb7227 */ /* 0x000fe200078e00ff */
[----:B------:R-:W-:Y:S02]  /*11350*/  IADD3 R207, R2, 0x16f, RZ ;  /* 0x0000016f02cf7810 */ /* 0x000fe40007ffe0ff */
[----:B------:R-:W-:Y:S01]  /*11360*/  ISETP.GT.U32.AND P6, PT, R0, R205, PT ;  /* 0x000000cd0000720c */ /* 0x000fe20003fc4070 */
[----:B------:R-:W-:Y:S01]  /*11370*/  @!P2 IMAD.IADD R202, R202, 0x1, -R0 ;  /* 0x00000001cacaa824 */ /* 0x000fe200078e0a00 */
[----:B------:R-:W-:Y:S01]  /*11380*/  ISETP.GE.AND P2, PT, R126, RZ, PT ;  /* 0x000000ff7e00720c */ /* 0x000fe20003f46270 */
[----:B------:R-:W-:-:S03]  /*11390*/  IMAD.HI.U32 R126, R248, R196, RZ ;  /* 0x000000c4f87e7227 */ /* 0x000fc600078e00ff */
[C---:B------:R-:W-:Y:S01]  /*113a0*/  ISETP.GT.U32.AND P5, PT, R0.reuse, R202, PT ;  /* 0x000000ca0000720c */ /* 0x040fe20003fa4070 */
[----:B------:R-:W-:Y:S02]  /*113b0*/  IMAD.MOV R126, RZ, RZ, -R126 ;  /* 0x000000ffff7e7224 */ /* 0x000fe400078e0a7e */
[----:B-1----:R-:W-:Y:S02]  /*113c0*/  IMAD.MOV.U32 R188, RZ, RZ, R206 ;  /* 0x000000ffffbc7224 */ /* 0x002fe400078e00ce */
[----:B------:R-:W-:Y:S02]  /*113d0*/  IMAD R196, R0, R126, R196 ;  /* 0x0000007e00c47224 */ /* 0x000fe400078e02c4 */
[----:B------:R-:W-:Y:S01]  /*113e0*/  @!P6 IADD3 R205, R205, -R0, RZ ;  /* 0x80000000cdcde210 */ /* 0x000fe20007ffe0ff */
[----:B------:R-:W-:Y:S01]  /*113f0*/  @!P4 IMAD.MOV R188, RZ, RZ, -R188 ;  /* 0x000000ffffbcc224 */ /* 0x000fe200078e0abc */
[----:B------:R-:W-:Y:S01]  /*11400*/  ISETP.GE.AND P4, PT, R198, RZ, PT ;  /* 0x000000ffc600720c */ /* 0x000fe20003f86270 */
[----:B------:R-:W-:Y:S01]  /*11410*/  IMAD.HI.U32 R198, R248, R127, RZ ;  /* 0x0000007ff8c67227 */ /* 0x000fe200078e00ff */
[----:B------:R-:W-:-:S02]  /*11420*/  ISETP.GT.U32.AND P6, PT, R0, R196, PT ;  /* 0x000000c40000720c */ /* 0x000fc40003fc4070 */
[----:B------:R1:W-:Y:S01]  /*11430*/  STL [R1+0x328], R188 ;  /* 0x000328bc01007387 */ /* 0x0003e20000100800 */
[----:B------:R-:W-:Y:S01]  /*11440*/  @!P5 IMAD.IADD R202, R202, 0x1, -R0 ;  /* 0x00000001cacad824 */ /* 0x000fe200078e0a00 */
[----:B------:R-:W-:Y:S01]  /*11450*/  ISETP.GT.U32.AND P5, PT, R0, R200, PT ;  /* 0x000000c80000720c */ /* 0x000fe20003fa4070 */
[----:B------:R-:W-:Y:S02]  /*11460*/  VIADD R126, R2, 0x169 ;  /* 0x00000169027e7836 */ /* 0x000fe40000000000 */
[----:B------:R-:W-:Y:S02]  /*11470*/  IMAD.MOV R198, RZ, RZ, -R198 ;  /* 0x000000ffffc67224 */ /* 0x000fe400078e0ac6 */
[----:B------:R-:W-:Y:S01]  /*11480*/  @!P3 IMAD.IADD R204, R204, 0x1, -R0 ;  /* 0x00000001ccccb824 */ /* 0x000fe200078e0a00 */
[----:B------:R-:W-:Y:S01]  /*11490*/  ISETP.GE.AND P3, PT, R7, RZ, PT ;  /* 0x000000ff0700720c */ /* 0x000fe20003f66270 */
[----:B------:R-:W-:Y:S01]  /*114a0*/  IMAD.MOV R203, RZ, RZ, -R203 ;  /* 0x000000ffffcb7224 */ /* 0x000fe200078e0acb */
[----:B------:R-:W-:Y:S01]  /*114b0*/  IABS R7, R126 ;  /* 0x0000007e00077213 */ /* 0x000fe20000000000 */
[----:B-1----:R-:W-:-:S02]  /*114c0*/  IMAD.MOV.U32 R188, RZ, RZ, R202 ;  /* 0x000000ffffbc7224 */ /* 0x002fc400078e00ca */
[--C-:B------:R-:W-:Y:S02]  /*114d0*/  @!P6 IMAD.IADD R196, R196, 0x1, -R0.reuse ;  /* 0x00000001c4c4e824 */ /* 0x100fe400078e0a00 */
[----:B------:R-:W-:Y:S01]  /*114e0*/  @!P5 IMAD.IADD R200, R200, 0x1, -R0 ;  /* 0x00000001c8c8d824 */ /* 0x000fe200078e0a00 */
[----:B------:R-:W-:Y:S01]  /*114f0*/  @!P1 IADD3 R188, -R188, RZ, RZ ;  /* 0x000000ffbcbc9210 */ /* 0x000fe20007ffe1ff */
[C---:B------:R-:W-:Y:S01]  /*11500*/  IMAD R127, R0.reuse, R198, R127 ;  /* 0x000000c6007f7224 */ /* 0x040fe200078e027f */
[C---:B------:R-:W-:Y:S01]  /*11510*/  ISETP.GT.U32.AND P6, PT, R0.reuse, R196, PT ;  /* 0x000000c40000720c */ /* 0x040fe20003fc4070 */
[----:B------:R-:W-:Y:S01]  /*11520*/  IMAD.MOV.U32 R189, RZ, RZ, R205 ;  /* 0x000000ffffbd7224 */ /* 0x000fe200078e00cd */
[C---:B------:R-:W-:Y:S01]  /*11530*/  ISETP.GT.U32.AND P1, PT, R0.reuse, R200, PT ;  /* 0x000000c80000720c */ /* 0x040fe20003f24070 */
[C---:B------:R-:W-:Y:S01]  /*11540*/  IMAD R197, R0.reuse, R203, R197 ;  /* 0x000000cb00c57224 */ /* 0x040fe200078e02c5 */
[----:B------:R1:W-:Y:S01]  /*11550*/  STL [R1+0x368], R188 ;  /* 0x000368bc01007387 */ /* 0x0003e20000100800 */
[----:B------:R-:W-:Y:S01]  /*11560*/  @!P0 IMAD.MOV R189, RZ, RZ, -R189 ;  /* 0x000000ffffbd8224 */ /* 0x000fe200078e0abd */
[----:B------:R-:W-:Y:S01]  /*11570*/  ISETP.GT.U32.AND P0, PT, R0, R127, PT ;  /* 0x0000007f0000720c */ /* 0x000fe20003f04070 */
[----:B------:R-:W-:Y:S01]  /*11580*/  IMAD.HI.U32 R202, R248, R7, RZ ;  /* 0x00000007f8ca7227 */ /* 0x000fe200078e00ff */
[----:B------:R-:W-:-:S02]  /*11590*/  ISETP.GT.U32.AND P5, PT, R0, R197, PT ;  /* 0x000000c50000720c */ /* 0x000fc40003fa4070 */
[----:B------:R-:W-:Y:S01]  /*115a0*/  STL [R1+0x330], R189 ;  /* 0x000330bd01007387 */ /* 0x000fe20000100800 */
[----:B------:R-:W-:Y:S02]  /*115b0*/  VIADD R198, R2, 0x16a ;  /* 0x0000016a02c67836 */ /* 0x000fe40000000000 */
[----:B------:R-:W-:Y:S02]  /*115c0*/  IMAD.MOV R202, RZ, RZ, -R202 ;  /* 0x000000ffffca7224 */ /* 0x000fe400078e0aca */
[----:B-1----:R-:W-:Y:S01]  /*115d0*/  IMAD.MOV.U32 R188, RZ, RZ, R204 ;  /* 0x000000ffffbc7224 */ /* 0x002fe200078e00cc */
[----:B------:R-:W-:Y:S01]  /*115e0*/  IABS R203, R198 ;  /* 0x000000c600cb7213 */ /* 0x000fe20000000000 */
[----:B------:R-:W-:Y:S02]  /*115f0*/  IMAD R7, R0, R202, R7 ;  /* 0x000000ca00077224 */ /* 0x000fe400078e0207 */
[--C-:B------:R-:W-:Y:S01]  /*11600*/  @!P1 IMAD.IADD R200, R200, 0x1, -R0.reuse ;  /* 0x00000001c8c89824 */ /* 0x100fe200078e0a00 */
[----:B------:R-:W-:Y:S01]  /*11610*/  @!P2 IADD3 R188, -R188, RZ, RZ ;  /* 0x000000ffbcbca210 */ /* 0x000fe20007ffe1ff */
[--C-:B------:R-:W-:Y:S01]  /*11620*/  @!P6 IMAD.IADD R196, R196, 0x1, -R0.reuse ;  /* 0x00000001c4c4e824 */ /* 0x100fe200078e0a00 */
[----:B------:R-:W-:Y:S01]  /*11630*/  ISETP.GE.AND P2, PT, R199, RZ, PT ;  /* 0x000000ffc700720c */ /* 0x000fe20003f46270 */
[----:B------:R-:W-:Y:S01]  /*11640*/  IMAD.MOV.U32 R199, RZ, RZ, R203 ;  /* 0x000000ffffc77224 */ /* 0x000fe200078e00cb */
[----:B------:R-:W-:Y:S01]  /*11650*/  ISETP.GT.U32.AND P6, PT, R0, R7, PT ;  /* 0x000000070000720c */ /* 0x000fe20003fc4070 */
[--C-:B------:R-:W-:Y:S01]  /*11660*/  @!P0 IMAD.IADD R127, R127, 0x1, -R0.reuse ;  /* 0x000000017f7f8824 */ /* 0x100fe200078e0a00 */
[----:B------:R1:W-:Y:S01]  /*11670*/  STL [R1+0x334], R188 ;  /* 0x000334bc01007387 */ /* 0x0003e20000100800 */
[----:B------:R-:W-:Y:S01]  /*11680*/  @!P5 IMAD.IADD R197, R197, 0x1, -R0 ;  /* 0x00000001c5c5d824 */ /* 0x000fe200078e0a00 */
[----:B------:R-:W-:Y:S01]  /*11690*/  ISETP.GE.AND P1, PT, R201, RZ, PT ;  /* 0x000000ffc900720c */ /* 0x000fe20003f26270 */
[----:B------:R-:W-:Y:S01]  /*116a0*/  IMAD.HI.U32 R201, R248, R199, RZ ;  /* 0x000000c7f8c97227 */ /* 0x000fe200078e00ff */
[----:B------:R-:W-:-:S02]  /*116b0*/  ISETP.GT.U32.AND P0, PT, R0, R127, PT ;  /* 0x0000007f0000720c */ /* 0x000fc40003f04070 */
[----:B------:R-:W-:Y:S01]  /*116c0*/  ISETP.GT.U32.AND P5, PT, R0, R197, PT ;  /* 0x000000c50000720c */ /* 0x000fe20003fa4070 */
[C---:B------:R-:W-:Y:S01]  /*116d0*/  VIADD R203, R2.reuse, 0x16b ;  /* 0x0000016b02cb7836 */ /* 0x040fe20000000000 */
[----:B------:R-:W-:Y:S01]  /*116e0*/  IADD3 R201, -R201, RZ, RZ ;  /* 0x000000ffc9c97210 */ /* 0x000fe20007ffe1ff */
[----:B------:R-:W-:Y:S02]  /*116f0*/  VIADD R202, R2, 0x170 ;  /* 0x0000017002ca7836 */ /* 0x000fe40000000000 */
[----:B-1----:R-:W-:Y:S02]  /*11700*/  IMAD.MOV.U32 R188, RZ, RZ, R200 ;  /* 0x000000ffffbc7224 */ /* 0x002fe400078e00c8 */
[----:B------:R-:W-:Y:S01]  /*11710*/  @!P6 IMAD.IADD R7, R7, 0x1, -R0 ;  /* 0x000000010707e824 */ /* 0x000fe200078e0a00 */
[----:B------:R-:W-:Y:S01]  /*11720*/  ISETP.GE.AND P6, PT, R203, RZ, PT ;  /* 0x000000ffcb00720c */ /* 0x000fe20003fc6270 */
[----:B------:R-:W-:Y:S01]  /*11730*/  @!P4 IMAD.MOV R188, RZ, RZ, -R188 ;  /* 0x000000ffffbcc224 */ /* 0x000fe200078e0abc */
[----:B------:R-:W-:Y:S01]  /*11740*/  ISETP.GE.AND P4, PT, R126, RZ, PT ;  /* 0x000000ff7e00720c */ /* 0x000fe20003f86270 */
[C---:B------:R-:W-:Y:S01]  /*11750*/  IMAD R126, R0.reuse, R201, R199 ;  /* 0x000000c9007e7224 */ /* 0x040fe200078e02c7 */
[----:B------:R-:W-:Y:S01]  /*11760*/  IABS R203, R203 ;  /* 0x000000cb00cb7213 */ /* 0x000fe20000000000 */
[--C-:B------:R-:W-:Y:S01]  /*11770*/  @!P0 IMAD.IADD R127, R127, 0x1, -R0.reuse ;  /* 0x000000017f7f8824 */ /* 0x100fe200078e0a00 */
[----:B------:R1:W-:Y:S01]  /*11780*/  STL [R1+0x338], R188 ;  /* 0x000338bc01007387 */ /* 0x0003e20000100800 */
[----:B------:R-:W-:Y:S01]  /*11790*/  @!P5 IMAD.IADD R197, R197, 0x1, -R0 ;  /* 0x00000001c5c5d824 */ /* 0x000fe200078e0a00 */
[----:B------:R-:W-:Y:S01]  /*117a0*/  ISETP.GT.U32.AND P0, PT, R0, R126, PT ;  /* 0x0000007e0000720c */ /* 0x000fe20003f04070 */
[----:B------:R-:W-:Y:S01]  /*117b0*/  IMAD.HI.U32 R200, R248, R203, RZ ;  /* 0x000000cbf8c87227 */ /* 0x000fe200078e00ff */
[----:B------:R-:W-:-:S02]  /*117c0*/  ISETP.GE.AND P5, PT, R198, RZ, PT ;  /* 0x000000ffc600720c */ /* 0x000fc40003fa6270 */
[----:B------:R-:W-:Y:S01]  /*117d0*/  IABS R205, R202 ;  /* 0x000000ca00cd7213 */ /* 0x000fe20000000000 */
[----:B------:R-:W-:Y:S02]  /*117e0*/  IMAD.MOV.U32 R189, RZ, RZ, R197 ;  /* 0x000000ffffbd7224 */ /* 0x000fe400078e00c5 */
[----:B------:R-:W-:Y:S02]  /*117f0*/  IMAD.MOV R200, RZ, RZ, -R200 ;  /* 0x000000ffffc87224 */ /* 0x000fe400078e0ac8 */
[----:B-1----:R-:W-:Y:S01]  /*11800*/  IMAD.MOV.U32 R188, RZ, RZ, R196 ;  /* 0x000000ffffbc7224 */ /* 0x002fe200078e00c4 */
[----:B------:R-:W-:Y:S01]  /*11810*/  IADD3 R196, R2, 0x16d, RZ ;  /* 0x0000016d02c47810 */ /* 0x000fe20007ffe0ff */
[----:B------:R-:W-:Y:S02]  /*11820*/  @!P2 IMAD.MOV R189, RZ, RZ, -R189 ;  /* 0x000000ffffbda224 */ /* 0x000fe400078e0abd */
[----:B------:R-:W-:Y:S01]  /*11830*/  @!P3 IMAD.MOV R188, RZ, RZ, -R188 ;  /* 0x000000ffffbcb224 */ /* 0x000fe200078e0abc */
[----:B------:R-:W-:Y:S01]  /*11840*/  ISETP.GT.U32.AND P3, PT, R0, R7, PT ;  /* 0x000000070000720c */ /* 0x000fe20003f64070 */
[----:B------:R-:W-:-:S02]  /*11850*/  @!P0 IMAD.IADD R126, R126, 0x1, -R0 ;  /* 0x000000017e7e8824 */ /* 0x000fc400078e0a00 */
[----:B------:R-:W-:Y:S01]  /*11860*/  IMAD R203, R0, R200, R203 ;  /* 0x000000c800cb7224 */ /* 0x000fe200078e02cb */
[----:B------:R1:W-:Y:S01]  /*11870*/  STL [R1+0x33c], R188 ;  /* 0x00033cbc01007387 */ /* 0x0003e20000100800 */
[----:B------:R-:W-:Y:S01]  /*11880*/  VIADD R199, R2, 0x16c ;  /* 0x0000016c02c77836 */ /* 0x000fe20000000000 */
[----:B------:R-:W-:Y:S01]  /*11890*/  ISETP.GT.U32.AND P0, PT, R0, R126, PT ;  /* 0x0000007e0000720c */ /* 0x000fe20003f04070 */
[----:B------:R-:W-:Y:S01]  /*118a0*/  VIADD R198, R2, 0x16e ;  /* 0x0000016e02c67836 */ /* 0x000fe20000000000 */
[----:B------:R-:W-:Y:S02]  /*118b0*/  STL [R1+0x350], R189 ;  /* 0x000350bd01007387 */ /* 0x000fe40000100800 */
[----:B------:R-:W-:Y:S02]  /*118c0*/  ISETP.GE.AND P2, PT, R199, RZ, PT ;  /* 0x000000ffc700720c */ /* 0x000fe40003f46270 */
[----:B------:R-:W-:Y:S01]  /*118d0*/  IABS R199, R199 ;  /* 0x000000c700c77213 */ /* 0x000fe20000000000 */
[----:B------:R-:W-:Y:S01]  /*118e0*/  @!P3 IMAD.IADD R7, R7, 0x1, -R0 ;  /* 0x000000010707b824 */ /* 0x000fe200078e0a00 */
[----:B-1----:R-:W-:-:S02]  /*118f0*/  MOV R188, R127 ;  /* 0x0000007f00bc7202 */ /* 0x002fc40000000f00 */
[----:B------:R-:W-:Y:S01]  /*11900*/  ISETP.GE.AND P3, PT, R198, RZ, PT ;  /* 0x000000ffc600720c */ /* 0x000fe20003f66270 */
[----:B------:R-:W-:Y:S01]  /*11910*/  IMAD.HI.U32 R197, R248, R199, RZ ;  /* 0x000000c7f8c57227 */ /* 0x000fe200078e00ff */
[----:B------:R-:W-:-:S03]  /*11920*/  IABS R198, R198 ;  /* 0x000000c600c67213 */ /* 0x000fc60000000000 */
[----:B------:R-:W-:Y:S01]  /*11930*/  @!P1 IMAD.MOV R188, RZ, RZ, -R188 ;  /* 0x000000ffffbc9224 */ /* 0x000fe200078e0abc */
[----:B------:R-:W-:Y:S01]  /*11940*/  ISETP.GE.AND P1, PT, R196, RZ, PT ;  /* 0x000000ffc400720c */ /* 0x000fe20003f26270 */
[----:B------:R-:W-:Y:S01]  /*11950*/  @!P0 IMAD.IADD R126, R126, 0x1, -R0 ;  /* 0x000000017e7e8824 */ /* 0x000fe200078e0a00 */
[----:B------:R-:W-:Y:S01]  /*11960*/  IABS R196, R196 ;  /* 0x000000c400c47213 */ /* 0x000fe20000000000 */
[----:B------:R-:W-:Y:S01]  /*11970*/  IMAD.MOV R197, RZ, RZ, -R197 ;  /* 0x000000ffffc57224 */ /* 0x000fe200078e0ac5 */
[----:B------:R1:W-:Y:S03]  /*11980*/  STL [R1+0x354], R188 ;  /* 0x000354bc01007387 */ /* 0x0003e60000100800 */
[----:B------:R-:W-:-:S04]  /*11990*/  IMAD.HI.U32 R127, R248, R196, RZ ;  /* 0x000000c4f87f7227 */ /* 0x000fc800078e00ff */
[----:B------:R-:W-:Y:S02]  /*119a0*/  IMAD.MOV R127, RZ, RZ, -R127 ;  /* 0x000000ffff7f7224 */ /* 0x000fe400078e0a7f */
[C---:B------:R-:W-:Y:S01]  /*119b0*/  IMAD R199, R0.reuse, R197, R199 ;  /* 0x000000c500c77224 */ /* 0x040fe200078e02c7 */
[----:B-1----:R-:W-:Y:S01]  /*119c0*/  MOV R188, R7 ;  /* 0x0000000700bc7202 */ /* 0x002fe20000000f00 */
[----:B------:R-:W-:Y:S01]  /*119d0*/  IMAD R196, R0, R127, R196 ;  /* 0x0000007f00c47224 */ /* 0x000fe200078e02c4 */
[----:B------:R-:W-:Y:S01]  /*119e0*/  IADD3 R127, R2, 0x172, RZ ;  /* 0x00000172027f7810 */ /* 0x000fe20007ffe0ff */
[----:B------:R-:W-:Y:S01]  /*119f0*/  IMAD.HI.U32 R7, R248, R198, RZ ;  /* 0x000000c6f8077227 */ /* 0x000fe200078e00ff */
[C---:B------:R-:W-:Y:S02]  /*11a00*/  ISETP.GT.U32.AND P0, PT, R0.reuse, R199, PT ;  /* 0x000000c70000720c */ /* 0x040fe40003f04070 */
[----:B------:R-:W-:Y:S01]  /*11a10*/  IABS R204, R127 ;  /* 0x0000007f00cc7213 */ /* 0x000fe20000000000 */
[----:B------:R-:W-:Y:S01]  /*11a20*/  @!P4 IMAD.MOV R188, RZ, RZ, -R188 ;  /* 0x000000ffffbcc224 */ /* 0x000fe200078e0abc */
[----:B------:R-:W-:Y:S01]  /*11a30*/  ISETP.GT.U32.AND P4, PT, R0, R203, PT ;  /* 0x000000cb0000720c */ /* 0x000fe20003f84070 */
[----:B------:R-:W-:-:S02]  /*11a40*/  IMAD.MOV R7, RZ, RZ, -R7 ;  /* 0x000000ffff077224 */ /* 0x000fc400078e0a07 */
[----:B------:R-:W-:Y:S01]  /*11a50*/  VIADD R197, R2, 0x171 ;  /* 0x0000017102c57836 */ /* 0x000fe20000000000 */
[----:B------:R1:W-:Y:S01]  /*11a60*/  STL [R1+0x340], R188 ;  /* 0x000340bc01007387 */ /* 0x0003e20000100800 */
[----:B------:R-:W-:Y:S02]  /*11a70*/  IMAD R198, R0, R7, R198 ;  /* 0x0000000700c67224 */ /* 0x000fe400078e02c6 */
[----:B------:R-:W-:Y:S01]  /*11a80*/  IMAD.HI.U32 R7, R248, R205, RZ ;  /* 0x000000cdf8077227 */ /* 0x000fe200078e00ff */
[----:B------:R-:W-:-:S03]  /*11a90*/  IABS R201, R197 ;  /* 0x000000c500c97213 */ /* 0x000fc60000000000 */
[--C-:B------:R-:W-:Y:S02]  /*11aa0*/  @!P0 IMAD.IADD R199, R199, 0x1, -R0.reuse ;  /* 0x00000001c7c78824 */ /* 0x100fe400078e0a00 */
[----:B------:R-:W-:Y:S02]  /*11ab0*/  @!P4 IMAD.IADD R203, R203, 0x1, -R0 ;  /* 0x00000001cbcbc824 */ /* 0x000fe400078e0a00 */
[----:B-1----:R-:W-:Y:S01]  /*11ac0*/  IMAD.MOV.U32 R188, RZ, RZ, R126 ;  /* 0x000000ffffbc7224 */ /* 0x002fe200078e007e */
[----:B------:R-:W-:Y:S01]  /*11ad0*/  IABS R126, R207 ;  /* 0x000000cf007e7213 */ /* 0x000fe20000000000 */
[----:B------:R-:W-:Y:S01]  /*11ae0*/  IMAD.MOV R7, RZ, RZ, -R7 ;  /* 0x000000ffff077224 */ /* 0x000fe200078e0a07 */
[C---:B------:R-:W-:Y:S01]  /*11af0*/  ISETP.GT.U32.AND P4, PT, R0.reuse, R203, PT ;  /* 0x000000cb0000720c */ /* 0x040fe20003f84070 */
[----:B------:R-:W-:Y:S01]  /*11b00*/  @!P5 IMAD.MOV R188, RZ, RZ, -R188 ;  /* 0x000000ffffbcd224 */ /* 0x000fe200078e0abc */
[C---:B------:R-:W-:Y:S01]  /*11b10*/  ISETP.GT.U32.AND P5, PT, R0.reuse, R196, PT ;  /* 0x000000c40000720c */ /* 0x040fe20003fa4070 */
[C---:B------:R-:W-:Y:S01]  /*11b20*/  IMAD R205, R0.reuse, R7, R205 ;  /* 0x0000000700cd7224 */ /* 0x040fe200078e02cd */
[----:B------:R-:W-:Y:S01]  /*11b30*/  ISETP.GT.U32.AND P0, PT, R0, R199, PT ;  /* 0x000000c70000720c */ /* 0x000fe20003f04070 */
[----:B------:R-:W-:Y:S01]  /*11b40*/  IMAD.HI.U32 R200, R248, R126, RZ ;  /* 0x0000007ef8c87227 */ /* 0x000fe200078e00ff */
[----:B------:R1:W-:Y:S01]  /*11b50*/  STL [R1+0x344], R188 ;  /* 0x000344bc01007387 */ /* 0x0003e20000100800 */
[----:B------:R-:W-:-:S02]  /*11b60*/  IADD3 R7, R2, 0x173, RZ ;  /* 0x0000017302077810 */ /* 0x000fc40007ffe0ff */
[----:B------:R-:W-:Y:S02]  /*11b70*/  IMAD.MOV R200, RZ, RZ, -R200 ;  /* 0x000000ffffc87224 */ /* 0x000fe400078e0ac8 */
[----:B------:R-:W-:-:S04]  /*11b80*/  IMAD.HI.U32 R206, R248, R201, RZ ;  /* 0x000000c9f8ce7227 */ /* 0x000fc800078e00ff */
[--C-:B------:R-:W-:Y:S01]  /*11b90*/  @!P5 IMAD.IADD R196, R196, 0x1, -R0.reuse ;  /* 0x00000001c4c4d824 */ /* 0x100fe200078e0a00 */
[----:B------:R-:W-:Y:S01]  /*11ba0*/  IADD3 R206, -R206, RZ, RZ ;  /* 0x000000ffcece7210 */ /* 0x000fe20007ffe1ff */
[----:B------:R-:W-:Y:S01]  /*11bb0*/  @!P4 IMAD.IADD R203, R203, 0x1, -R0 ;  /* 0x00000001cbcbc824 */ /* 0x000fe200078e0a00 */
[C---:B------:R-:W-:Y:S01]  /*11bc0*/  ISETP.GT.U32.AND P4, PT, R0.reuse, R198, PT ;  /* 0x000000c60000720c */ /* 0x040fe20003f84070 */
[C---:B------:R-:W-:Y:S01]  /*11bd0*/  IMAD R126, R0.reuse, R200, R126 ;  /* 0x000000c8007e7224 */ /* 0x040fe200078e027e */
[C---:B------:R-:W-:Y:S01]  /*11be0*/  ISETP.GT.U32.AND P5, PT, R0.reuse, R196, PT ;  /* 0x000000c40000720c */ /* 0x040fe20003fa4070 */
[----:B-1----:R-:W-:Y:S01]  /*11bf0*/  IMAD.MOV.U32 R188, RZ, RZ, R203 ;  /* 0x000000ffffbc7224 */ /* 0x002fe200078e00cb */
[----:B------:R-:W-:Y:S01]  /*11c00*/  IABS R203, R7 ;  /* 0x0000000700cb7213 */ /* 0x000fe20000000000 */
[----:B------:R-:W-:Y:S01]  /*11c10*/  @!P0 IMAD.IADD R199, R199, 0x1, -R0 ;  /* 0x00000001c7c78824 */ /* 0x000fe200078e0a00 */
[----:B------:R-:W-:Y:S01]  /*11c20*/  ISETP.GT.U32.AND P0, PT, R0, R126, PT ;  /* 0x0000007e0000720c */ /* 0x000fe20003f04070 */
[----:B------:R-:W-:Y:S01]  /*11c30*/  @!P6 IMAD.MOV R188, RZ, RZ, -R188 ;  /* 0x000000ffffbce224 */ /* 0x000fe200078e0abc */
[----:B------:R-:W-:Y:S01]  /*11c40*/  ISETP.GE.AND P6, PT, R207, RZ, PT ;  /* 0x000000ffcf00720c */ /* 0x000fe20003fc6270 */
[----:B------:R-:W-:-:S03]  /*11c50*/  IMAD.HI.U32 R200, R248, R204, RZ ;  /* 0x000000ccf8c87227 */ /* 0x000fc600078e00ff */
[----:B------:R1:W-:Y:S01]  /*11c60*/  STL [R1+0x32c], R188 ;  /* 0x00032cbc01007387 */ /* 0x0003e20000100800 */
[--C-:B------:R-:W-:Y:S02]  /*11c70*/  @!P4 IMAD.IADD R198, R198, 0x1, -R0.reuse ;  /* 0x00000001c6c6c824 */ /* 0x100fe400078e0a00 */
[----:B------:R-:W-:Y:S01]  /*11c80*/  @!P5 IMAD.IADD R196, R196, 0x1, -R0 ;  /* 0x00000001c4c4d824 */ /* 0x000fe200078e0a00 */
[C---:B------:R-:W-:Y:S01]  /*11c90*/  ISETP.GT.U32.AND P5, PT, R0.reuse, R205, PT ;  /* 0x000000cd0000720c */ /* 0x040fe20003fa4070 */
[----:B------:R-:W-:Y:S01]  /*11ca0*/  IMAD.MOV R200, RZ, RZ, -R200 ;  /* 0x000000ffffc87224 */ /* 0x000fe200078e0ac8 */
[C---:B------:R-:W-:Y:S01]  /*11cb0*/  ISETP.GT.U32.AND P4, PT, R0.reuse, R198, PT ;  /* 0x000000c60000720c */ /* 0x040fe20003f84070 */
[C---:B------:R-:W-:Y:S02]  /*11cc0*/  IMAD R201, R0.reuse, R206, R201 ;  /* 0x000000ce00c97224 */ /* 0x040fe400078e02c9 */
[----:B------:R-:W-:Y:S02]  /*11cd0*/  IMAD R204, R0, R200, R204 ;  /* 0x000000c800cc7224 */ /* 0x000fe400078e02cc */
[----:B-1----:R-:W-:-:S02]  /*11ce0*/  IMAD.MOV.U32 R188, RZ, RZ, R199 ;  /* 0x000000ffffbc7224 */ /* 0x002fc400078e00c7 */
[----:B------:R-:W-:-:S04]  /*11cf0*/  IMAD.HI.U32 R199, R248, R203, RZ ;  /* 0x000000cbf8c77227 */ /* 0x000fc800078e00ff */
[----:B------:R-:W-:Y:S02]  /*11d00*/  @!P5 IMAD.IADD R205, R205, 0x1, -R0 ;  /* 0x00000001cdcdd824 */ /* 0x000fe400078e0a00 */
[----:B------:R-:W-:Y:S01]  /*11d10*/  @!P2 IMAD.MOV R188, RZ, RZ, -R188 ;  /* 0x000000ffffbca224 */ /* 0x000fe200078e0abc */
[----:B------:R-:W-:Y:S01]  /*11d20*/  @!P4 IADD3 R198, R198, -R0, RZ ;  /* 0x80000000c6c6c210 */ /* 0x000fe20007ffe0ff */
[----:B------:R-:W-:Y:S01]  /*11d30*/  @!P0 IMAD.IADD R126, R126, 0x1, -R0 ;  /* 0x000000017e7e8824 */ /* 0x000fe200078e0a00 */
[C---:B------:R-:W-:Y:S01]  /*11d40*/  ISETP.GT.U32.AND P2, PT, R0.reuse, R205, PT ;  /* 0x000000cd0000720c */ /* 0x040fe20003f44070 */
[----:B------:R-:W-:Y:S01]  /*11d50*/  IMAD.MOV R199, RZ, RZ, -R199 ;  /* 0x000000ffffc77224 */ /* 0x000fe200078e0ac7 */
[----:B------:R1:W-:Y:S01]  /*11d60*/  STL [R1+0x324], R188 ;  /* 0x000324bc01007387 */ /* 0x0003e20000100800 */
[C---:B------:R-:W-:Y:S01]  /*11d70*/  ISETP.GT.U32.AND P4, PT, R0.reuse, R201, PT ;  /* 0x000000c90000720c */ /* 0x040fe20003f84070 */
[----:B------:R-:W-:Y:S01]  /*11d80*/  IMAD.MOV.U32 R189, RZ, RZ, R196 ;  /* 0x000000ffffbd7224 */ /* 0x000fe200078e00c4 */
[C---:B------:R-:W-:Y:S01]  /*11d90*/  ISETP.GT.U32.AND P5, PT, R0.reuse, R126, PT ;  /* 0x0000007e0000720c */ /* 0x040fe20003fa4070 */
[----:B------:R-:W-:Y:S01]  /*11da0*/  IMAD R203, R0, R199, R203 ;  /* 0x000000c700cb7224 */ /* 0x000fe200078e02cb */
[----:B------:R-:W-:Y:S01]  /*11db0*/  ISETP.GE.AND P0, PT, R202, RZ, PT ;  /* 0x000000ffca00720c */ /* 0x000fe20003f06270 */
[----:B------:R-:W-:-:S02]  /*11dc0*/  VIADD R196, R2, 0x174 ;  /* 0x0000017402c47836 */ /* 0x000fc40000000000 */
[----:B------:R-:W-:Y:S01]  /*11dd0*/  @!P1 IMAD.MOV R189, RZ, RZ, -R189 ;  /* 0x000000ffffbd9224 */ /* 0x000fe200078e0abd */
[----:B------:R-:W-:Y:S01]  /*11de0*/  ISETP.GE.AND P1, PT, R197, RZ, PT ;  /* 0x000000ffc500720c */ /* 0x000fe20003f26270 */
[----:B-1----:R-:W-:Y:S01]  /*11df0*/  IMAD.MOV.U32 R188, RZ, RZ, R198 ;  /* 0x000000ffffbc7224 */ /* 0x002fe200078e00c6 */
[----:B------:R-:W-:Y:S01]  /*11e00*/  IABS R199, R196 ;  /* 0x000000c400c77213 */ /* 0x000fe20000000000 */
[--C-:B------:R-:W-:Y:S01]  /*11e10*/  @!P2 IMAD.IADD R205, R205, 0x1, -R0.reuse ;  /* 0x00000001cdcda824 */ /* 0x100fe200078e0a00 */
[----:B------:R-:W-:Y:S01]  /*11e20*/  ISETP.GT.U32.AND P2, PT, R0, R203, PT ;  /* 0x000000cb0000720c */ /* 0x000fe20003f44070 */
[--C-:B------:R-:W-:Y:S01]  /*11e30*/  @!P4 IMAD.IADD R201, R201, 0x1, -R0.reuse ;  /* 0x00000001c9c9c824 */ /* 0x100fe200078e0a00 */
[----:B------:R-:W-:Y:S01]  /*11e40*/  @!P3 IADD3 R188, -R188, RZ, RZ ;  /* 0x000000ffbcbcb210 */ /* 0x000fe20007ffe1ff */
[----:B------:R-:W-:Y:S01]  /*11e50*/  VIADD R197, R2, 0x175 ;  /* 0x0000017502c57836 */ /* 0x000fe20000000000 */
[----:B------:R-:W-:Y:S01]  /*11e60*/  ISETP.GT.U32.AND P3, PT, R0, R204, PT ;  /* 0x000000cc0000720c */ /* 0x000fe20003f64070 */
[----:B------:R-:W-:Y:S01]  /*11e70*/  @!P5 IMAD.IADD R126, R126, 0x1, -R0 ;  /* 0x000000017e7ed824 */ /* 0x000fe200078e0a00 */
[----:B------:R-:W-:Y:S01]  /*11e80*/  ISETP.GE.AND P5, PT, R127, RZ, PT ;  /* 0x000000ff7f00720c */ /* 0x000fe20003fa6270 */
[----:B------:R-:W-:Y:S01]  /*11e90*/  IMAD.HI.U32 R200, R248, R199, RZ ;  /* 0x000000c7f8c87227 */ /* 0x000fe200078e00ff */
[----:B------:R-:W-:Y:S01]  /*11ea0*/  IABS R127, R197 ;  /* 0x000000c5007f7213 */ /* 0x000fe20000000000 */
[----:B------:R1:W-:Y:S01]  /*11eb0*/  STL [R1+0x31c], R189 ;  /* 0x00031cbd01007387 */ /* 0x0003e20000100800 */
[----:B------:R-:W-:Y:S01]  /*11ec0*/  ISETP.GE.AND P4, PT, R7, RZ, PT ;  /* 0x000000ff0700720c */ /* 0x000fe20003f86270 */
[----:B------:R-:W-:-:S02]  /*11ed0*/  IMAD.MOV R200, RZ, RZ, -R200 ;  /* 0x000000ffffc87224 */ /* 0x000fc400078e0ac8 */
[----:B------:R2:W-:Y:S01]  /*11ee0*/  STL [R1+0x318], R188 ;  /* 0x000318bc01007387 */ /* 0x0005e20000100800 */
[----:B------:R-:W-:Y:S02]  /*11ef0*/  @!P2 IMAD.IADD R203, R203, 0x1, -R0 ;  /* 0x00000001cbcba824 */ /* 0x000fe400078e0a00 */
[----:B------:R-:W-:Y:S01]  /*11f00*/  IMAD R199, R0, R200, R199 ;  /* 0x000000c800c77224 */ /* 0x000fe200078e02c7 */
[----:B------:R-:W-:Y:S01]  /*11f10*/  @!P3 IADD3 R204, R204, -R0, RZ ;  /* 0x80000000ccccb210 */ /* 0x000fe20007ffe0ff */
[----:B------:R-:W-:Y:S01]  /*11f20*/  VIADD R7, R2, 0x176 ;  /* 0x0000017602077836 */ /* 0x000fe20000000000 */
[C---:B------:R-:W-:Y:S01]  /*11f30*/  ISETP.GT.U32.AND P3, PT, R0.reuse, R201, PT ;  /* 0x000000c90000720c */ /* 0x040fe20003f64070 */
[----:B-1----:R-:W-:Y:S01]  /*11f40*/  IMAD.MOV.U32 R189, RZ, RZ, R205 ;  /* 0x000000ffffbd7224 */ /* 0x002fe200078e00cd */
[----:B------:R-:W-:Y:S01]  /*11f50*/  ISETP.GT.U32.AND P2, PT, R0, R203, PT ;  /* 0x000000cb0000720c */ /* 0x000fe20003f44070 */
[----:B--2---:R-:W-:Y:S01]  /*11f60*/  IMAD.MOV.U32 R188, RZ, RZ, R126 ;  /* 0x000000ffffbc7224 */ /* 0x004fe200078e007e */
[----:B------:R-:W-:Y:S01]  /*11f70*/  IABS R202, R7 ;  /* 0x0000000700ca7213 */ /* 0x000fe20000000000 */
[----:B------:R-:W-:Y:S01]  /*11f80*/  IMAD.MOV.U32 R126, RZ, RZ, R127 ;  /* 0x000000ffff7e7224 */ /* 0x000fe200078e007f */
[----:B------:R-:W-:Y:S01]  /*11f90*/  IADD3 R127, R2, 0x177, RZ ;  /* 0x00000177027f7810 */ /* 0x000fe20007ffe0ff */
[----:B------:R-:W-:Y:S01]  /*11fa0*/  @!P6 IMAD.MOV R188, RZ, RZ, -R188 ;  /* 0x000000ffffbce224 */ /* 0x000fe200078e0abc */
[----:B------:R-:W-:Y:S01]  /*11fb0*/  ISETP.GT.U32.AND P6, PT, R0, R204, PT ;  /* 0x000000cc0000720c */ /* 0x000fe20003fc4070 */
[----:B------:R-:W-:Y:S01]  /*11fc0*/  IMAD.HI.U32 R198, R248, R126, RZ ;  /* 0x0000007ef8c67227 */ /* 0x000fe200078e00ff */
[----:B------:R-:W-:-:S02]  /*11fd0*/  IABS R207, R127 ;  /* 0x0000007f00cf7213 */ /* 0x000fc40000000000 */
[----:B------:R1:W-:Y:S01]  /*11fe0*/  STL [R1+0x2cc], R188 ;  /* 0x0002ccbc01007387 */ /* 0x0003e20000100800 */
[----:B------:R-:W-:Y:S01]  /*11ff0*/  @!P3 IMAD.IADD R201, R201, 0x1, -R0 ;  /* 0x00000001c9c9b824 */ /* 0x000fe200078e0a00 */
[C---:B------:R-:W-:Y:S01]  /*12000*/  ISETP.GT.U32.AND P3, PT, R0.reuse, R199, PT ;  /* 0x000000c70000720c */ /* 0x040fe20003f64070 */
[----:B------:R-:W-:Y:S02]  /*12010*/  IMAD.MOV R198, RZ, RZ, -R198 ;  /* 0x000000ffffc67224 */ /* 0x000fe400078e0ac6 */
[----:B------:R-:W-:Y:S02]  /*12020*/  @!P2 IMAD.IADD R203, R203, 0x1, -R0 ;  /* 0x00000001cbcba824 */ /* 0x000fe400078e0a00 */
[----:B------:R-:W-:Y:S02]  /*12030*/  IMAD R126, R0, R198, R126 ;  /* 0x000000c6007e7224 */ /* 0x000fe400078e027e */
[----:B------:R-:W-:Y:S01]  /*12040*/  IMAD.HI.U32 R200, R248, R202, RZ ;  /* 0x000000caf8c87227 */ /* 0x000fe200078e00ff */
[----:B-1----:R-:W-:-:S02]  /*12050*/  MOV R188, R201 ;  /* 0x000000c900bc7202 */ /* 0x002fc40000000f00 */
[----:B------:R-:W-:Y:S01]  /*12060*/  ISETP.GT.U32.AND P2, PT, R0, R126, PT ;  /* 0x0000007e0000720c */ /* 0x000fe20003f44070 */
[----:B------:R-:W-:Y:S01]  /*12070*/  VIADD R198, R2, 0x178 ;  /* 0x0000017802c67836 */ /* 0x000fe20000000000 */
[----:B------:R-:W-:Y:S01]  /*12080*/  IADD3 R200, -R200, RZ, RZ ;  /* 0x000000ffc8c87210 */ /* 0x000fe20007ffe1ff */
[--C-:B------:R-:W-:Y:S01]  /*12090*/  @!P3 IMAD.IADD R199, R199, 0x1, -R0.reuse ;  /* 0x00000001c7c7b824 */ /* 0x100fe200078e0a00 */
[----:B------:R-:W-:Y:S01]  /*120a0*/  ISETP.GE.AND P3, PT, R197, RZ, PT ;  /* 0x000000ffc500720c */ /* 0x000fe20003f66270 */
[----:B------:R-:W-:Y:S02]  /*120b0*/  @!P0 IMAD.MOV R189, RZ, RZ, -R189 ;  /* 0x000000ffffbd8224 */ /* 0x000fe400078e0abd */
[----:B------:R-:W-:Y:S01]  /*120c0*/  @!P6 IMAD.IADD R204, R204, 0x1, -R0 ;  /* 0x00000001cccce824 */ /* 0x000fe200078e0a00 */
[C---:B------:R-:W-:Y:S01]  /*120d0*/  ISETP.GT.U32.AND P0, PT, R0.reuse, R199, PT ;  /* 0x000000c70000720c */ /* 0x040fe20003f04070 */
[----:B------:R-:W-:Y:S01]  /*120e0*/  IMAD R202, R0, R200, R202 ;  /* 0x000000c800ca7224 */ /* 0x000fe200078e02ca */
[----:B------:R-:W-:Y:S01]  /*120f0*/  IABS R200, R198 ;  /* 0x000000c600c87213 */ /* 0x000fe20000000000 */
[----:B------:R1:W-:Y:S01]  /*12100*/  STL [R1+0x2d0], R189 ;  /* 0x0002d0bd01007387 */ /* 0x0003e20000100800 */
[----:B------:R-:W-:Y:S01]  /*12110*/  ISETP.GE.AND P6, PT, R196, RZ, PT ;  /* 0x000000ffc400720c */ /* 0x000fe20003fc6270 */
[----:B------:R-:W-:Y:S01]  /*12120*/  @!P2 IMAD.IADD R126, R126, 0x1, -R0 ;  /* 0x000000017e7ea824 */ /* 0x000fe200078e0a00 */
[----:B------:R-:W-:Y:S01]  /*12130*/  ISETP.GT.U32.AND P2, PT, R0, R202, PT ;  /* 0x000000ca0000720c */ /* 0x000fe20003f44070 */
[----:B------:R-:W-:-:S04]  /*12140*/  IMAD.HI.U32 R196, R248, R207, RZ ;  /* 0x000000cff8c47227 */ /* 0x000fc800078e00ff */
[----:B------:R-:W-:-:S04]  /*12150*/  IMAD.HI.U32 R201, R248, R200, RZ ;  /* 0x000000c8f8c97227 */ /* 0x000fc800078e00ff */
[----:B-1----:R-:W-:Y:S02]  /*12160*/  IMAD.MOV.U32 R189, RZ, RZ, R204 ;  /* 0x000000ffffbd7224 */ /* 0x002fe400078e00cc */
[----:B------:R-:W-:Y:S01]  /*12170*/  @!P1 IMAD.MOV R188, RZ, RZ, -R188 ;  /* 0x000000ffffbc9224 */ /* 0x000fe200078e0abc */
[----:B------:R-:W-:Y:S01]  /*12180*/  ISETP.GT.U32.AND P1, PT, R0, R126, PT ;  /* 0x0000007e0000720c */ /* 0x000fe20003f24070 */
[----:B------:R-:W-:Y:S02]  /*12190*/  IMAD.MOV R196, RZ, RZ, -R196 ;  /* 0x000000ffffc47224 */ /* 0x000fe400078e0ac4 */
[----:B------:R-:W-:Y:S01]  /*121a0*/  VIADD R197, R2, 0x179 ;  /* 0x0000017902c57836 */ /* 0x000fe20000000000 */
[----:B------:R1:W-:Y:S01]  /*121b0*/  STL [R1+0x300], R188 ;  /* 0x000300bc01007387 */ /* 0x0003e20000100800 */
[----:B------:R-:W-:Y:S02]  /*121c0*/  @!P5 IMAD.MOV R189, RZ, RZ, -R189 ;  /* 0x000000ffffbdd224 */ /* 0x000fe400078e0abd */
[----:B------:R-:W-:Y:S01]  /*121d0*/  @!P0 IMAD.IADD R199, R199, 0x1, -R0 ;  /* 0x00000001c7c78824 */ /* 0x000fe200078e0a00 */
[----:B------:R-:W-:Y:S01]  /*121e0*/  ISETP.GE.AND P0, PT, R127, RZ, PT ;  /* 0x000000ff7f00720c */ /* 0x000fe20003f06270 */
[----:B------:R-:W-:Y:S01]  /*121f0*/  IMAD.MOV R201, RZ, RZ, -R201 ;  /* 0x000000ffffc97224 */ /* 0x000fe200078e0ac9 */
[----:B------:R2:W-:Y:S01]  /*12200*/  STL [R1+0x2dc], R189 ;  /* 0x0002dcbd01007387 */ /* 0x0005e20000100800 */
[C---:B------:R-:W-:Y:S01]  /*12210*/  IMAD R207, R0.reuse, R196, R207 ;  /* 0x000000c400cf7224 */ /* 0x040fe200078e02cf */
[----:B------:R-:W-:Y:S01]  /*12220*/  IABS R196, R197 ;  /* 0x000000c500c47213 */ /* 0x000fe20000000000 */
[----:B------:R-:W-:-:S02]  /*12230*/  IMAD R127, R0, R201, R200 ;  /* 0x000000c9007f7224 */ /* 0x000fc400078e02c8 */
[----:B-1----:R-:W-:Y:S01]  /*12240*/  IMAD.MOV.U32 R188, RZ, RZ, R203 ;  /* 0x000000ffffbc7224 */ /* 0x002fe200078e00cb */
[----:B------:R-:W-:Y:S01]  /*12250*/  ISETP.GT.U32.AND P5, PT, R0, R207, PT ;  /* 0x000000cf0000720c */ /* 0x000fe20003fa4070 */
[----:B------:R-:W-:-:S03]  /*12260*/  IMAD.HI.U32 R203, R248, R196, RZ ;  /* 0x000000c4f8cb7227 */ /* 0x000fc600078e00ff */
[----:B------:R-:W-:Y:S01]  /*12270*/  @!P4 IADD3 R188, -R188, RZ, RZ ;  /* 0x000000ffbcbcc210 */ /* 0x000fe20007ffe1ff */
[----:B--2---:R-:W-:Y:S01]  /*12280*/  IMAD.MOV.U32 R189, RZ, RZ, R199 ;  /* 0x000000ffffbd7224 */ /* 0x004fe200078e00c7 */
[----:B------:R-:W-:Y:S01]  /*12290*/  ISETP.GE.AND P4, PT, R7, RZ, PT ;  /* 0x000000ff0700720c */ /* 0x000fe20003f86270 */
[--C-:B------:R-:W-:Y:S01]  /*122a0*/  @!P2 IMAD.IADD R202, R202, 0x1, -R0.reuse ;  /* 0x00000001cacaa824 */ /* 0x100fe200078e0a00 */
[----:B------:R-:W-:Y:S01]  /*122b0*/  IADD3 R7, R2, 0x17a, RZ ;  /* 0x0000017a02077810 */ /* 0x000fe20007ffe0ff */
[----:B------:R-:W-:Y:S01]  /*122c0*/  @!P6 IMAD.MOV R189, RZ, RZ, -R189 ;  /* 0x000000ffffbde224 */ /* 0x000fe200078e0abd */
[----:B------:R-:W-:Y:S01]  /*122d0*/  ISETP.GT.U32.AND P6, PT, R0, R127, PT ;  /* 0x0000007f0000720c */ /* 0x000fe20003fc4070 */
[--C-:B------:R-:W-:Y:S01]  /*122e0*/  @!P1 IMAD.IADD R126, R126, 0x1, -R0.reuse ;  /* 0x000000017e7e9824 */ /* 0x100fe200078e0a00 */
[----:B------:R1:W-:Y:S01]  /*122f0*/  STL [R1+0x2fc], R188 ;  /* 0x0002fcbc01007387 */ /* 0x0003e20000100800 */
[----:B------:R-:W-:Y:S01]  /*12300*/  IMAD.MOV R203, RZ, RZ, -R203 ;  /* 0x000000ffffcb7224 */ /* 0x000fe200078e0acb */
[C---:B------:R-:W-:Y:S01]  /*12310*/  ISETP.GT.U32.AND P2, PT, R0.reuse, R202, PT ;  /* 0x000000ca0000720c */ /* 0x040fe20003f44070 */
[----:B------:R-:W-:Y:S01]  /*12320*/  @!P5 IMAD.IADD R207, R207, 0x1, -R0 ;  /* 0x00000001cfcfd824 */ /* 0x000fe200078e0a00 */
[----:B------:R-:W-:Y:S01]  /*12330*/  IABS R199, R7 ;  /* 0x0000000700c77213 */ /* 0x000fe20000000000 */
[----:B------:R-:W-:Y:S01]  /*12340*/  IMAD R196, R0, R203, R196 ;  /* 0x000000cb00c47224 */ /* 0x000fe200078e02c4 */
[----:B------:R-:W-:Y:S01]  /*12350*/  ISETP.GE.AND P1, PT, R198, RZ, PT ;  /* 0x000000ffc600720c */ /* 0x000fe20003f26270 */
[----:B------:R-:W-:Y:S01]  /*12360*/  VIADD R198, R2, 0x17b ;  /* 0x0000017b02c67836 */ /* 0x000fe20000000000 */
[----:B------:R-:W-:Y:S01]  /*12370*/  ISETP.GT.U32.AND P5, PT, R0, R207, PT ;  /* 0x000000cf0000720c */ /* 0x000fe20003fa4070 */
[----:B------:R-:W-:Y:S01]  /*12380*/  IMAD.HI.U32 R200, R248, R199, RZ ;  /* 0x000000c7f8c87227 */ /* 0x000fe200078e00ff */
[----:B------:R-:W-:Y:S03]  /*12390*/  STL [R1+0x2e0], R189 ;  /* 0x0002e0bd01007387 */ /* 0x000fe60000100800 */
[----:B-1----:R-:W-:Y:S01]  /*123a0*/  IMAD.MOV.U32 R188, RZ, RZ, R126 ;  /* 0x000000ffffbc7224 */ /* 0x002fe200078e007e */
[----:B------:R-:W-:Y:S01]  /*123b0*/  IABS R126, R198 ;  /* 0x000000c6007e7213 */ /* 0x000fe20000000000 */
[----:B------:R-:W-:-:S02]  /*123c0*/  @!P6 IMAD.IADD R127, R127, 0x1, -R0 ;  /* 0x000000017f7fe824 */ /* 0x000fc400078e0a00 */
[----:B------:R-:W-:Y:S01]  /*123d0*/  @!P2 IMAD.IADD R202, R202, 0x1, -R0 ;  /* 0x00000001cacaa824 */ /* 0x000fe200078e0a00 */
[----:B------:R-:W-:Y:S01]  /*123e0*/  @!P3 IADD3 R188, -R188, RZ, RZ ;  /* 0x000000ffbcbcb210 */ /* 0x000fe20007ffe1ff */
[----:B------:R-:W-:Y:S01]  /*123f0*/  IMAD.MOV R200, RZ, RZ, -R200 ;  /* 0x000000ffffc87224 */ /* 0x000fe200078e0ac8 */
[C---:B------:R-:W-:Y:S01]  /*12400*/  ISETP.GT.U32.AND P3, PT, R0.reuse, R196, PT ;  /* 0x000000c40000720c */ /* 0x040fe20003f64070 */
[----:B------:R-:W-:Y:S01]  /*12410*/  @!P5 IMAD.IADD R207, R207, 0x1, -R0 ;  /* 0x00000001cfcfd824 */ /* 0x000fe200078e0a00 */
[C---:B------:R-:W-:Y:S01]  /*12420*/  ISETP.GT.U32.AND P6, PT, R0.reuse, R127, PT ;  /* 0x0000007f0000720c */ /* 0x040fe20003fc4070 */
[----:B------:R1:W-:Y:S01]  /*12430*/  STL [R1+0x2ec], R188 ;  /* 0x0002ecbc01007387 */ /* 0x0003e20000100800 */
[----:B------:R-:W-:Y:S01]  /*12440*/  IMAD R199, R0, R200, R199 ;  /* 0x000000c800c77224 */ /* 0x000fe200078e02c7 */
[----:B------:R-:W-:Y:S01]  /*12450*/  ISETP.GE.AND P5, PT, R7, RZ, PT ;  /* 0x000000ff0700720c */ /* 0x000fe20003fa6270 */
[----:B------:R-:W-:Y:S01]  /*12460*/  IMAD.HI.U32 R7, R248, R126, RZ ;  /* 0x0000007ef8077227 */ /* 0x000fe200078e00ff */
[----:B------:R-:W-:-:S03]  /*12470*/  ISETP.GE.AND P2, PT, R197, RZ, PT ;  /* 0x000000ffc500720c */ /* 0x000fc60003f46270 */
[----:B------:R-:W-:Y:S02]  /*12480*/  VIADD R197, R2, 0x17c ;  /* 0x0000017c02c57836 */ /* 0x000fe40000000000 */
[----:B------:R-:W-:Y:S01]  /*12490*/  IMAD.MOV R7, RZ, RZ, -R7 ;  /* 0x000000ffff077224 */ /* 0x000fe200078e0a07 */
[----:B-1----:R-:W-:Y:S01]  /*124a0*/  MOV R188, R202 ;  /* 0x000000ca00bc7202 */ /* 0x002fe20000000f00 */
[--C-:B------:R-:W-:Y:S01]  /*124b0*/  @!P3 IMAD.IADD R196, R196, 0x1, -R0.reuse ;  /* 0x00000001c4c4b824 */ /* 0x100fe200078e0a00 */
[----:B------:R-:W-:Y:S01]  /*124c0*/  IABS R201, R197 ;  /* 0x000000c500c97213 */ /* 0x000fe20000000000 */
[----:B------:R-:W-:Y:S01]  /*124d0*/  @!P6 IMAD.IADD R127, R127, 0x1, -R0 ;  /* 0x000000017f7fe824 */ /* 0x000fe200078e0a00 */
[C---:B------:R-:W-:Y:S01]  /*124e0*/  ISETP.GT.U32.AND P6, PT, R0.reuse, R199, PT ;  /* 0x000000c70000720c */ /* 0x040fe20003fc4070 */
[----:B------:R-:W-:Y:S01]  /*124f0*/  @!P4 IMAD.MOV R188, RZ, RZ, -R188 ;  /* 0x000000ffffbcc224 */ /* 0x000fe200078e0abc */
[C---:B------:R-:W-:Y:S01]  /*12500*/  ISETP.GT.U32.AND P4, PT, R0.reuse, R196, PT ;  /* 0x000000c40000720c */ /* 0x040fe20003f84070 */
[----:B------:R-:W-:Y:S01]  /*12510*/  IMAD R126, R0, R7, R126 ;  /* 0x00000007007e7224 */ /* 0x000fe200078e027e */
[----:B------:R-:W-:Y:S01]  /*12520*/  ISETP.GE.AND P3, PT, R198, RZ, PT ;  /* 0x000000ffc600720c */ /* 0x000fe20003f66270 */
[----:B------:R-:W-:Y:S01]  /*12530*/  VIADD R202, R2, 0x17d ;  /* 0x0000017d02ca7836 */ /* 0x000fe20000000000 */
[----:B------:R1:W-:Y:S01]  /*12540*/  STL [R1+0x2e4], R188 ;  /* 0x0002e4bc01007387 */ /* 0x0003e20000100800 */
[----:B------:R-:W-:Y:S01]  /*12550*/  IMAD.HI.U32 R198, R248, R201, RZ ;  /* 0x000000c9f8c67227 */ /* 0x000fe200078e00ff */
[----:B------:R-:W-:-:S02]  /*12560*/  IADD3 R7, R2, 0x17f, RZ ;  /* 0x0000017f02077810 */ /* 0x000fc40007ffe0ff */
[----:B------:R-:W-:Y:S01]  /*12570*/  IABS R205, R202 ;  /* 0x000000ca00cd7213 */ /* 0x000fe20000000000 */
[----:B------:R-:W-:Y:S02]  /*12580*/  VIADD R203, R2, 0x17e ;  /* 0x0000017e02cb7836 */ /* 0x000fe40000000000 */
[--C-:B------:R-:W-:Y:S02]  /*12590*/  @!P6 IMAD.IADD R199, R199, 0x1, -R0.reuse ;  /* 0x00000001c7c7e824 */ /* 0x100fe400078e0a00 */
[----:B------:R-:W-:Y:S01]  /*125a0*/  @!P4 IMAD.IADD R196, R196, 0x1, -R0 ;  /* 0x00000001c4c4c824 */ /* 0x000fe200078e0a00 */
[----:B------:R-:W-:Y:S01]  /*125b0*/  ISETP.GT.U32.AND P4, PT, R0, R126, PT ;  /* 0x0000007e0000720c */ /* 0x000fe20003f84070 */
[----:B------:R-:W-:Y:S01]  /*125c0*/  IMAD.MOV R198, RZ, RZ, -R198 ;  /* 0x000000ffffc67224 */ /* 0x000fe200078e0ac6 */
[----:B-1----:R-:W-:Y:S01]  /*125d0*/  MOV R188, R207 ;  /* 0x000000cf00bc7202 */ /* 0x002fe20000000f00 */
[----:B------:R-:W-:Y:S01]  /*125e0*/  IMAD.HI.U32 R208, R248, R205, RZ ;  /* 0x000000cdf8d07227 */ /* 0x000fe200078e00ff */
[----:B------:R-:W-:-:S03]  /*125f0*/  IABS R204, R203 ;  /* 0x000000cb00cc7213 */ /* 0x000fc60000000000 */
[----:B------:R-:W-:Y:S01]  /*12600*/  @!P0 IMAD.MOV R188, RZ, RZ, -R188 ;  /* 0x000000ffffbc8224 */ /* 0x000fe200078e0abc */
[C---:B------:R-:W-:Y:S01]  /*12610*/  ISETP.GT.U32.AND P0, PT, R0.reuse, R199, PT ;  /* 0x000000c70000720c */ /* 0x040fe20003f04070 */
[----:B------:R-:W-:Y:S01]  /*12620*/  IMAD R201, R0, R198, R201 ;  /* 0x000000c600c97224 */ /* 0x000fe200078e02c9 */
[----:B------:R-:W-:Y:S01]  /*12630*/  IABS R198, R7 ;  /* 0x0000000700c67213 */ /* 0x000fe20000000000 */
[----:B------:R-:W-:Y:S01]  /*12640*/  IMAD.MOV R208, RZ, RZ, -R208 ;  /* 0x000000ffffd07224 */ /* 0x000fe200078e0ad0 */
[----:B------:R1:W-:Y:S01]  /*12650*/  STL [R1+0x2d8], R188 ;  /* 0x0002d8bc01007387 */ /* 0x0003e20000100800 */
[----:B------:R-:W-:Y:S01]  /*12660*/  @!P4 IMAD.IADD R126, R126, 0x1, -R0 ;  /* 0x000000017e7ec824 */ /* 0x000fe200078e0a00 */
[----:B------:R-:W-:Y:S01]  /*12670*/  ISETP.GT.U32.AND P6, PT, R0, R201, PT ;  /* 0x000000c90000720c */ /* 0x000fe20003fc4070 */
[----:B------:R-:W-:Y:S01]  /*12680*/  VIADD R200, R2, 0x180 ;  /* 0x0000018002c87836 */ /* 0x000fe20000000000 */
[----:B------:R-:W-:Y:S01]  /*12690*/  ISETP.GE.AND P4, PT, R197, RZ, PT ;  /* 0x000000ffc500720c */ /* 0x000fe20003f86270 */
[----:B------:R-:W-:-:S04]  /*126a0*/  IMAD.HI.U32 R206, R248, R204, RZ ;  /* 0x000000ccf8ce7227 */ /* 0x000fc800078e00ff */
[C---:B------:R-:W-:Y:S01]  /*126b0*/  IMAD R197, R0.reuse, R208, R205 ;  /* 0x000000d000c57224 */ /* 0x040fe200078e02cd */
[----:B-1----:R-:W-:Y:S01]  /*126c0*/  MOV R188, R127 ;  /* 0x0000007f00bc7202 */ /* 0x002fe20000000f00 */
[----:B------:R-:W-:Y:S01]  /*126d0*/  IMAD.MOV.U32 R207, RZ, RZ, R198 ;  /* 0x000000ffffcf7224 */ /* 0x000fe200078e00c6 */
[----:B------:R-:W-:Y:S01]  /*126e0*/  IABS R205, R200 ;  /* 0x000000c800cd7213 */ /* 0x000fe20000000000 */
[----:B------:R-:W-:Y:S02]  /*126f0*/  IMAD.MOV R206, RZ, RZ, -R206 ;  /* 0x000000ffffce7224 */ /* 0x000fe400078e0ace */
[----:B------:R-:W-:Y:S01]  /*12700*/  @!P1 IMAD.MOV R188, RZ, RZ, -R188 ;  /* 0x000000ffffbc9224 */ /* 0x000fe200078e0abc */
[C---:B------:R-:W-:Y:S01]  /*12710*/  ISETP.GT.U32.AND P1, PT, R0.reuse, R126, PT ;  /* 0x0000007e0000720c */ /* 0x040fe20003f24070 */
[----:B------:R-:W-:Y:S01]  /*12720*/  @!P0 IMAD.IADD R199, R199, 0x1, -R0 ;  /* 0x00000001c7c78824 */ /* 0x000fe200078e0a00 */
[----:B------:R-:W-:Y:S01]  /*12730*/  ISETP.GT.U32.AND P0, PT, R0, R197, PT ;  /* 0x000000c50000720c */ /* 0x000fe20003f04070 */
[----:B------:R-:W-:Y:S01]  /*12740*/  IMAD.HI.U32 R127, R248, R207, RZ ;  /* 0x000000cff87f7227 */ /* 0x000fe200078e00ff */
[----:B------:R1:W-:Y:S03]  /*12750*/  STL [R1+0x2c8], R188 ;  /* 0x0002c8bc01007387 */ /* 0x0003e60000100800 */
[----:B------:R-:W-:-:S02]  /*12760*/  IMAD R198, R0, R206, R204 ;  /* 0x000000ce00c67224 */ /* 0x000fc400078e02cc */
[----:B------:R-:W-:Y:S02]  /*12770*/  IMAD.MOV.U32 R189, RZ, RZ, R196 ;  /* 0x000000ffffbd7224 */ /* 0x000fe400078e00c4 */
[----:B------:R-:W-:-:S03]  /*12780*/  IMAD.HI.U32 R196, R248, R205, RZ ;  /* 0x000000cdf8c47227 */ /* 0x000fc600078e00ff */
[----:B------:R-:W-:Y:S01]  /*12790*/  @!P2 IADD3 R189, -R189, RZ, RZ ;  /* 0x000000ffbdbda210 */ /* 0x000fe20007ffe1ff */
[----:B-1----:R-:W-:Y:S01]  /*127a0*/  IMAD.MOV.U32 R188, RZ, RZ, R199 ;  /* 0x000000ffffbc7224 */ /* 0x002fe200078e00c7 */
[----:B------:R-:W-:Y:S01]  /*127b0*/  @!P0 IADD3 R197, R197, -R0, RZ ;  /* 0x80000000c5c58210 */ /* 0x000fe20007ffe0ff */
[----:B------:R-:W-:Y:S01]  /*127c0*/  IMAD.MOV R127, RZ, RZ, -R127 ;  /* 0x000000ffff7f7224 */ /* 0x000fe200078e0a7f */
[----:B------:R-:W-:Y:S01]  /*127d0*/  ISETP.GE.AND P2, PT, R202, RZ, PT ;  /* 0x000000ffca00720c */ /* 0x000fe20003f46270 */
[----:B------:R-:W-:Y:S01]  /*127e0*/  @!P6 IMAD.IADD R201, R201, 0x1, -R0 ;  /* 0x00000001c9c9e824 */ /* 0x000fe200078e0a00 */
[----:B------:R-:W-:Y:S01]  /*127f0*/  STL [R1+0x2c4], R189 ;  /* 0x0002c4bd01007387 */ /* 0x000fe20000100800 */
[----:B------:R-:W-:Y:S01]  /*12800*/  @!P5 IMAD.MOV R188, RZ, RZ, -R188 ;  /* 0x000000ffffbcd224 */ /* 0x000fe200078e0abc */
[C---:B------:R-:W-:Y:S01]  /*12810*/  ISETP.GT.U32.AND P5, PT, R0.reuse, R198, PT ;  /* 0x000000c60000720c */ /* 0x040fe20003fa4070 */
[----:B------:R-:W-:Y:S01]  /*12820*/  IMAD.MOV R199, RZ, RZ, -R196 ;  /* 0x000000ffffc77224 */ /* 0x000fe200078e0ac4 */
[C---:B------:R-:W-:Y:S01]  /*12830*/  ISETP.GT.U32.AND P6, PT, R0.reuse, R201, PT ;  /* 0x000000c90000720c */ /* 0x040fe20003fc4070 */
[----:B------:R-:W-:Y:S01]  /*12840*/  IMAD R196, R0, R127, R207 ;  /* 0x0000007f00c47224 */ /* 0x000fe200078e02cf */
[----:B------:R1:W-:Y:S01]  /*12850*/  STL [R1+0x2c0], R188 ;  /* 0x0002c0bc01007387 */ /* 0x0003e20000100800 */
[----:B------:R-:W-:Y:S01]  /*12860*/  @!P1 IMAD.IADD R126, R126, 0x1, -R0 ;  /* 0x000000017e7e9824 */ /* 0x000fe200078e0a00 */
[----:B------:R-:W-:Y:S01]  /*12870*/  ISETP.GE.AND P1, PT, R203, RZ, PT ;  /* 0x000000ffcb00720c */ /* 0x000fe20003f26270 */
[----:B------:R-:W-:Y:S01]  /*12880*/  VIADD R204, R2, 0x181 ;  /* 0x0000018102cc7836 */ /* 0x000fe20000000000 */
[----:B------:R-:W-:Y:S01]  /*12890*/  ISETP.GT.U32.AND P0, PT, R0, R196, PT ;  /* 0x000000c40000720c */ /* 0x000fe20003f04070 */
[----:B------:R-:W-:-:S04]  /*128a0*/  VIADD R127, R2, 0x184 ;  /* 0x00000184027f7836 */ /* 0x000fc80000000000 */
[----:B------:R-:W-:Y:S01]  /*128b0*/  @!P5 IMAD.IADD R198, R198, 0x1, -R0 ;  /* 0x00000001c6c6d824 */ /* 0x000fe200078e0a00 */
[C---:B------:R-:W-:Y:S01]  /*128c0*/  ISETP.GT.U32.AND P5, PT, R0.reuse, R197, PT ;  /* 0x000000c50000720c */ /* 0x040fe20003fa4070 */
[----:B-1----:R-:W-:Y:S01]  /*128d0*/  IMAD.MOV.U32 R188, RZ, RZ, R126 ;  /* 0x000000ffffbc7224 */ /* 0x002fe200078e007e */
[----:B------:R-:W-:Y:S01]  /*128e0*/  IABS R202, R127 ;  /* 0x0000007f00ca7213 */ /* 0x000fe20000000000 */
[--C-:B------:R-:W-:Y:S01]  /*128f0*/  @!P6 IMAD.IADD R201, R201, 0x1, -R0.reuse ;  /* 0x00000001c9c9e824 */ /* 0x100fe200078e0a00 */
[----:B------:R-:W-:Y:S01]  /*12900*/  ISETP.GE.AND P6, PT, R7, RZ, PT ;  /* 0x000000ff0700720c */ /* 0x000fe20003fc6270 */
[----:B------:R-:W-:Y:S01]  /*12910*/  IMAD R7, R0, R199, R205 ;  /* 0x000000c700077224 */ /* 0x000fe200078e02cd */
[----:B------:R-:W-:Y:S01]  /*12920*/  @!P3 IADD3 R188, -R188, RZ, RZ ;  /* 0x000000ffbcbcb210 */ /* 0x000fe20007ffe1ff */
[--C-:B------:R-:W-:Y:S01]  /*12930*/  @!P0 IMAD.IADD R196, R196, 0x1, -R0.reuse ;  /* 0x00000001c4c48824 */ /* 0x100fe200078e0a00 */
[----:B------:R-:W-:Y:S01]  /*12940*/  ISETP.GT.U32.AND P3, PT, R0, R198, PT ;  /* 0x000000c60000720c */ /* 0x000fe20003f64070 */
[C---:B------:R-:W-:Y:S01]  /*12950*/  VIADD R126, R2.reuse, 0x183 ;  /* 0x00000183027e7836 */ /* 0x040fe20000000000 */
[----:B------:R-:W-:Y:S01]  /*12960*/  IABS R205, R204 ;  /* 0x000000cc00cd7213 */ /* 0x000fe20000000000 */
[----:B------:R-:W-:Y:S01]  /*12970*/  VIADD R199, R2, 0x182 ;  /* 0x0000018202c77836 */ /* 0x000fe20000000000 */
[C---:B------:R-:W-:Y:S01]  /*12980*/  ISETP.GT.U32.AND P0, PT, R0.reuse, R196, PT ;  /* 0x000000c40000720c */ /* 0x040fe20003f04070 */
[----:B------:R-:W-:Y:S01]  /*12990*/  @!P5 IMAD.IADD R197, R197, 0x1, -R0 ;  /* 0x00000001c5c5d824 */ /* 0x000fe200078e0a00 */
[----:B------:R-:W-:Y:S01]  /*129a0*/  ISETP.GT.U32.AND P5, PT, R0, R7, PT ;  /* 0x000000070000720c */ /* 0x000fe20003fa4070 */
[----:B------:R-:W-:Y:S01]  /*129b0*/  IMAD.HI.U32 R207, R248, R205, RZ ;  /* 0x000000cdf8cf7227 */ /* 0x000fe200078e00ff */
[----:B------:R-:W-:Y:S01]  /*129c0*/  IABS R203, R126 ;  /* 0x0000007e00cb7213 */ /* 0x000fe20000000000 */
[----:B------:R1:W-:Y:S01]  /*129d0*/  STL [R1+0x2bc], R188 ;  /* 0x0002bcbc01007387 */ /* 0x0003e20000100800 */
[----:B------:R-:W-:Y:S01]  /*129e0*/  IABS R206, R199 ;  /* 0x000000c700ce7213 */ /* 0x000fe20000000000 */
[----:B------:R-:W-:-:S02]  /*129f0*/  IMAD.MOV R207, RZ, RZ, -R207 ;  /* 0x000000ffffcf7224 */ /* 0x000fc400078e0acf */
[----:B------:R-:W-:Y:S01]  /*12a00*/  @!P3 IMAD.IADD R198, R198, 0x1, -R0 ;  /* 0x00000001c6c6b824 */ /* 0x000fe200078e0a00 */
[----:B------:R-:W-:Y:S01]  /*12a10*/  ISETP.GE.AND P3, PT, R200, RZ, PT ;  /* 0x000000ffc800720c */ /* 0x000fe20003f66270 */
[----:B------:R-:W-:Y:S02]  /*12a20*/  IMAD R200, R0, R207, R205 ;  /* 0x000000cf00c87224 */ /* 0x000fe400078e02cd */
[----:B------:R-:W-:Y:S01]  /*12a30*/  @!P0 IADD3 R196, R196, -R0, RZ ;  /* 0x80000000c4c48210 */ /* 0x000fe20007ffe0ff */
[----:B------:R-:W-:Y:S02]  /*12a40*/  IMAD.MOV.U32 R189, RZ, RZ, R201 ;  /* 0x000000ffffbd7224 */ /* 0x000fe400078e00c9 */
[----:B------:R-:W-:Y:S01]  /*12a50*/  ISETP.GT.U32.AND P0, PT, R0, R200, PT ;  /* 0x000000c80000720c */ /* 0x000fe20003f04070 */
[----:B------:R-:W-:-:S04]  /*12a60*/  IMAD.HI.U32 R208, R248, R203, RZ ;  /* 0x000000cbf8d07227 */ /* 0x000fc800078e00ff */
[----:B------:R-:W-:Y:S02]  /*12a70*/  @!P4 IMAD.MOV R189, RZ, RZ, -R189 ;  /* 0x000000ffffbdc224 */ /* 0x000fe400078e0abd */
[----:B------:R-:W-:Y:S01]  /*12a80*/  @!P5 IMAD.IADD R7, R7, 0x1, -R0 ;  /* 0x000000010707d824 */ /* 0x000fe200078e0a00 */
[----:B------:R-:W-:Y:S01]  /*12a90*/  ISETP.GE.AND P5, PT, R204, RZ, PT ;  /* 0x000000ffcc00720c */ /* 0x000fe20003fa6270 */
[----:B------:R-:W-:Y:S01]  /*12aa0*/  IMAD.MOV R208, RZ, RZ, -R208 ;  /* 0x000000ffffd07224 */ /* 0x000fe200078e0ad0 */
[----:B------:R2:W-:Y:S01]  /*12ab0*/  STL [R1+0x2b8], R189 ;  /* 0x0002b8bd01007387 */ /* 0x0005e20000100800 */
[----:B-1----:R-:W-:Y:S02]  /*12ac0*/  IMAD.MOV.U32 R188, RZ, RZ, R197 ;  /* 0x000000ffffbc7224 */ /* 0x002fe400078e00c5 */
[----:B------:R-:W-:-:S04]  /*12ad0*/  IMAD.HI.U32 R205, R248, R206, RZ ;  /* 0x000000cef8cd7227 */ /* 0x000fc800078e00ff */
[----:B------:R-:W-:Y:S01]  /*12ae0*/  @!P0 IMAD.IADD R200, R200, 0x1, -R0 ;  /* 0x00000001c8c88824 */ /* 0x000fe200078e0a00 */
[C---:B------:R-:W-:Y:S01]  /*12af0*/  ISETP.GT.U32.AND P0, PT, R0.reuse, R7, PT ;  /* 0x000000070000720c */ /* 0x040fe20003f04070 */
[C---:B------:R-:W-:Y:S01]  /*12b00*/  IMAD R203, R0.reuse, R208, R203 ;  /* 0x000000d000cb7224 */ /* 0x040fe200078e02cb */
[----:B--2---:R-:W-:Y:S01]  /*12b10*/  MOV R189, R198 ;  /* 0x000000c600bd7202 */ /* 0x004fe20000000f00 */
[----:B------:R-:W-:Y:S01]  /*12b20*/  @!P2 IMAD.MOV R188, RZ, RZ, -R188 ;  /* 0x000000ffffbca224 */ /* 0x000fe200078e0abc */
[C---:B------:R-:W-:Y:S01]  /*12b30*/  ISETP.GT.U32.AND P4, PT, R0.reuse, R200, PT ;  /* 0x000000c80000720c */ /* 0x040fe20003f84070 */
[----:B------:R-:W-:Y:S02]  /*12b40*/  IMAD.MOV R205, RZ, RZ, -R205 ;  /* 0x000000ffffcd7224 */ /* 0x000fe400078e0acd */
[----:B------:R-:W-:Y:S01]  /*12b50*/  @!P1 IMAD.MOV R189, RZ, RZ, -R189 ;  /* 0x000000ffffbd9224 */ /* 0x000fe200078e0abd */
[C---:B------:R-:W-:Y:S01]  /*12b60*/  ISETP.GT.U32.AND P1, PT, R0.reuse, R203, PT ;  /* 0x000000cb0000720c */ /* 0x040fe20003f24070 */
[----:B------:R1:W-:Y:S01]  /*12b70*/  STL [R1+0x2b4], R188 ;  /* 0x0002b4bc01007387 */ /* 0x0003e20000100800 */
[----:B------:R-:W-:Y:S01]  /*12b80*/  IMAD R205, R0, R205, R206 ;  /* 0x000000cd00cd7224 */ /* 0x000fe200078e02ce */
[C---:B------:R-:W-:Y:S01]  /*12b90*/  IADD3 R206, R2.reuse, 0x186, RZ ;  /* 0x0000018602ce7810 */ /* 0x040fe20007ffe0ff */
[----:B------:R-:W-:Y:S01]  /*12ba0*/  VIADD R204, R2, 0x185 ;  /* 0x0000018502cc7836 */ /* 0x000fe20000000000 */
[----:B------:R-:W-:Y:S01]  /*12bb0*/  STL [R1+0x2b0], R189 ;  /* 0x0002b0bd01007387 */ /* 0x000fe20000100800 */
[----:B------:R-:W-:Y:S01]  /*12bc0*/  IMAD.HI.U32 R207, R248, R202, RZ ;  /* 0x000000caf8cf7227 */ /* 0x000fe200078e00ff */
[----:B------:R-:W-:-:S02]  /*12bd0*/  ISETP.GT.U32.AND P2, PT, R0, R205, PT ;  /* 0x000000cd0000720c */ /* 0x000fc40003f44070 */
[----:B------:R-:W-:Y:S01]  /*12be0*/  IABS R201, R204 ;  /* 0x000000cc00c97213 */ /* 0x000fe20000000000 */
[----:B------:R-:W-:Y:S01]  /*12bf0*/  @!P0 IMAD.IADD R7, R7, 0x1, -R0 ;  /* 0x0000000107078824 */ /* 0x000fe200078e0a00 */
[----:B------:R-:W-:Y:S01]  /*12c00*/  IABS R197, R206 ;  /* 0x000000ce00c57213 */ /* 0x000fe20000000000 */
[----:B-1----:R-:W-:Y:S01]  /*12c10*/  IMAD.MOV.U32 R188, RZ, RZ, R196 ;  /* 0x000000ffffbc7224 */ /* 0x002fe200078e00c4 */
[----:B------:R-:W-:Y:S01]  /*12c20*/  @!P4 IADD3 R200, R200, -R0, RZ ;  /* 0x80000000c8c8c210 */ /* 0x000fe20007ffe0ff */
[----:B------:R-:W-:Y:S01]  /*12c30*/  IMAD.MOV R207, RZ, RZ, -R207 ;  /* 0x000000ffffcf7224 */ /* 0x000fe200078e0acf */
[----:B------:R-:W-:Y:S01]  /*12c40*/  ISETP.GE.AND P4, PT, R126, RZ, PT ;  /* 0x000000ff7e00720c */ /* 0x000fe20003f86270 */
[----:B------:R-:W-:Y:S01]  /*12c50*/  @!P6 IMAD.MOV R188, RZ, RZ, -R188 ;  /* 0x000000ffffbce224 */ /* 0x000fe200078e0abc */
[----:B------:R-:W-:Y:S01]  /*12c60*/  ISETP.GE.AND P6, PT, R199, RZ, PT ;  /* 0x000000ffc700720c */ /* 0x000fe20003fc6270 */
[----:B------:R-:W-:Y:S02]  /*12c70*/  @!P1 IMAD.IADD R203, R203, 0x1, -R0 ;  /* 0x00000001cbcb9824 */ /* 0x000fe400078e0a00 */
[----:B------:R-:W-:Y:S01]  /*12c80*/  IMAD R202, R0, R207, R202 ;  /* 0x000000cf00ca7224 */ /* 0x000fe200078e02ca */
[----:B------:R1:W-:Y:S01]  /*12c90*/  STL [R1+0x2ac], R188 ;  /* 0x0002acbc01007387 */ /* 0x0003e20000100800 */
[----:B------:R-:W-:-:S03]  /*12ca0*/  IMAD.HI.U32 R196, R248, R201, RZ ;  /* 0x000000c9f8c47227 */ /* 0x000fc600078e00ff */
[----:B------:R-:W-:Y:S01]  /*12cb0*/  ISETP.GT.U32.AND P0, PT, R0, R202, PT ;  /* 0x000000ca0000720c */ /* 0x000fe20003f04070 */
[----:B------:R-:W-:Y:S02]  /*12cc0*/  IMAD.MOV R196, RZ, RZ, -R196 ;  /* 0x000000ffffc47224 */ /* 0x000fe400078e0ac4 */
[----:B------:R-:W-:-:S04]  /*12cd0*/  IMAD.HI.U32 R126, R248, R197, RZ ;  /* 0x000000c5f87e7227 */ /* 0x000fc800078e00ff */
[----:B-1----:R-:W-:Y:S02]  /*12ce0*/  IMAD.MOV.U32 R188, RZ, RZ, R7 ;  /* 0x000000ffffbc7224 */ /* 0x002fe400078e0007 */
[----:B------:R-:W-:Y:S01]  /*12cf0*/  @!P2 IMAD.IADD R205, R205, 0x1, -R0 ;  /* 0x00000001cdcda824 */ /* 0x000fe200078e0a00 */
[----:B------:R-:W-:Y:S01]  /*12d00*/  ISETP.GE.AND P2, PT, R127, RZ, PT ;  /* 0x000000ff7f00720c */ /* 0x000fe20003f46270 */
[----:B------:R-:W-:Y:S01]  /*12d10*/  IMAD R196, R0, R196, R201 ;  /* 0x000000c400c47224 */ /* 0x000fe200078e02c9 */
[----:B------:R-:W-:Y:S01]  /*12d20*/  @!P3 IADD3 R188, -R188, RZ, RZ ;  /* 0x000000ffbcbcb210 */ /* 0x000fe20007ffe1ff */
[----:B------:R-:W-:Y:S01]  /*12d30*/  IMAD.MOV R126, RZ, RZ, -R126 ;  /* 0x000000ffff7e7224 */ /* 0x000fe200078e0a7e */
[C---:B------:R-:W-:Y:S01]  /*12d40*/  ISETP.GT.U32.AND P3, PT, R0.reuse, R203, PT ;  /* 0x000000cb0000720c */ /* 0x040fe20003f64070 */
[----:B------:R-:W-:Y:S01]  /*12d50*/  IMAD.MOV.U32 R127, RZ, RZ, R200 ;  /* 0x000000ffff7f7224 */ /* 0x000fe200078e00c8 */
[C---:B------:R-:W-:Y:S01]  /*12d60*/  ISETP.GT.U32.AND P1, PT, R0.reuse, R205, PT ;  /* 0x000000cd0000720c */ /* 0x040fe20003f24070 */
[C---:B------:R-:W-:Y:S01]  /*12d70*/  IMAD R7, R0.reuse, R126, R197 ;  /* 0x0000007e00077224 */ /* 0x040fe200078e02c5 */
[----:B------:R-:W-:Y:S01]  /*12d80*/  STL [R1+0x2a8], R188 ;  /* 0x0002a8bc01007387 */ /* 0x000fe20000100800 */
[----:B------:R-:W-:Y:S01]  /*12d90*/  @!P5 IMAD.MOV R127, RZ, RZ, -R127 ;  /* 0x000000ffff7fd224 */ /* 0x000fe200078e0a7f */
[----:B------:R-:W-:Y:S01]  /*12da0*/  ISETP.GT.U32.AND P5, PT, R0, R196, PT ;  /* 0x000000c40000720c */ /* 0x000fe20003fa4070 */
[----:B------:R-:W-:-:S02]  /*12db0*/  VIADD R199, R2, 0x187 ;  /* 0x0000018702c77836 */ /* 0x000fc40000000000 */
[--C-:B------:R-:W-:Y:S01]  /*12dc0*/  @!P0 IMAD.IADD R202, R202, 0x1, -R0.reuse ;  /* 0x00000001caca8824 */ /* 0x100fe200078e0a00 */
[----:B------:R1:W-:Y:S01]  /*12dd0*/  STL [R1+0x2a4], R127 ;  /* 0x0002a47f01007387 */ /* 0x0003e20000100800 */
[C---:B------:R-:W-:Y:S01]  /*12de0*/  VIADD R197, R2.reuse, 0x188 ;  /* 0x0000018802c57836 */ /* 0x040fe20000000000 */
[----:B------:R-:W-:Y:S01]  /*12df0*/  IABS R126, R199 ;  /* 0x000000c7007e7213 */ /* 0x000fe20000000000 */
[----:B------:R-:W-:Y:S01]  /*12e00*/  VIADD R198, R2, 0x189 ;  /* 0x0000018902c67836 */ /* 0x000fe20000000000 */
[----:B------:R-:W-:Y:S01]  /*12e10*/  @!P3 IADD3 R203, R203, -R0, RZ ;  /* 0x80000000cbcbb210 */ /* 0x000fe20007ffe0ff */
[--C-:B------:R-:W-:Y:S01]  /*12e20*/  @!P1 IMAD.IADD R205, R205, 0x1, -R0.reuse ;  /* 0x00000001cdcd9824 */ /* 0x100fe200078e0a00 */
[C---:B------:R-:W-:Y:S02]  /*12e30*/  ISETP.GT.U32.AND P3, PT, R0.reuse, R7, PT ;  /* 0x000000070000720c */ /* 0x040fe40003f64070 */
[----:B------:R-:W-:Y:S01]  /*12e40*/  ISETP.GT.U32.AND P0, PT, R0, R202, PT ;  /* 0x000000ca0000720c */ /* 0x000fe20003f04070 */
[----:B------:R-:W-:Y:S01]  /*12e50*/  @!P5 IMAD.IADD R196, R196, 0x1, -R0 ;  /* 0x00000001c4c4d824 */ /* 0x000fe200078e0a00 */
[----:B------:R-:W-:Y:S01]  /*12e60*/  ISETP.GE.AND P1, PT, R204, RZ, PT ;  /* 0x000000ffcc00720c */ /* 0x000fe20003f26270 */
[----:B------:R-:W-:Y:S01]  /*12e70*/  IMAD.HI.U32 R204, R248, R126, RZ ;  /* 0x0000007ef8cc7227 */ /* 0x000fe200078e00ff */
[----:B-1----:R-:W-:-:S02]  /*12e80*/  IABS R127, R197 ;  /* 0x000000c5007f7213 */ /* 0x002fc40000000000 */
[----:B------:R-:W-:Y:S01]  /*12e90*/  IABS R200, R198 ;  /* 0x000000c600c87213 */ /* 0x000fe20000000000 */
[----:B------:R-:W-:Y:S01]  /*12ea0*/  IMAD.MOV R204, RZ, RZ, -R204 ;  /* 0x000000ffffcc7224 */ /* 0x000fe200078e0acc */
[----:B------:R-:W-:Y:S01]  /*12eb0*/  ISETP.GE.AND P5, PT, R199, RZ, PT ;  /* 0x000000ffc700720c */ /* 0x000fe20003fa6270 */
[----:B------:R-:W-:Y:S02]  /*12ec0*/  IMAD.MOV.U32 R188, RZ, RZ, R205 ;  /* 0x000000ffffbc7224 */ /* 0x000fe400078e00cd */
[----:B------:R-:W-:Y:S01]  /*12ed0*/  @!P3 IMAD.IADD R7, R7, 0x1, -R0 ;  /* 0x000000010707b824 */ /* 0x000fe200078e0a00 */
[C---:B------:R-:W-:Y:S01]  /*12ee0*/  ISETP.GT.U32.AND P3, PT, R0.reuse, R196, PT ;  /* 0x000000c40000720c */ /* 0x040fe20003f64070 */
[C---:B------:R-:W-:Y:S02]  /*12ef0*/  IMAD R126, R0.reuse, R204, R126 ;  /* 0x000000cc007e7224 */ /* 0x040fe400078e027e */
[----:B------:R-:W-:Y:S02]  /*12f00*/  IMAD.MOV.U32 R189, RZ, RZ, R203 ;  /* 0x000000ffffbd7224 */ /* 0x000fe400078e00cb */
[----:B------:R-:W-:Y:S01]  /*12f10*/  @!P6 IMAD.MOV R188, RZ, RZ, -R188 ;  /* 0x000000ffffbce224 */ /* 0x000fe200078e0abc */
[----:B------:R-:W-:Y:S01]  /*12f20*/  ISETP.GT.U32.AND P6, PT, R0, R7, PT ;  /* 0x000000070000720c */ /* 0x000fe20003fc4070 */
[----:B------:R-:W-:Y:S01]  /*12f30*/  @!P0 IMAD.IADD R202, R202, 0x1, -R0 ;  /* 0x00000001caca8824 */ /* 0x000fe200078e0a00 */
[----:B------:R-:W-:Y:S01]  /*12f40*/  ISETP.GE.AND P0, PT, R206, RZ, PT ;  /* 0x000000ffce00720c */ /* 0x000fe20003f06270 */
[----:B------:R-:W-:Y:S01]  /*12f50*/  @!P4 IMAD.MOV R189, RZ, RZ, -R189 ;  /* 0x000000ffffbdc224 */ /* 0x000fe200078e0abd */
[----:B------:R-:W-:Y:S01]  /*12f60*/  ISETP.GT.U32.AND P4, PT, R0, R126, PT ;  /* 0x0000007e0000720c */ /* 0x000fe20003f84070 */
[----:B------:R1:W-:Y:S01]  /*12f70*/  STL [R1+0x2a0], R188 ;  /* 0x0002a0bc01007387 */ /* 0x0003e20000100800 */
[----:B------:R-:W-:-:S03]  /*12f80*/  IMAD.HI.U32 R201, R248, R127, RZ ;  /* 0x0000007ff8c97227 */ /* 0x000fc600078e00ff */
[----:B------:R2:W-:Y:S01]  /*12f90*/  STL [R1+0x29c], R189 ;  /* 0x00029cbd01007387 */ /* 0x0005e20000100800 */
[--C-:B------:R-:W-:Y:S01]  /*12fa0*/  @!P3 IMAD.IADD R196, R196, 0x1, -R0.reuse ;  /* 0x00000001c4c4b824 */ /* 0x100fe200078e0a00 */
[----:B------:R-:W-:Y:S01]  /*12fb0*/  IADD3 R199, -R201, RZ, RZ ;  /* 0x000000ffc9c77210 */ /* 0x000fe20007ffe1ff */
[----:B------:R-:W-:Y:S02]  /*12fc0*/  VIADD R205, R2, 0x18f ;  /* 0x0000018f02cd7836 */ /* 0x000fe40000000000 */
[----:B------:R-:W-:Y:S01]  /*12fd0*/  @!P6 IMAD.IADD R7, R7, 0x1, -R0 ;  /* 0x000000010707e824 */ /* 0x000fe200078e0a00 */
[----:B------:R-:W-:Y:S01]  /*12fe0*/  ISETP.GE.AND P6, PT, R198, RZ, PT ;  /* 0x000000ffc600720c */ /* 0x000fe20003fc6270 */
[----:B-1----:R-:W-:Y:S01]  /*12ff0*/  IMAD.MOV.U32 R188, RZ, RZ, R202 ;  /* 0x000000ffffbc7224 */ /* 0x002fe200078e00ca */
[----:B------:R-:W-:Y:S01]  /*13000*/  IABS R201, R205 ;  /* 0x000000cd00c97213 */ /* 0x000fe20000000000 */
[----:B------:R-:W-:-:S03]  /*13010*/  IMAD.HI.U32 R202, R248, R200, RZ ;  /* 0x000000c8f8ca7227 */ /* 0x000fc600078e00ff */
[----:B------:R-:W-:Y:S01]  /*13020*/  @!P2 IADD3 R188, -R188, RZ, RZ ;  /* 0x000000ffbcbca210 */ /* 0x000fe20007ffe1ff */
[----:B------:R-:W-:Y:S01]  /*13030*/  IMAD.MOV R202, RZ, RZ, -R202 ;  /* 0x000000ffffca7224 */ /* 0x000fe200078e0aca */
[----:B------:R-:W-:Y:S01]  /*13040*/  ISETP.GE.AND P2, PT, R197, RZ, PT ;  /* 0x000000ffc500720c */ /* 0x000fe20003f46270 */
[----:B--2---:R-:W-:Y:S01]  /*13050*/  IMAD.MOV.U32 R189, RZ, RZ, R196 ;  /* 0x000000ffffbd7224 */ /* 0x004fe200078e00c4 */
[----:B------:R-:W-:Y:S01]  /*13060*/  IADD3 R197, R2, 0x18c, RZ ;  /* 0x0000018c02c57810 */ /* 0x000fe20007ffe0ff */
[C---:B------:R-:W-:Y:S01]  /*13070*/  IMAD R202, R0.reuse, R202, R200 ;  /* 0x000000ca00ca7224 */ /* 0x040fe200078e02c8 */
[----:B------:R1:W-:Y:S01]  /*13080*/  STL [R1+0x298], R188 ;  /* 0x000298bc01007387 */ /* 0x0003e20000100800 */
[----:B------:R-:W-:Y:S01]  /*13090*/  IMAD R127, R0, R199, R127 ;  /* 0x000000c7007f7224 */ /* 0x000fe200078e027f */
[----:B------:R-:W-:Y:S01]  /*130a0*/  @!P1 IADD3 R189, -R189, RZ, RZ ;  /* 0x000000ffbdbd9210 */ /* 0x000fe20007ffe1ff */
[----:B------:R-:W-:Y:S01]  /*130b0*/  @!P4 IMAD.IADD R126, R126, 0x1, -R0 ;  /* 0x000000017e7ec824 */ /* 0x000fe200078e0a00 */
[----:B------:R-:W-:Y:S01]  /*130c0*/  ISETP.GT.U32.AND P1, PT, R0, R202, PT ;  /* 0x000000ca0000720c */ /* 0x000fe20003f24070 */
[----:B------:R-:W-:Y:S01]  /*130d0*/  VIADD R199, R2, 0x18a ;  /* 0x0000018a02c77836 */ /* 0x000fe20000000000 */
[----:B------:R-:W-:Y:S01]  /*130e0*/  ISETP.GT.U32.AND P3, PT, R0, R127, PT ;  /* 0x0000007f0000720c */ /* 0x000fe20003f64070 */
[----:B------:R-:W-:Y:S01]  /*130f0*/  VIADD R198, R2, 0x18b ;  /* 0x0000018b02c67836 */ /* 0x000fe20000000000 */
[----:B------:R-:W-:Y:S01]  /*13100*/  ISETP.GT.U32.AND P4, PT, R0, R126, PT ;  /* 0x0000007e0000720c */ /* 0x000fe20003f84070 */
[----:B------:R2:W-:Y:S01]  /*13110*/  STL [R1+0x294], R189 ;  /* 0x000294bd01007387 */ /* 0x0005e20000100800 */
[----:B-1----:R-:W-:Y:S01]  /*13120*/  IMAD.MOV.U32 R188, RZ, RZ, R7 ;  /* 0x000000ffffbc7224 */ /* 0x002fe200078e0007 */
[----:B------:R-:W-:Y:S01]  /*13130*/  IABS R208, R199 ;  /* 0x000000c700d07213 */ /* 0x000fe20000000000 */
[----:B------:R-:W-:Y:S01]  /*13140*/  VIADD R203, R2, 0x190 ;  /* 0x0000019002cb7836 */ /* 0x000fe20000000000 */
[----:B------:R-:W-:Y:S01]  /*13150*/  IABS R200, R197 ;  /* 0x000000c500c87213 */ /* 0x000fe20000000000 */
[----:B------:R-:W-:Y:S01]  /*13160*/  @!P0 IMAD.MOV R188, RZ, RZ, -R188 ;  /* 0x000000ffffbc8224 */ /* 0x000fe200078e0abc */
[----:B------:R-:W-:Y:S01]  /*13170*/  ISETP.GE.AND P0, PT, R199, RZ, PT ;  /* 0x000000ffc700720c */ /* 0x000fe20003f06270 */
[----:B------:R-:W-:Y:S01]  /*13180*/  IMAD.HI.U32 R199, R248, R208, RZ ;  /* 0x000000d0f8c77227 */ /* 0x000fe200078e00ff */
[----:B------:R-:W-:-:S02]  /*13190*/  IABS R209, R198 ;  /* 0x000000c600d17213 */ /* 0x000fc40000000000 */
[----:B------:R1:W-:Y:S01]  /*131a0*/  STL [R1+0x290], R188 ;  /* 0x000290bc01007387 */ /* 0x0003e20000100800 */
[--C-:B------:R-:W-:Y:S01]  /*131b0*/  @!P1 IMAD.IADD R202, R202, 0x1, -R0.reuse ;  /* 0x00000001caca9824 */ /* 0x100fe200078e0a00 */
[----:B------:R-:W-:Y:S01]  /*131c0*/  IABS R204, R203 ;  /* 0x000000cb00cc7213 */ /* 0x000fe20000000000 */
[--C-:B------:R-:W-:Y:S02]  /*131d0*/  @!P3 IMAD.IADD R127, R127, 0x1, -R0.reuse ;  /* 0x000000017f7fb824 */ /* 0x100fe400078e0a00 */
[----:B------:R-:W-:Y:S01]  /*131e0*/  @!P4 IMAD.IADD R126, R126, 0x1, -R0 ;  /* 0x000000017e7ec824 */ /* 0x000fe200078e0a00 */
[C---:B------:R-:W-:Y:S01]  /*131f0*/  ISETP.GT.U32.AND P1, PT, R0.reuse, R202, PT ;  /* 0x000000ca0000720c */ /* 0x040fe20003f24070 */
[----:B------:R-:W-:Y:S01]  /*13200*/  IMAD.MOV R199, RZ, RZ, -R199 ;  /* 0x000000ffffc77224 */ /* 0x000fe200078e0ac7 */
[----:B------:R-:W-:Y:S01]  /*13210*/  ISETP.GT.U32.AND P3, PT, R0, R127, PT ;  /* 0x0000007f0000720c */ /* 0x000fe20003f64070 */
[----:B------:R-:W-:Y:S01]  /*13220*/  IMAD.MOV.U32 R196, RZ, RZ, R200 ;  /* 0x000000ffffc47224 */ /* 0x000fe200078e00c8 */
[----:B------:R-:W-:Y:S01]  /*13230*/  ISETP.GE.AND P4, PT, R198, RZ, PT ;  /* 0x000000ffc600720c */ /* 0x000fe20003f86270 */
[----:B------:R-:W-:-:S04]  /*13240*/  IMAD.HI.U32 R200, R248, R209, RZ ;  /* 0x000000d1f8c87227 */ /* 0x000fc800078e00ff */
[----:B--2---:R-:W-:Y:S02]  /*13250*/  IMAD.MOV.U32 R189, RZ, RZ, R126 ;  /* 0x000000ffffbd7224 */ /* 0x004fe400078e007e */
[----:B------:R-:W-:Y:S02]  /*13260*/  IMAD R208, R0, R199, R208 ;  /* 0x000000c700d07224 */ /* 0x000fe400078e02d0 */
[----:B------:R-:W-:Y:S01]  /*13270*/  IMAD.MOV R198, RZ, RZ, -R200 ;  /* 0x000000ffffc67224 */ /* 0x000fe200078e0ac8 */
[----:B------:R-:W-:Y:S01]  /*13280*/  @!P5 IADD3 R189, -R189, RZ, RZ ;  /* 0x000000ffbdbdd210 */ /* 0x000fe20007ffe1ff */
[----:B------:R-:W-:Y:S01]  /*13290*/  @!P1 IMAD.IADD R202, R202, 0x1, -R0 ;  /* 0x00000001caca9824 */ /* 0x000fe200078e0a00 */
[C---:B------:R-:W-:Y:S01]  /*132a0*/  ISETP.GT.U32.AND P5, PT, R0.reuse, R208, PT ;  /* 0x000000d00000720c */ /* 0x040fe20003fa4070 */
[----:B------:R-:W-:Y:S01]  /*132b0*/  IMAD R209, R0, R198, R209 ;  /* 0x000000c600d17224 */ /* 0x000fe200078e02d1 */
[----:B------:R-:W-:Y:S01]  /*132c0*/  @!P3 IADD3 R127, R127, -R0, RZ ;  /* 0x800000007f7fb210 */ /* 0x000fe20007ffe0ff */
[----:B------:R-:W-:Y:S01]  /*132d0*/  VIADD R199, R2, 0x18d ;  /* 0x0000018d02c77836 */ /* 0x000fe20000000000 */
[----:B------:R-:W-:Y:S01]  /*132e0*/  STL [R1+0x28c], R189 ;  /* 0x00028cbd01007387 */ /* 0x000fe20000100800 */
[----:B------:R-:W-:Y:S01]  /*132f0*/  IMAD.HI.U32 R7, R248, R196, RZ ;  /* 0x000000c4f8077227 */ /* 0x000fe200078e00ff */
[----:B------:R-:W-:-:S02]  /*13300*/  ISETP.GT.U32.AND P1, PT, R0, R209, PT ;  /* 0x000000d10000720c */ /* 0x000fc40003f24070 */
[----:B------:R-:W-:Y:S01]  /*13310*/  ISETP.GE.AND P3, PT, R197, RZ, PT ;  /* 0x000000ffc500720c */ /* 0x000fe20003f66270 */
[----:B-1----:R-:W-:Y:S02]  /*13320*/  IMAD.MOV.U32 R188, RZ, RZ, R127 ;  /* 0x000000ffffbc7224 */ /* 0x002fe400078e007f */
[----:B------:R-:W-:Y:S02]  /*13330*/  IMAD.MOV R7, RZ, RZ, -R7 ;  /* 0x000000ffff077224 */ /* 0x000fe400078e0a07 */
[----:B------:R-:W-:Y:S02]  /*13340*/  @!P5 IMAD.IADD R208, R208, 0x1, -R0 ;  /* 0x00000001d0d0d824 */ /* 0x000fe400078e0a00 */
[----:B------:R-:W-:Y:S01]  /*13350*/  @!P2 IMAD.MOV R188, RZ, RZ, -R188 ;  /* 0x000000ffffbca224 */ /* 0x000fe200078e0abc */
[----:B------:R-:W-:Y:S01]  /*13360*/  ISETP.GE.AND P2, PT, R199, RZ, PT ;  /* 0x000000ffc700720c */ /* 0x000fe20003f46270 */
[----:B------:R-:W-:Y:S01]  /*13370*/  VIADD R126, R2, 0x18e ;  /* 0x0000018e027e7836 */ /* 0x000fe20000000000 */
[C---:B------:R-:W-:Y:S01]  /*13380*/  ISETP.GT.U32.AND P5, PT, R0.reuse, R208, PT ;  /* 0x000000d00000720c */ /* 0x040fe20003fa4070 */
[----:B------:R-:W-:Y:S01]  /*13390*/  IMAD R7, R0, R7, R196 ;  /* 0x0000000700077224 */ /* 0x000fe200078e02c4 */
[----:B------:R-:W-:Y:S01]  /*133a0*/  IABS R199, R199 ;  /* 0x000000c700c77213 */ /* 0x000fe20000000000 */
[----:B------:R1:W-:Y:S01]  /*133b0*/  STL [R1+0x288], R188 ;  /* 0x000288bc01007387 */ /* 0x0003e20000100800 */
[----:B------:R-:W-:Y:S01]  /*133c0*/  @!P1 IADD3 R209, R209, -R0, RZ ;  /* 0x80000000d1d19210 */ /* 0x000fe20007ffe0ff */
[----:B------:R-:W-:Y:S01]  /*133d0*/  IMAD.HI.U32 R197, R248, R201, RZ ;  /* 0x000000c9f8c57227 */ /* 0x000fe200078e00ff */
[----:B------:R-:W-:-:S02]  /*133e0*/  IABS R127, R126 ;  /* 0x0000007e007f7213 */ /* 0x000fc40000000000 */
[----:B------:R-:W-:Y:S01]  /*133f0*/  ISETP.GT.U32.AND P1, PT, R0, R209, PT ;  /* 0x000000d10000720c */ /* 0x000fe20003f24070 */
[----:B------:R-:W-:-:S04]  /*13400*/  IMAD.HI.U32 R200, R248, R199, RZ ;  /* 0x000000c7f8c87227 */ /* 0x000fc800078e00ff */
[----:B-1----:R-:W-:Y:S02]  /*13410*/  IMAD.MOV.U32 R188, RZ, RZ, R202 ;  /* 0x000000ffffbc7224 */ /* 0x002fe400078e00ca */
[----:B------:R-:W-:-:S03]  /*13420*/  IMAD.HI.U32 R198, R248, R127, RZ ;  /* 0x0000007ff8c67227 */ /* 0x000fc600078e00ff */
[----:B------:R-:W-:Y:S01]  /*13430*/  @!P6 IADD3 R188, -R188, RZ, RZ ;  /* 0x000000ffbcbce210 */ /* 0x000fe20007ffe1ff */
[----:B------:R-:W-:Y:S01]  /*13440*/  IMAD.MOV R200, RZ, RZ, -R200 ;  /* 0x000000ffffc87224 */ /* 0x000fe200078e0ac8 */
[----:B------:R-:W-:Y:S01]  /*13450*/  ISETP.GT.U32.AND P6, PT, R0, R7, PT ;  /* 0x000000070000720c */ /* 0x000fe20003fc4070 */
[----:B------:R-:W-:Y:S01]  /*13460*/  @!P5 IMAD.IADD R208, R208, 0x1, -R0 ;  /* 0x00000001d0d0d824 */ /* 0x000fe200078e0a00 */
[----:B------:R-:W-:Y:S01]  /*13470*/  ISETP.GE.AND P5, PT, R126, RZ, PT ;  /* 0x000000ff7e00720c */ /* 0x000fe20003fa6270 */
[----:B------:R-:W-:Y:S01]  /*13480*/  IMAD.MOV R198, RZ, RZ, -R198 ;  /* 0x000000ffffc67224 */ /* 0x000fe200078e0ac6 */
[----:B------:R1:W-:Y:S01]  /*13490*/  STL [R1+0x284], R188 ;  /* 0x000284bc01007387 */ /* 0x0003e20000100800 */
[C---:B------:R-:W-:Y:S02]  /*134a0*/  IMAD R126, R0.reuse, R200, R199 ;  /* 0x000000c8007e7224 */ /* 0x040fe400078e02c7 */
[C---:B------:R-:W-:Y:S02]  /*134b0*/  IMAD R127, R0.reuse, R198, R127 ;  /* 0x000000c6007f7224 */ /* 0x040fe400078e027f */
[----:B------:R-:W-:Y:S01]  /*134c0*/  @!P1 IMAD.IADD R209, R209, 0x1, -R0 ;  /* 0x00000001d1d19824 */ /* 0x000fe200078e0a00 */
[----:B------:R-:W-:Y:S01]  /*134d0*/  ISETP.GT.U32.AND P1, PT, R0, R126, PT ;  /* 0x0000007e0000720c */ /* 0x000fe20003f24070 */
[----:B------:R-:W-:-:S02]  /*134e0*/  VIADD R198, R2, 0x191 ;  /* 0x0000019102c67836 */ /* 0x000fc40000000000 */
[----:B------:R-:W-:Y:S01]  /*134f0*/  @!P6 IMAD.IADD R7, R7, 0x1, -R0 ;  /* 0x000000010707e824 */ /* 0x000fe200078e0a00 */
[----:B------:R-:W-:Y:S01]  /*13500*/  ISETP.GT.U32.AND P6, PT, R0, R127, PT ;  /* 0x0000007f0000720c */ /* 0x000fe20003fc4070 */
[----:B-1----:R-:W-:Y:S01]  /*13510*/  IMAD.MOV.U32 R188, RZ, RZ, R208 ;  /* 0x000000ffffbc7224 */ /* 0x002fe200078e00d0 */
[----:B------:R-:W-:Y:S01]  /*13520*/  IABS R202, R198 ;  /* 0x000000c600ca7213 */ /* 0x000fe20000000000 */
[----:B------:R-:W-:Y:S02]  /*13530*/  VIADD R199, R2, 0x192 ;  /* 0x0000019202c77836 */ /* 0x000fe40000000000 */
[----:B------:R-:W-:Y:S02]  /*13540*/  @!P0 IMAD.MOV R188, RZ, RZ, -R188 ;  /* 0x000000ffffbc8224 */ /* 0x000fe400078e0abc */
[----:B------:R-:W-:Y:S01]  /*13550*/  IMAD.HI.U32 R196, R248, R204, RZ ;  /* 0x000000ccf8c47227 */ /* 0x000fe200078e00ff */
[----:B------:R-:W-:Y:S02]  /*13560*/  IABS R206, R199 ;  /* 0x000000c700ce7213 */ /* 0x000fe40000000000 */
[----:B------:R1:W-:Y:S01]  /*13570*/  STL [R1+0x280], R188 ;  /* 0x000280bc01007387 */ /* 0x0003e20000100800 */
[--C-:B------:R-:W-:Y:S01]  /*13580*/  @!P1 IMAD.IADD R126, R126, 0x1, -R0.reuse ;  /* 0x000000017e7e9824 */ /* 0x100fe200078e0a00 */
[----:B------:R-:W-:Y:S01]  /*13590*/  ISETP.GT.U32.AND P1, PT, R0, R7, PT ;  /* 0x000000070000720c */ /* 0x000fe20003f24070 */
[----:B------:R-:W-:-:S02]  /*135a0*/  @!P6 IMAD.IADD R127, R127, 0x1, -R0 ;  /* 0x000000017f7fe824 */ /* 0x000fc400078e0a00 */
[----:B------:R-:W-:Y:S01]  /*135b0*/  IMAD.MOV R197, RZ, RZ, -R197 ;  /* 0x000000ffffc57224 */ /* 0x000fe200078e0ac5 */
[----:B------:R-:W-:Y:S01]  /*135c0*/  ISETP.GT.U32.AND P6, PT, R0, R126, PT ;  /* 0x0000007e0000720c */ /* 0x000fe20003fc4070 */
[----:B------:R-:W-:Y:S01]  /*135d0*/  IMAD.HI.U32 R210, R248, R202, RZ ;  /* 0x000000caf8d27227 */ /* 0x000fe200078e00ff */
[C---:B------:R-:W-:Y:S02]  /*135e0*/  ISETP.GT.U32.AND P0, PT, R0.reuse, R127, PT ;  /* 0x0000007f0000720c */ /* 0x040fe40003f04070 */
[----:B-1----:R-:W-:Y:S01]  /*135f0*/  MOV R188, R209 ;  /* 0x000000d100bc7202 */ /* 0x002fe20000000f00 */
[----:B------:R-:W-:Y:S02]  /*13600*/  IMAD.MOV R196, RZ, RZ, -R196 ;  /* 0x000000ffffc47224 */ /* 0x000fe400078e0ac4 */
[----:B------:R-:W-:Y:S01]  /*13610*/  IMAD R201, R0, R197, R201 ;  /* 0x000000c500c97224 */ /* 0x000fe200078e02c9 */
[----:B------:R-:W-:Y:S01]  /*13620*/  IADD3 R197, R2, 0x194, RZ ;  /* 0x0000019402c57810 */ /* 0x000fe20007ffe0ff */
[----:B------:R-:W-:-:S03]  /*13630*/  IMAD.HI.U32 R208, R248, R206, RZ ;  /* 0x000000cef8d07227 */ /* 0x000fc600078e00ff */
[----:B------:R-:W-:Y:S01]  /*13640*/  IABS R200, R197 ;  /* 0x000000c500c87213 */ /* 0x000fe20000000000 */
[----:B------:R-:W-:Y:S02]  /*13650*/  IMAD.MOV R210, RZ, RZ, -R210 ;  /* 0x000000ffffd27224 */ /* 0x000fe400078e0ad2 */
[C---:B------:R-:W-:Y:S02]  /*13660*/  IMAD R204, R0.reuse, R196, R204 ;  /* 0x000000c400cc7224 */ /* 0x040fe400078e02cc */
[----:B------:R-:W-:Y:S02]  /*13670*/  IMAD.MOV R208, RZ, RZ, -R208 ;  /* 0x000000ffffd07224 */ /* 0x000fe400078e0ad0 */
[----:B------:R-:W-:Y:S01]  /*13680*/  @!P4 IMAD.MOV R188, RZ, RZ, -R188 ;  /* 0x000000ffffbcc224 */ /* 0x000fe200078e0abc */
[C---:B------:R-:W-:Y:S01]  /*13690*/  ISETP.GT.U32.AND P4, PT, R0.reuse, R201, PT ;  /* 0x000000c90000720c */ /* 0x040fe20003f84070 */
[C---:B------:R-:W-:Y:S02]  /*136a0*/  IMAD R202, R0.reuse, R210, R202 ;  /* 0x000000d200ca7224 */ /* 0x040fe400078e02ca */
[----:B------:R-:W-:Y:S01]  /*136b0*/  @!P1 IMAD.IADD R7, R7, 0x1, -R0 ;  /* 0x0000000107079824 */ /* 0x000fe200078e0a00 */
[C---:B------:R-:W-:Y:S01]  /*136c0*/  ISETP.GT.U32.AND P1, PT, R0.reuse, R204, PT ;  /* 0x000000cc0000720c */ /* 0x040fe20003f24070 */
[----:B------:R-:W-:Y:S01]  /*136d0*/  IMAD R206, R0, R208, R206 ;  /* 0x000000d000ce7224 */ /* 0x000fe200078e02ce */
[----:B------:R1:W-:Y:S01]  /*136e0*/  STL [R1+0x27c], R188 ;  /* 0x00027cbc01007387 */ /* 0x0003e20000100800 */
[--C-:B------:R-:W-:Y:S01]  /*136f0*/  @!P6 IMAD.IADD R126, R126, 0x1, -R0.reuse ;  /* 0x000000017e7ee824 */ /* 0x100fe200078e0a00 */
[C---:B------:R-:W-:Y:S01]  /*13700*/  ISETP.GT.U32.AND P6, PT, R0.reuse, R202, PT ;  /* 0x000000ca0000720c */ /* 0x040fe20003fc4070 */
[----:B------:R-:W-:Y:S01]  /*13710*/  @!P0 IMAD.IADD R127, R127, 0x1, -R0 ;  /* 0x000000017f7f8824 */ /* 0x000fe200078e0a00 */
[----:B------:R-:W-:Y:S01]  /*13720*/  ISETP.GT.U32.AND P0, PT, R0, R206, PT ;  /* 0x000000ce0000720c */ /* 0x000fe20003f04070 */
[----:B------:R-:W-:-:S02]  /*13730*/  VIADD R196, R2, 0x193 ;  /* 0x0000019302c47836 */ /* 0x000fc40000000000 */
[--C-:B------:R-:W-:Y:S01]  /*13740*/  @!P4 IMAD.IADD R201, R201, 0x1, -R0.reuse ;  /* 0x00000001c9c9c824 */ /* 0x100fe200078e0a00 */
[----:B------:R-:W-:Y:S01]  /*13750*/  ISETP.GE.AND P4, PT, R205, RZ, PT ;  /* 0x000000ffcd00720c */ /* 0x000fe20003f86270 */
[----:B------:R-:W-:Y:S01]  /*13760*/  IMAD.MOV.U32 R189, RZ, RZ, R7 ;  /* 0x000000ffffbd7224 */ /* 0x000fe200078e0007 */
[----:B------:R-:W-:Y:S01]  /*13770*/  IABS R207, R196 ;  /* 0x000000c400cf7213 */ /* 0x000fe20000000000 */
[----:B------:R-:W-:Y:S01]  /*13780*/  @!P1 IMAD.IADD R204, R204, 0x1, -R0 ;  /* 0x00000001cccc9824 */ /* 0x000fe200078e0a00 */
[----:B------:R-:W-:Y:S01]  /*13790*/  ISETP.GE.AND P1, PT, R203, RZ, PT ;  /* 0x000000ffcb00720c */ /* 0x000fe20003f26270 */
[----:B-1----:R-:W-:Y:S01]  /*137a0*/  IMAD.MOV.U32 R188, RZ, RZ, R126 ;  /* 0x000000ffffbc7224 */ /* 0x002fe200078e007e */
[----:B------:R-:W-:Y:S01]  /*137b0*/  IADD3 R203, R2, 0x196, RZ ;  /* 0x0000019602cb7810 */ /* 0x000fe20007ffe0ff */
[--C-:B------:R-:W-:Y:S01]  /*137c0*/  @!P6 IMAD.IADD R202, R202, 0x1, -R0.reuse ;  /* 0x00000001cacae824 */ /* 0x100fe200078e0a00 */
[----:B------:R-:W-:Y:S01]  /*137d0*/  ISETP.GT.U32.AND P6, PT, R0, R201, PT ;  /* 0x000000c90000720c */ /* 0x000fe20003fc4070 */
[----:B------:R-:W-:Y:S01]  /*137e0*/  @!P0 IMAD.IADD R206, R206, 0x1, -R0 ;  /* 0x00000001cece8824 */ /* 0x000fe200078e0a00 */
[----:B------:R-:W-:Y:S01]  /*137f0*/  ISETP.GT.U32.AND P0, PT, R0, R204, PT ;  /* 0x000000cc0000720c */ /* 0x000fe20003f04070 */
[----:B------:R-:W-:Y:S01]  /*13800*/  IMAD.HI.U32 R210, R248, R200, RZ ;  /* 0x000000c8f8d27227 */ /* 0x000fe200078e00ff */
[----:B------:R-:W-:-:S02]  /*13810*/  @!P2 IADD3 R188, -R188, RZ, RZ ;  /* 0x000000ffbcbca210 */ /* 0x000fc40007ffe1ff */
[C---:B------:R-:W-:Y:S01]  /*13820*/  ISETP.GT.U32.AND P2, PT, R0.reuse, R206, PT ;  /* 0x000000ce0000720c */ /* 0x040fe20003f44070 */
[----:B------:R-:W-:Y:S01]  /*13830*/  @!P3 IMAD.MOV R189, RZ, RZ, -R189 ;  /* 0x000000ffffbdb224 */ /* 0x000fe200078e0abd */
[----:B------:R-:W-:Y:S01]  /*13840*/  ISETP.GT.U32.AND P3, PT, R0, R202, PT ;  /* 0x000000ca0000720c */ /* 0x000fe20003f64070 */
[----:B------:R-:W-:Y:S01]  /*13850*/  IMAD.HI.U32 R209, R248, R207, RZ ;  /* 0x000000cff8d17227 */ /* 0x000fe200078e00ff */
[----:B------:R-:W-:Y:S02]  /*13860*/  IABS R7, R203 ;  /* 0x000000cb00077213 */ /* 0x000fe40000000000 */
[----:B------:R1:W-:Y:S01]  /*13870*/  STL [R1+0x274], R189 ;  /* 0x000274bd01007387 */ /* 0x0003e20000100800 */
[----:B------:R-:W-:Y:S01]  /*13880*/  IMAD.MOV R210, RZ, RZ, -R210 ;  /* 0x000000ffffd27224 */ /* 0x000fe200078e0ad2 */
[----:B------:R-:W-:Y:S01]  /*13890*/  IADD3 R209, -R209, RZ, RZ ;  /* 0x000000ffd1d17210 */ /* 0x000fe20007ffe1ff */
[----:B------:R-:W-:Y:S01]  /*138a0*/  VIADD R205, R2, 0x195 ;  /* 0x0000019502cd7836 */ /* 0x000fe20000000000 */
[----:B------:R2:W-:Y:S01]  /*138b0*/  STL [R1+0x270], R188 ;  /* 0x000270bc01007387 */ /* 0x0005e20000100800 */
[----:B------:R-:W-:-:S02]  /*138c0*/  IMAD R200, R0, R210, R200 ;  /* 0x000000d200c87224 */ /* 0x000fc400078e02c8 */
[--C-:B------:R-:W-:Y:S01]  /*138d0*/  @!P6 IMAD.IADD R201, R201, 0x1, -R0.reuse ;  /* 0x00000001c9c9e824 */ /* 0x100fe200078e0a00 */
[----:B------:R-:W-:Y:S01]  /*138e0*/  IABS R126, R205 ;  /* 0x000000cd007e7213 */ /* 0x000fe20000000000 */
[----:B------:R-:W-:Y:S01]  /*138f0*/  @!P0 IMAD.IADD R204, R204, 0x1, -R0 ;  /* 0x00000001cccc8824 */ /* 0x000fe200078e0a00 */
[----:B------:R-:W-:Y:S01]  /*13900*/  ISETP.GT.U32.AND P0, PT, R0, R200, PT ;  /* 0x000000c80000720c */ /* 0x000fe20003f04070 */
[----:B-1----:R-:W-:Y:S01]  /*13910*/  IMAD.MOV.U32 R189, RZ, RZ, R201 ;  /* 0x000000ffffbd7224 */ /* 0x002fe200078e00c9 */
[----:B------:R-:W-:Y:S01]  /*13920*/  ISETP.GE.AND P6, PT, R198, RZ, PT ;  /* 0x000000ffc600720c */ /* 0x000fe20003fc6270 */
[----:B------:R-:W-:Y:S02]  /*13930*/  @!P5 IMAD.MOV R127, RZ, RZ, -R127 ;  /* 0x000000ffff7fd224 */ /* 0x000fe400078e0a7f */
[----:B------:R-:W-:Y:S01]  /*13940*/  IMAD R207, R0, R209, R207 ;  /* 0x000000d100cf7224 */ /* 0x000fe200078e02cf */
[----:B------:R-:W-:Y:S01]  /*13950*/  @!P4 IADD3 R189, -R189, RZ, RZ ;  /* 0x000000ffbdbdc210 */ /* 0x000fe20007ffe1ff */
[----:B------:R-:W-:Y:S01]  /*13960*/  IMAD.HI.U32 R198, R248, R126, RZ ;  /* 0x0000007ef8c67227 */ /* 0x000fe200078e00ff */
[----:B------:R1:W-:Y:S01]  /*13970*/  STL [R1+0x26c], R127 ;  /* 0x00026c7f01007387 */ /* 0x0003e20000100800 */
[----:B------:R-:W-:-:S02]  /*13980*/  ISETP.GE.AND P4, PT, R205, RZ, PT ;  /* 0x000000ffcd00720c */ /* 0x000fc40003f86270 */
[--C-:B------:R-:W-:Y:S01]  /*13990*/  @!P3 IMAD.IADD R202, R202, 0x1, -R0.reuse ;  /* 0x00000001cacab824 */ /* 0x100fe200078e0a00 */
[----:B------:R-:W-:Y:S01]  /*139a0*/  ISETP.GE.AND P3, PT, R199, RZ, PT ;  /* 0x000000ffc700720c */ /* 0x000fe20003f66270 */
[----:B------:R-:W-:Y:S01]  /*139b0*/  @!P2 IMAD.IADD R206, R206, 0x1, -R0 ;  /* 0x00000001cecea824 */ /* 0x000fe200078e0a00 */
[----:B------:R-:W-:Y:S01]  /*139c0*/  ISETP.GE.AND P2, PT, R196, RZ, PT ;  /* 0x000000ffc400720c */ /* 0x000fe20003f46270 */
[----:B--2---:R-:W-:Y:S01]  /*139d0*/  IMAD.MOV.U32 R188, RZ, RZ, R204 ;  /* 0x000000ffffbc7224 */ /* 0x004fe200078e00cc */
[----:B------:R-:W-:Y:S01]  /*139e0*/  ISETP.GT.U32.AND P5, PT, R0, R207, PT ;  /* 0x000000cf0000720c */ /* 0x000fe20003fa4070 */
[----:B------:R-:W-:Y:S01]  /*139f0*/  IMAD.MOV R196, RZ, RZ, -R198 ;  /* 0x000000ffffc47224 */ /* 0x000fe200078e0ac6 */
[----:B------:R2:W-:Y:S01]  /*13a00*/  STL [R1+0x264], R189 ;  /* 0x000264bd01007387 */ /* 0x0005e20000100800 */
[----:B-1----:R-:W-:-:S04]  /*13a10*/  IMAD.HI.U32 R127, R248, R7, RZ ;  /* 0x00000007f87f7227 */ /* 0x002fc800078e00ff */
[----:B------:R-:W-:Y:S02]  /*13a20*/  @!P1 IMAD.MOV R188, RZ, RZ, -R188 ;  /* 0x000000ffffbc9224 */ /* 0x000fe400078e0abc */
[----:B------:R-:W-:Y:S02]  /*13a30*/  IMAD.MOV R127, RZ, RZ, -R127 ;  /* 0x000000ffff7f7224 */ /* 0x000fe400078e0a7f */
[----:B------:R-:W-:Y:S01]  /*13a40*/  IMAD R196, R0, R196, R126 ;  /* 0x000000c400c47224 */ /* 0x000fe200078e027e */
[----:B------:R1:W-:Y:S01]  /*13a50*/  STL [R1+0x260], R188 ;  /* 0x000260bc01007387 */ /* 0x0003e20000100800 */
[----:B--2---:R-:W-:Y:S01]  /*13a60*/  IMAD.MOV.U32 R189, RZ, RZ, R202 ;  /* 0x000000ffffbd7224 */ /* 0x004fe200078e00ca */
[----:B------:R-:W-:Y:S01]  /*13a70*/  @!P5 IADD3 R207, R207, -R0, RZ ;  /* 0x80000000cfcfd210 */ /* 0x000fe20007ffe0ff */
[----:B------:R-:W-:Y:S01]  /*13a80*/  @!P0 IMAD.IADD R200, R200, 0x1, -R0 ;  /* 0x00000001c8c88824 */ /* 0x000fe200078e0a00 */
[----:B------:R-:W-:Y:S01]  /*13a90*/  IADD3 R126, R2, 0x198, RZ ;  /* 0x00000198027e7810 */ /* 0x000fe20007ffe0ff */
[C---:B------:R-:W-:Y:S01]  /*13aa0*/  IMAD R7, R0.reuse, R127, R7 ;  /* 0x0000007f00077224 */ /* 0x040fe200078e0207 */
[C---:B------:R-:W-:Y:S01]  /*13ab0*/  ISETP.GT.U32.AND P0, PT, R0.reuse, R207, PT ;  /* 0x000000cf0000720c */ /* 0x040fe20003f04070 */
[----:B------:R-:W-:Y:S01]  /*13ac0*/  @!P6 IMAD.MOV R189, RZ, RZ, -R189 ;  /* 0x000000ffffbde224 */ /* 0x000fe200078e0abd */
[----:B------:R-:W-:Y:S01]  /*13ad0*/  ISETP.GT.U32.AND P6, PT, R0, R196, PT ;  /* 0x000000c40000720c */ /* 0x000fe20003fc4070 */
[----:B------:R-:W-:Y:S01]  /*13ae0*/  VIADD R127, R2, 0x197 ;  /* 0x00000197027f7836 */ /* 0x000fe20000000000 */
[C---:B------:R-:W-:Y:S01]  /*13af0*/  ISETP.GT.U32.AND P1, PT, R0.reuse, R200, PT ;  /* 0x000000c80000720c */ /* 0x040fe20003f24070 */
[----:B-1----:R-:W-:Y:S01]  /*13b00*/  IMAD.MOV.U32 R188, RZ, RZ, R206 ;  /* 0x000000ffffbc7224 */ /* 0x002fe200078e00ce */
[----:B------:R-:W-:Y:S01]  /*13b10*/  ISETP.GE.AND P5, PT, R197, RZ, PT ;  /* 0x000000ffc500720c */ /* 0x000fe20003fa6270 */
[----:B------:R-:W-:Y:S01]  /*13b20*/  STL [R1+0x25c], R189 ;  /* 0x00025cbd01007387 */ /* 0x000fe20000100800 */
[----:B------:R-:W-:Y:S01]  /*13b30*/  IABS R197, R126 ;  /* 0x0000007e00c57213 */ /* 0x000fe20000000000 */
[----:B------:R-:W-:Y:S01]  /*13b40*/  @!P3 IMAD.MOV R188, RZ, RZ, -R188 ;  /* 0x000000ffffbcb224 */ /* 0x000fe200078e0abc */
[----:B------:R-:W-:Y:S01]  /*13b50*/  ISETP.GT.U32.AND P3, PT, R0, R7, PT ;  /* 0x000000070000720c */ /* 0x000fe20003f64070 */
[----:B------:R-:W-:Y:S01]  /*13b60*/  VIADD R201, R2, 0x199 ;  /* 0x0000019902c97836 */ /* 0x000fe20000000000 */
[----:B------:R-:W-:Y:S01]  /*13b70*/  IABS R202, R127 ;  /* 0x0000007f00ca7213 */ /* 0x000fe20000000000 */
[--C-:B------:R-:W-:Y:S01]  /*13b80*/  @!P0 IMAD.IADD R207, R207, 0x1, -R0.reuse ;  /* 0x00000001cfcf8824 */ /* 0x100fe200078e0a00 */
[----:B------:R1:W-:Y:S01]  /*13b90*/  STL [R1+0x258], R188 ;  /* 0x000258bc01007387 */ /* 0x0003e20000100800 */
[--C-:B------:R-:W-:Y:S01]  /*13ba0*/  @!P6 IMAD.IADD R196, R196, 0x1, -R0.reuse ;  /* 0x00000001c4c4e824 */ /* 0x100fe200078e0a00 */
[----:B------:R-:W-:Y:S01]  /*13bb0*/  ISETP.GE.AND P6, PT, R126, RZ, PT ;  /* 0x000000ff7e00720c */ /* 0x000fe20003fc6270 */
[----:B------:R-:W-:Y:S01]  /*13bc0*/  @!P1 IMAD.IADD R200, R200, 0x1, -R0 ;  /* 0x00000001c8c89824 */ /* 0x000fe200078e0a00 */
[----:B------:R-:W-:Y:S01]  /*13bd0*/  ISETP.GE.AND P1, PT, R127, RZ, PT ;  /* 0x000000ff7f00720c */ /* 0x000fe20003f26270 */
[----:B------:R-:W-:Y:S01]  /*13be0*/  IMAD.MOV.U32 R127, RZ, RZ, R197 ;  /* 0x000000ffff7f7224 */ /* 0x000fe200078e00c5 */
[----:B------:R-:W-:Y:S01]  /*13bf0*/  ISETP.GE.AND P0, PT, R203, RZ, PT ;  /* 0x000000ffcb00720c */ /* 0x000fe20003f06270 */
[----:B------:R-:W-:Y:S01]  /*13c00*/  IMAD.HI.U32 R197, R248, R202, RZ ;  /* 0x000000caf8c57227 */ /* 0x000fe200078e00ff */
[----:B-1----:R-:W-:-:S03]  /*13c10*/  MOV R188, R207 ;  /* 0x000000cf00bc7202 */ /* 0x002fc60000000f00 */
[----:B------:R-:W-:Y:S01]  /*13c20*/  @!P3 IMAD.IADD R7, R7, 0x1, -R0 ;  /* 0x000000010707b824 */ /* 0x000fe200078e0a00 */
[----:B------:R-:W-:Y:S01]  /*13c30*/  ISETP.GT.U32.AND P3, PT, R0, R196, PT ;  /* 0x000000c40000720c */ /* 0x000fe20003f64070 */
[----:B------:R-:W-:Y:S02]  /*13c40*/  IMAD.MOV R197, RZ, RZ, -R197 ;  /* 0x000000ffffc57224 */ /* 0x000fe400078e0ac5 */
[----:B------:R-:W-:-:S04]  /*13c50*/  IMAD.HI.U32 R126, R248, R127, RZ ;  /* 0x0000007ff87e7227 */ /* 0x000fc800078e00ff */
[----:B------:R-:W-:Y:S01]  /*13c60*/  IMAD R202, R0, R197, R202 ;  /* 0x000000c500ca7224 */ /* 0x000fe200078e02ca */
[----:B------:R-:W-:Y:S01]  /*13c70*/  IADD3 R126, -R126, RZ, RZ ;  /* 0x000000ff7e7e7210 */ /* 0x000fe20007ffe1ff */
[----:B------:R-:W-:Y:S01]  /*13c80*/  @!P2 IMAD.MOV R188, RZ, RZ, -R188 ;  /* 0x000000ffffbca224 */ /* 0x000fe200078e0abc */
[----:B------:R-:W-:Y:S01]  /*13c90*/  ISETP.GT.U32.AND P2, PT, R0, R7, PT ;  /* 0x000000070000720c */ /* 0x000fe20003f44070 */
[----:B------:R-:W-:Y:S02]  /*13ca0*/  VIADD R198, R2, 0x19a ;  /* 0x0000019a02c67836 */ /* 0x000fe40000000000 */
[----:B------:R-:W-:Y:S01]  /*13cb0*/  @!P3 IMAD.IADD R196, R196, 0x1, -R0 ;  /* 0x00000001c4c4b824 */ /* 0x000fe200078e0a00 */
[C---:B------:R-:W-:Y:S01]  /*13cc0*/  ISETP.GT.U32.AND P3, PT, R0.reuse, R202, PT ;  /* 0x000000ca0000720c */ /* 0x040fe20003f64070 */
[----:B------:R-:W-:Y:S01]  /*13cd0*/  IMAD R127, R0, R126, R127 ;  /* 0x0000007e007f7224 */ /* 0x000fe200078e027f */
[----:B------:R1:W-:Y:S01]  /*13ce0*/  STL [R1+0x254], R188 ;  /* 0x000254bc01007387 */ /* 0x0003e20000100800 */
[----:B------:R-:W-:Y:S01]  /*13cf0*/  IMAD.MOV.U32 R189, RZ, RZ, R196 ;  /* 0x000000ffffbd7224 */ /* 0x000fe200078e00c4 */
[C---:B------:R-:W-:Y:S01]  /*13d00*/  IADD3 R126, R2.reuse, 0x19c, RZ ;  /* 0x0000019c027e7810 */ /* 0x040fe20007ffe0ff */
[----:B------:R-:W-:-:S02]  /*13d10*/  VIADD R207, R2, 0x19d ;  /* 0x0000019d02cf7836 */ /* 0x000fc40000000000 */
[----:B------:R-:W-:Y:S01]  /*13d20*/  @!P4 IMAD.MOV R189, RZ, RZ, -R189 ;  /* 0x000000ffffbdc224 */ /* 0x000fe200078e0abd */
[----:B------:R-:W-:Y:S01]  /*13d30*/  ISETP.GT.U32.AND P4, PT, R0, R127, PT ;  /* 0x0000007f0000720c */ /* 0x000fe20003f84070 */
[----:B------:R-:W-:Y:S01]  /*13d40*/  @!P2 IMAD.IADD R7, R7, 0x1, -R0 ;  /* 0x000000010707a824 */ /* 0x000fe200078e0a00 */
[----:B------:R-:W-:Y:S01]  /*13d50*/  ISETP.GE.AND P2, PT, R198, RZ, PT ;  /* 0x000000ffc600720c */ /* 0x000fe20003f46270 */
[----:B------:R-:W-:Y:S01]  /*13d60*/  VIADD R203, R2, 0x19e ;  /* 0x0000019e02cb7836 */ /* 0x000fe20000000000 */
[----:B------:R-:W-:Y:S01]  /*13d70*/  IABS R198, R198 ;  /* 0x000000c600c67213 */ /* 0x000fe20000000000 */
[----:B-1----:R-:W-:Y:S01]  /*13d80*/  IMAD.MOV.U32 R188, RZ, RZ, R200 ;  /* 0x000000ffffbc7224 */ /* 0x002fe200078e00c8 */
[----:B------:R-:W-:Y:S01]  /*13d90*/  IABS R199, R126 ;  /* 0x0000007e00c77213 */ /* 0x000fe20000000000 */
[----:B------:R-:W-:Y:S02]  /*13da0*/  @!P3 IMAD.IADD R202, R202, 0x1, -R0 ;  /* 0x00000001cacab824 */ /* 0x000fe400078e0a00 */
[----:B------:R-:W-:Y:S01]  /*13db0*/  @!P5 IMAD.MOV R188, RZ, RZ, -R188 ;  /* 0x000000ffffbcd224 */ /* 0x000fe200078e0abc */
[----:B------:R-:W-:Y:S01]  /*13dc0*/  ISETP.GE.AND P5, PT, R201, RZ, PT ;  /* 0x000000ffc900720c */ /* 0x000fe20003fa6270 */
[----:B------:R-:W-:Y:S01]  /*13dd0*/  VIADD R200, R2, 0x19b ;  /* 0x0000019b02c87836 */ /* 0x000fe20000000000 */
[----:B------:R-:W-:Y:S01]  /*13de0*/  IABS R201, R201 ;  /* 0x000000c900c97213 */ /* 0x000fe20000000000 */
[----:B------:R-:W-:Y:S01]  /*13df0*/  @!P4 IMAD.IADD R127, R127, 0x1, -R0 ;  /* 0x000000017f7fc824 */ /* 0x000fe200078e0a00 */
[----:B------:R1:W-:Y:S01]  /*13e00*/  STL [R1+0x250], R188 ;  /* 0x000250bc01007387 */ /* 0x0003e20000100800 */
[----:B------:R-:W-:-:S02]  /*13e10*/  ISETP.GT.U32.AND P3, PT, R0, R202, PT ;  /* 0x000000ca0000720c */ /* 0x000fc40003f64070 */
[----:B------:R-:W-:Y:S01]  /*13e20*/  IMAD.HI.U32 R197, R248, R201, RZ ;  /* 0x000000c9f8c57227 */ /* 0x000fe200078e00ff */
[----:B------:R-:W-:Y:S01]  /*13e30*/  ISETP.GT.U32.AND P4, PT, R0, R127, PT ;  /* 0x0000007f0000720c */ /* 0x000fe20003f84070 */
[----:B------:R-:W-:Y:S02]  /*13e40*/  STL [R1+0x24c], R189 ;  /* 0x00024cbd01007387 */ /* 0x000fe40000100800 */
[----:B------:R-:W-:Y:S02]  /*13e50*/  IMAD.MOV R196, RZ, RZ, -R197 ;  /* 0x000000ffffc47224 */ /* 0x000fe400078e0ac5 */
[----:B------:R-:W-:-:S04]  /*13e60*/  IMAD.HI.U32 R197, R248, R199, RZ ;  /* 0x000000c7f8c57227 */ /* 0x000fc800078e00ff */
[----:B-1----:R-:W-:Y:S02]  /*13e70*/  IMAD.MOV.U32 R188, RZ, RZ, R7 ;  /* 0x000000ffffbc7224 */ /* 0x002fe400078e0007 */
[----:B------:R-:W-:Y:S02]  /*13e80*/  IMAD R201, R0, R196, R201 ;  /* 0x000000c400c97224 */ /* 0x000fe400078e02c9 */
[----:B------:R-:W-:Y:S01]  /*13e90*/  @!P3 IMAD.IADD R202, R202, 0x1, -R0 ;  /* 0x00000001cacab824 */ /* 0x000fe200078e0a00 */
[----:B------:R-:W-:Y:S01]  /*13ea0*/  @!P0 IADD3 R188, -R188, RZ, RZ ;  /* 0x000000ffbcbc8210 */ /* 0x000fe20007ffe1ff */
[----:B------:R-:W-:Y:S01]  /*13eb0*/  IMAD.HI.U32 R7, R248, R198, RZ ;  /* 0x000000c6f8077227 */ /* 0x000fe200078e00ff */
[----:B------:R-:W-:Y:S02]  /*13ec0*/  ISETP.GE.AND P0, PT, R200, RZ, PT ;  /* 0x000000ffc800720c */ /* 0x000fe40003f06270 */
[----:B------:R-:W-:Y:S01]  /*13ed0*/  IABS R200, R200 ;  /* 0x000000c800c87213 */ /* 0x000fe20000000000 */
[----:B------:R-:W-:Y:S01]  /*13ee0*/  IMAD.MOV R7, RZ, RZ, -R7 ;  /* 0x000000ffff077224 */ /* 0x000fe200078e0a07 */
[----:B------:R-:W-:Y:S01]  /*13ef0*/  ISETP.GT.U32.AND P3, PT, R0, R201, PT ;  /* 0x000000c90000720c */ /* 0x000fe20003f64070 */
[----:B------:R-:W-:Y:S01]  /*13f00*/  IMAD.MOV R197, RZ, RZ, -R197 ;  /* 0x000000ffffc57224 */ /* 0x000fe200078e0ac5 */
[----:B------:R1:W-:Y:S01]  /*13f10*/  STL [R1+0x248], R188 ;  /* 0x000248bc01007387 */ /* 0x0003e20000100800 */
[----:B------:R-:W-:-:S04]  /*13f20*/  IMAD.HI.U32 R196, R248, R200, RZ ;  /* 0x000000c8f8c47227 */ /* 0x000fc800078e00ff */
[----:B------:R-:W-:Y:S02]  /*13f30*/  IMAD.MOV R196, RZ, RZ, -R196 ;  /* 0x000000ffffc47224 */ /* 0x000fe400078e0ac4 */
[C---:B------:R-:W-:Y:S01]  /*13f40*/  IMAD R198, R0.reuse, R7, R198 ;  /* 0x0000000700c67224 */ /* 0x040fe200078e02c6 */
[----:B------:R-:W-:Y:S01]  /*13f50*/  IABS R7, R207 ;  /* 0x000000cf00077213 */ /* 0x000fe20000000000 */
[C---:B------:R-:W-:Y:S01]  /*13f60*/  IMAD R200, R0.reuse, R196, R200 ;  /* 0x000000c400c87224 */ /* 0x040fe200078e02c8 */
[----:B-1----:R-:W-:Y:S01]  /*13f70*/  MOV R188, R202 ;  /* 0x000000ca00bc7202 */ /* 0x002fe20000000f00 */
[C---:B------:R-:W-:Y:S01]  /*13f80*/  IMAD R199, R0.reuse, R197, R199 ;  /* 0x000000c500c77224 */ /* 0x040fe200078e02c7 */
[----:B------:R-:W-:Y:S01]  /*13f90*/  IABS R202, R203 ;  /* 0x000000cb00ca7213 */ /* 0x000fe20000000000 */
[----:B------:R-:W-:Y:S01]  /*13fa0*/  @!P4 IMAD.IADD R127, R127, 0x1, -R0 ;  /* 0x000000017f7fc824 */ /* 0x000fe200078e0a00 */
[C---:B------:R-:W-:Y:S01]  /*13fb0*/  ISETP.GT.U32.AND P4, PT, R0.reuse, R200, PT ;  /* 0x000000c80000720c */ /* 0x040fe20003f84070 */
[----:B------:R-:W-:Y:S01]  /*13fc0*/  @!P1 IMAD.MOV R188, RZ, RZ, -R188 ;  /* 0x000000ffffbc9224 */ /* 0x000fe200078e0abc */
[C---:B------:R-:W-:Y:S01]  /*13fd0*/  ISETP.GT.U32.AND P1, PT, R0.reuse, R198, PT ;  /* 0x000000c60000720c */ /* 0x040fe20003f24070 */
[----:B------:R-:W-:Y:S01]  /*13fe0*/  @!P3 IMAD.IADD R201, R201, 0x1, -R0 ;  /* 0x00000001c9c9b824 */ /* 0x000fe200078e0a00 */
[----:B------:R-:W-:Y:S01]  /*13ff0*/  ISETP.GT.U32.AND P3, PT, R0, R199, PT ;  /* 0x000000c70000720c */ /* 0x000fe20003f64070 */
[----:B------:R-:W-:Y:S01]  /*14000*/  IMAD.HI.U32 R196, R248, R7, RZ ;  /* 0x00000007f8c47227 */ /* 0x000fe200078e00ff */
[----:B------:R1:W-:Y:S01]  /*14010*/  STL [R1+0x244], R188 ;  /* 0x000244bc01007387 */ /* 0x0003e20000100800 */
[----:B------:R-:W-:-:S02]  /*14020*/  IADD3 R197, R2, 0x19f, RZ ;  /* 0x0000019f02c57810 */ /* 0x000fc40007ffe0ff */
[----:B------:R-:W-:Y:S02]  /*14030*/  IMAD.MOV R196, RZ, RZ, -R196 ;  /* 0x000000ffffc47224 */ /* 0x000fe400078e0ac4 */
[----:B------:R-:W-:Y:S02]  /*14040*/  IABS R206, R197 ;  /* 0x000000c500ce7213 */ /* 0x000fe40000000000 */
[--C-:B------:R-:W-:Y:S02]  /*14050*/  @!P4 IMAD.IADD R200, R200, 0x1, -R0.reuse ;  /* 0x00000001c8c8c824 */ /* 0x100fe400078e0a00 */
[----:B------:R-:W-:Y:S01]  /*14060*/  @!P1 IMAD.IADD R198, R198, 0x1, -R0 ;  /* 0x00000001c6c69824 */ /* 0x000fe200078e0a00 */
[----:B------:R-:W-:Y:S01]  /*14070*/  ISETP.GT.U32.AND P1, PT, R0, R201, PT ;  /* 0x000000c90000720c */ /* 0x000fe20003f24070 */
[----:B-1----:R-:W-:Y:S01]  /*14080*/  IMAD.MOV.U32 R188, RZ, RZ, R127 ;  /* 0x000000ffffbc7224 */ /* 0x002fe200078e007f */
[----:B------:R-:W-:Y:S01]  /*14090*/  @!P3 IADD3 R199, R199, -R0, RZ ;  /* 0x80000000c7c7b210 */ /* 0x000fe20007ffe0ff */
[----:B------:R-:W-:Y:S01]  /*140a0*/  IMAD.HI.U32 R127, R248, R202, RZ ;  /* 0x000000caf87f7227 */ /* 0x000fe200078e00ff */
[----:B------:R-:W-:-:S02]  /*140b0*/  ISETP.GT.U32.AND P3, PT, R0, R200, PT ;  /* 0x000000c80000720c */ /* 0x000fc40003f64070 */
[C---:B------:R-:W-:Y:S01]  /*140c0*/  ISETP.GT.U32.AND P4, PT, R0.reuse, R198, PT ;  /* 0x000000c60000720c */ /* 0x040fe20003f84070 */
[----:B------:R-:W-:Y:S02]  /*140d0*/  IMAD.MOV R127, RZ, RZ, -R127 ;  /* 0x000000ffff7f7224 */ /* 0x000fe400078e0a7f */
[----:B------:R-:W-:Y:S01]  /*140e0*/  @!P6 IMAD.MOV R188, RZ, RZ, -R188 ;  /* 0x000000ffffbce224 */ /* 0x000fe200078e0abc */
[C---:B------:R-:W-:Y:S01]  /*140f0*/  ISETP.GT.U32.AND P6, PT, R0.reuse, R199, PT ;  /* 0x000000c70000720c */ /* 0x040fe20003fc4070 */
[C---:B------:R-:W-:Y:S02]  /*14100*/  IMAD R7, R0.reuse, R196, R7 ;  /* 0x000000c400077224 */ /* 0x040fe400078e0207 */
[C---:B------:R-:W-:Y:S01]  /*14110*/  IMAD R202, R0.reuse, R127, R202 ;  /* 0x0000007f00ca7224 */ /* 0x040fe200078e02ca */
[----:B------:R1:W-:Y:S01]  /*14120*/  STL [R1+0x240], R188 ;  /* 0x000240bc01007387 */ /* 0x0003e20000100800 */
[--C-:B------:R-:W-:Y:S01]  /*14130*/  @!P1 IMAD.IADD R201, R201, 0x1, -R0.reuse ;  /* 0x00000001c9c99824 */ /* 0x100fe200078e0a00 */
[----:B------:R-:W-:Y:S01]  /*14140*/  ISETP.GT.U32.AND P1, PT, R0, R7, PT ;  /* 0x000000070000720c */ /* 0x000fe20003f24070 */
[----:B------:R-:W-:Y:S01]  /*14150*/  VIADD R196, R2, 0x1a0 ;  /* 0x000001a002c47836 */ /* 0x000fe20000000000 */
[----:B------:R-:W-:Y:S01]  /*14160*/  @!P3 IADD3 R200, R200, -R0, RZ ;  /* 0x80000000c8c8b210 */ /* 0x000fe20007ffe0ff */
[--C-:B------:R-:W-:Y:S01]  /*14170*/  @!P4 IMAD.IADD R198, R198, 0x1, -R0.reuse ;  /* 0x00000001c6c6c824 */ /* 0x100fe200078e0a00 */
[----:B------:R-:W-:Y:S01]  /*14180*/  ISETP.GT.U32.AND P3, PT, R0, R202, PT ;  /* 0x000000ca0000720c */ /* 0x000fe20003f64070 */
[----:B------:R-:W-:Y:S01]  /*14190*/  IMAD.MOV.U32 R189, RZ, RZ, R201 ;  /* 0x000000ffffbd7224 */ /* 0x000fe200078e00c9 */
[----:B------:R-:W-:Y:S01]  /*141a0*/  ISETP.GE.AND P4, PT, R126, RZ, PT ;  /* 0x000000ff7e00720c */ /* 0x000fe20003f86270 */
[----:B------:R-:W-:Y:S01]  /*141b0*/  VIADD R126, R2, 0x1a1 ;  /* 0x000001a1027e7836 */ /* 0x000fe20000000000 */
[----:B------:R-:W-:Y:S01]  /*141c0*/  IABS R205, R196 ;  /* 0x000000c400cd7213 */ /* 0x000fe20000000000 */
[----:B------:R-:W-:Y:S01]  /*141d0*/  @!P6 IMAD.IADD R199, R199, 0x1, -R0 ;  /* 0x00000001c7c7e824 */ /* 0x000fe200078e0a00 */
[----:B------:R-:W-:Y:S01]  /*141e0*/  ISETP.GE.AND P6, PT, R207, RZ, PT ;  /* 0x000000ffcf00720c */ /* 0x000fe20003fc6270 */
[----:B-1----:R-:W-:Y:S01]  /*141f0*/  IMAD.MOV.U32 R188, RZ, RZ, R198 ;  /* 0x000000ffffbc7224 */ /* 0x002fe200078e00c6 */
[----:B------:R-:W-:Y:S01]  /*14200*/  IABS R207, R126 ;  /* 0x0000007e00cf7213 */ /* 0x000fe20000000000 */
[----:B------:R-:W-:-:S04]  /*14210*/  IMAD.HI.U32 R127, R248, R205, RZ ;  /* 0x000000cdf87f7227 */ /* 0x000fc800078e00ff */
[--C-:B------:R-:W-:Y:S01]  /*14220*/  @!P1 IMAD.IADD R7, R7, 0x1, -R0.reuse ;  /* 0x0000000107079824 */ /* 0x100fe200078e0a00 */
[----:B------:R-:W-:Y:S01]  /*14230*/  ISETP.GE.AND P1, PT, R203, RZ, PT ;  /* 0x000000ffcb00720c */ /* 0x000fe20003f26270 */
[----:B------:R-:W-:Y:S02]  /*14240*/  @!P3 IMAD.IADD R202, R202, 0x1, -R0 ;  /* 0x00000001cacab824 */ /* 0x000fe400078e0a00 */
[----:B------:R-:W-:Y:S01]  /*14250*/  @!P5 IMAD.MOV R189, RZ, RZ, -R189 ;  /* 0x000000ffffbdd224 */ /* 0x000fe200078e0abd */
[C---:B------:R-:W-:Y:S01]  /*14260*/  ISETP.GT.U32.AND P3, PT, R0.reuse, R7, PT ;  /* 0x000000070000720c */ /* 0x040fe20003f64070 */
[----:B------:R-:W-:Y:S01]  /*14270*/  IMAD.MOV.U32 R203, RZ, RZ, R207 ;  /* 0x000000ffffcb7224 */ /* 0x000fe200078e00cf */
[----:B------:R-:W-:Y:S01]  /*14280*/  ISETP.GT.U32.AND P5, PT, R0, R202, PT ;  /* 0x000000ca0000720c */ /* 0x000fe20003fa4070 */
[----:B------:R-:W-:Y:S01]  /*14290*/  @!P2 IMAD.MOV R188, RZ, RZ, -R188 ;  /* 0x000000ffffbca224 */ /* 0x000fe200078e0abc */
[----:B------:R1:W-:Y:S01]  /*142a0*/  STL [R1+0x23c], R189 ;  /* 0x00023cbd01007387 */ /* 0x0003e20000100800 */
[----:B------:R-:W-:-:S02]  /*142b0*/  IMAD.MOV R127, RZ, RZ, -R127 ;  /* 0x000000ffff7f7224 */ /* 0x000fc400078e0a7f */
[----:B------:R-:W-:Y:S01]  /*142c0*/  IMAD.HI.U32 R201, R248, R203, RZ ;  /* 0x000000cbf8c97227 */ /* 0x000fe200078e00ff */
[----:B------:R2:W-:Y:S03]  /*142d0*/  STL [R1+0x238], R188 ;  /* 0x000238bc01007387 */ /* 0x0005e60000100800 */
[----:B------:R-:W-:Y:S01]  /*142e0*/  IMAD R205, R0, R127, R205 ;  /* 0x0000007f00cd7224 */ /* 0x000fe200078e02cd */
[----:B------:R-:W-:Y:S01]  /*142f0*/  IADD3 R127, R2, 0x1a2, RZ ;  /* 0x000001a2027f7810 */ /* 0x000fe20007ffe0ff */
[----:B------:R-:W-:Y:S01]  /*14300*/  IMAD.MOV R198, RZ, RZ, -R201 ;  /* 0x000000ffffc67224 */ /* 0x000fe200078e0ac9 */
[----:B-1----:R-:W-:Y:S01]  /*14310*/  MOV R189, R200 ;  /* 0x000000c800bd7202 */ /* 0x002fe20000000f00 */
[----:B------:R-:W-:Y:S01]  /*14320*/  IMAD.HI.U32 R204, R248, R206, RZ ;  /* 0x000000cef8cc7227 */ /* 0x000fe200078e00ff */
[----:B------:R-:W-:-:S03]  /*14330*/  IABS R201, R127 ;  /* 0x0000007f00c97213 */ /* 0x000fc60000000000 */
[----:B--2---:R-:W-:Y:S02]  /*14340*/  IMAD.MOV.U32 R188, RZ, RZ, R199 ;  /* 0x000000ffffbc7224 */ /* 0x004fe400078e00c7 */
[C---:B------:R-:W-:Y:S02]  /*14350*/  IMAD R203, R0.reuse, R198, R203 ;  /* 0x000000c600cb7224 */ /* 0x040fe400078e02cb */
[----:B------:R-:W-:Y:S01]  /*14360*/  @!P4 IMAD.MOV R188, RZ, RZ, -R188 ;  /* 0x000000ffffbcc224 */ /* 0x000fe200078e0abc */
[----:B------:R-:W-:Y:S01]  /*14370*/  ISETP.GT.U32.AND P4, PT, R0, R205, PT ;  /* 0x000000cd0000720c */ /* 0x000fe20003f84070 */
[----:B------:R-:W-:Y:S02]  /*14380*/  IMAD.MOV R204, RZ, RZ, -R204 ;  /* 0x000000ffffcc7224 */ /* 0x000fe400078e0acc */
[----:B------:R-:W-:Y:S01]  /*14390*/  @!P5 IMAD.IADD R202, R202, 0x1, -R0 ;  /* 0x00000001cacad824 */ /* 0x000fe200078e0a00 */
[C---:B------:R-:W-:Y:S01]  /*143a0*/  ISETP.GT.U32.AND P5, PT, R0.reuse, R203, PT ;  /* 0x000000cb0000720c */ /* 0x040fe20003fa4070 */
[----:B------:R-:W-:-:S02]  /*143b0*/  IMAD R206, R0, R204, R206 ;  /* 0x000000cc00ce7224 */ /* 0x000fc400078e02ce */
[--C-:B------:R-:W-:Y:S01]  /*143c0*/  @!P3 IMAD.IADD R7, R7, 0x1, -R0.reuse ;  /* 0x000000010707b824 */ /* 0x100fe200078e0a00 */
[----:B------:R-:W-:Y:S01]  /*143d0*/  ISETP.GE.AND P3, PT, R196, RZ, PT ;  /* 0x000000ffc400720c */ /* 0x000fe20003f66270 */
[----:B------:R-:W-:Y:S01]  /*143e0*/  @!P0 IMAD.MOV R189, RZ, RZ, -R189 ;  /* 0x000000ffffbd8224 */ /* 0x000fe200078e0abd */
[----:B------:R-:W-:Y:S02]  /*143f0*/  ISETP.GT.U32.AND P2, PT, R0, R206, PT ;  /* 0x000000ce0000720c */ /* 0x000fe40003f44070 */
[C---:B------:R-:W-:Y:S01]  /*14400*/  IADD3 R196, R2.reuse, 0x1a3, RZ ;  /* 0x000001a302c47810 */ /* 0x040fe20007ffe0ff */
[--C-:B------:R-:W-:Y:S01]  /*14410*/  @!P4 IMAD.IADD R205, R205, 0x1, -R0.reuse ;  /* 0x00000001cdcdc824 */ /* 0x100fe200078e0a00 */
[----:B------:R-:W-:Y:S01]  /*14420*/  STL [R1+0x234], R189 ;  /* 0x000234bd01007387 */ /* 0x000fe20000100800 */
[----:B------:R-:W-:Y:S01]  /*14430*/  ISETP.GE.AND P0, PT, R197, RZ, PT ;  /* 0x000000ffc500720c */ /* 0x000fe20003f06270 */
[----:B------:R-:W-:Y:S01]  /*14440*/  VIADD R197, R2, 0x1a4 ;  /* 0x000001a402c57836 */ /* 0x000fe20000000000 */
[----:B------:R-:W-:Y:S01]  /*14450*/  IABS R198, R196 ;  /* 0x000000c400c67213 */ /* 0x000fe20000000000 */
[----:B------:R-:W-:Y:S01]  /*14460*/  @!P5 IMAD.IADD R203, R203, 0x1, -R0 ;  /* 0x00000001cbcbd824 */ /* 0x000fe200078e0a00 */
[----:B------:R-:W-:Y:S01]  /*14470*/  ISETP.GT.U32.AND P4, PT, R0, R205, PT ;  /* 0x000000cd0000720c */ /* 0x000fe20003f84070 */
[----:B------:R1:W-:Y:S01]  /*14480*/  STL [R1+0x230], R188 ;  /* 0x000230bc01007387 */ /* 0x0003e20000100800 */
[----:B------:R-:W-:Y:S01]  /*14490*/  IABS R204, R197 ;  /* 0x000000c500cc7213 */ /* 0x000fe20000000000 */
[----:B------:R-:W-:Y:S01]  /*144a0*/  IMAD.HI.U32 R199, R248, R198, RZ ;  /* 0x000000c6f8c77227 */ /* 0x000fe200078e00ff */
[----:B------:R-:W-:-:S03]  /*144b0*/  ISETP.GT.U32.AND P5, PT, R0, R203, PT ;  /* 0x000000cb0000720c */ /* 0x000fc60003fa4070 */
[----:B------:R-:W-:Y:S01]  /*144c0*/  @!P2 IMAD.IADD R206, R206, 0x1, -R0 ;  /* 0x00000001cecea824 */ /* 0x000fe200078e0a00 */
[----:B------:R-:W-:Y:S01]  /*144d0*/  ISETP.GE.AND P2, PT, R126, RZ, PT ;  /* 0x000000ff7e00720c */ /* 0x000fe20003f46270 */
[----:B------:R-:W-:Y:S02]  /*144e0*/  IMAD.MOV R199, RZ, RZ, -R199 ;  /* 0x000000ffffc77224 */ /* 0x000fe400078e0ac7 */
[----:B-1----:R-:W-:Y:S02]  /*144f0*/  IMAD.MOV.U32 R188, RZ, RZ, R7 ;  /* 0x000000ffffbc7224 */ /* 0x002fe400078e0007 */
[----:B------:R-:W-:Y:S01]  /*14500*/  IMAD.HI.U32 R126, R248, R201, RZ ;  /* 0x000000c9f87e7227 */ /* 0x000fe200078e00ff */
[----:B------:R-:W-:Y:S02]  /*14510*/  @!P4 IADD3 R205, R205, -R0, RZ ;  /* 0x80000000cdcdc210 */ /* 0x000fe40007ffe0ff */
[----:B------:R-:W-:Y:S01]  /*14520*/  @!P6 IADD3 R188, -R188, RZ, RZ ;  /* 0x000000ffbcbce210 */ /* 0x000fe20007ffe1ff */
[----:B------:R-:W-:Y:S01]  /*14530*/  IMAD.MOV R126, RZ, RZ, -R126 ;  /* 0x000000ffff7e7224 */ /* 0x000fe200078e0a7e */
[C---:B------:R-:W-:Y:S01]  /*14540*/  ISETP.GT.U32.AND P6, PT, R0.reuse, R206, PT ;  /* 0x000000ce0000720c */ /* 0x040fe20003fc4070 */
[----:B------:R-:W-:Y:S01]  /*14550*/  @!P5 IMAD.IADD R203, R203, 0x1, -R0 ;  /* 0x00000001cbcbd824 */ /* 0x000fe200078e0a00 */
[----:B------:R-:W-:Y:S01]  /*14560*/  ISETP.GE.AND P4, PT, R127, RZ, PT ;  /* 0x000000ff7f00720c */ /* 0x000fe20003f86270 */
[C---:B------:R-:W-:Y:S01]  /*14570*/  IMAD R127, R0.reuse, R199, R198 ;  /* 0x000000c7007f7224 */ /* 0x040fe200078e02c6 */
[----:B------:R1:W-:Y:S01]  /*14580*/  STL [R1+0x228], R188 ;  /* 0x000228bc01007387 */ /* 0x0003e20000100800 */
[----:B------:R-:W-:-:S02]  /*14590*/  IMAD R201, R0, R126, R201 ;  /* 0x0000007e00c97224 */ /* 0x000fc400078e02c9 */
[----:B------:R-:W-:Y:S01]  /*145a0*/  VIADD R198, R2, 0x1a6 ;  /* 0x000001a602c67836 */ /* 0x000fe20000000000 */
[----:B------:R-:W-:Y:S01]  /*145b0*/  ISETP.GT.U32.AND P5, PT, R0, R127, PT ;  /* 0x0000007f0000720c */ /* 0x000fe20003fa4070 */
[----:B------:R-:W-:Y:S02]  /*145c0*/  VIADD R7, R2, 0x1a5 ;  /* 0x000001a502077836 */ /* 0x000fe40000000000 */
[----:B------:R-:W-:Y:S01]  /*145d0*/  IMAD.MOV.U32 R189, RZ, RZ, R202 ;  /* 0x000000ffffbd7224 */ /* 0x000fe200078e00ca */
[----:B------:R-:W-:Y:S01]  /*145e0*/  IABS R200, R198 ;  /* 0x000000c600c87213 */ /* 0x000fe20000000000 */
[----:B------:R-:W-:Y:S01]  /*145f0*/  @!P6 IMAD.IADD R206, R206, 0x1, -R0 ;  /* 0x00000001cecee824 */ /* 0x000fe200078e0a00 */
[----:B------:R-:W-:Y:S01]  /*14600*/  ISETP.GT.U32.AND P6, PT, R0, R201, PT ;  /* 0x000000c90000720c */ /* 0x000fe20003fc4070 */
[----:B------:R-:W-:Y:S01]  /*14610*/  IMAD.HI.U32 R207, R248, R204, RZ ;  /* 0x000000ccf8cf7227 */ /* 0x000fe200078e00ff */
[----:B------:R-:W-:-:S03]  /*14620*/  IABS R126, R7 ;  /* 0x00000007007e7213 */ /* 0x000fc60000000000 */
[----:B-1----:R-:W-:Y:S02]  /*14630*/  IMAD.MOV.U32 R188, RZ, RZ, R206 ;  /* 0x000000ffffbc7224 */ /* 0x002fe400078e00ce */
[----:B------:R-:W-:Y:S02]  /*14640*/  @!P5 IMAD.IADD R127, R127, 0x1, -R0 ;  /* 0x000000017f7fd824 */ /* 0x000fe400078e0a00 */
[----:B------:R-:W-:Y:S02]  /*14650*/  @!P0 IMAD.MOV R188, RZ, RZ, -R188 ;  /* 0x000000ffffbc8224 */ /* 0x000fe400078e0abc */
[----:B------:R-:W-:Y:S01]  /*14660*/  IMAD.HI.U32 R202, R248, R200, RZ ;  /* 0x000000c8f8ca7227 */ /* 0x000fe200078e00ff */
[----:B------:R-:W-:-:S03]  /*14670*/  ISETP.GT.U32.AND P0, PT, R0, R127, PT ;  /* 0x0000007f0000720c */ /* 0x000fc60003f04070 */
[----:B------:R-:W-:Y:S01]  /*14680*/  @!P6 IMAD.IADD R201, R201, 0x1, -R0 ;  /* 0x00000001c9c9e824 */ /* 0x000fe200078e0a00 */
[----:B------:R-:W-:Y:S01]  /*14690*/  ISETP.GE.AND P6, PT, R196, RZ, PT ;  /* 0x000000ffc400720c */ /* 0x000fe20003fc6270 */
[----:B------:R-:W-:Y:S01]  /*146a0*/  @!P1 IMAD.MOV R189, RZ, RZ, -R189 ;  /* 0x000000ffffbd9224 */ /* 0x000fe200078e0abd */
[----:B------:R-:W-:Y:S01]  /*146b0*/  IADD3 R196, R2, 0x1a7, RZ ;  /* 0x000001a702c47810 */ /* 0x000fe20007ffe0ff */
[----:B------:R-:W-:Y:S01]  /*146c0*/  IMAD.MOV R202, RZ, RZ, -R202 ;  /* 0x000000ffffca7224 */ /* 0x000fe200078e0aca */
[----:B------:R-:W-:Y:S01]  /*146d0*/  ISETP.GT.U32.AND P1, PT, R0, R201, PT ;  /* 0x000000c90000720c */ /* 0x000fe20003f24070 */
[----:B------:R-:W-:Y:S01]  /*146e0*/  IMAD.HI.U32 R199, R248, R126, RZ ;  /* 0x0000007ef8c77227 */ /* 0x000fe200078e00ff */
[----:B------:R1:W-:Y:S03]  /*146f0*/  STL [R1+0x224], R189 ;  /* 0x000224bd01007387 */ /* 0x0003e60000100800 */
[----:B------:R-:W-:Y:S01]  /*14700*/  IMAD.MOV R207, RZ, RZ, -R207 ;  /* 0x000000ffffcf7224 */ /* 0x000fe200078e0acf */
[----:B------:R2:W-:Y:S01]  /*14710*/  STL [R1+0x220], R188 ;  /* 0x000220bc01007387 */ /* 0x0005e20000100800 */
[----:B------:R-:W-:-:S02]  /*14720*/  IMAD R200, R0, R202, R200 ;  /* 0x000000ca00c87224 */ /* 0x000fc400078e02c8 */
[----:B------:R-:W-:Y:S02]  /*14730*/  IMAD.MOV R199, RZ, RZ, -R199 ;  /* 0x000000ffffc77224 */ /* 0x000fe400078e0ac7 */
[C---:B------:R-:W-:Y:S01]  /*14740*/  IMAD R204, R0.reuse, R207, R204 ;  /* 0x000000cf00cc7224 */ /* 0x040fe200078e02cc */
[----:B-1----:R-:W-:Y:S01]  /*14750*/  MOV R189, R205 ;  /* 0x000000cd00bd7202 */ /* 0x002fe20000000f00 */
[----:B------:R-:W-:Y:S01]  /*14760*/  @!P0 IMAD.IADD R127, R127, 0x1, -R0 ;  /* 0x000000017f7f8824 */ /* 0x000fe200078e0a00 */
[C---:B------:R-:W-:Y:S01]  /*14770*/  ISETP.GT.U32.AND P0, PT, R0.reuse, R200, PT ;  /* 0x000000c80000720c */ /* 0x040fe20003f04070 */
[C---:B------:R-:W-:Y:S01]  /*14780*/  IMAD R126, R0.reuse, R199, R126 ;  /* 0x000000c7007e7224 */ /* 0x040fe200078e027e */
[C---:B------:R-:W-:Y:S01]  /*14790*/  ISETP.GT.U32.AND P5, PT, R0.reuse, R204, PT ;  /* 0x000000cc0000720c */ /* 0x040fe20003fa4070 */
[----:B--2---:R-:W-:Y:S01]  /*147a0*/  IMAD.MOV.U32 R188, RZ, RZ, R203 ;  /* 0x000000ffffbc7224 */ /* 0x004fe200078e00cb */
[----:B------:R-:W-:Y:S01]  /*147b0*/  IABS R199, R196 ;  /* 0x000000c400c77213 */ /* 0x000fe20000000000 */
[----:B------:R-:W-:Y:S01]  /*147c0*/  @!P3 IMAD.MOV R189, RZ, RZ, -R189 ;  /* 0x000000ffffbdb224 */ /* 0x000fe200078e0abd */
[----:B------:R-:W-:Y:S01]  /*147d0*/  ISETP.GE.AND P3, PT, R197, RZ, PT ;  /* 0x000000ffc500720c */ /* 0x000fe20003f66270 */
[----:B------:R-:W-:Y:S01]  /*147e0*/  @!P2 IMAD.MOV R188, RZ, RZ, -R188 ;  /* 0x000000ffffbca224 */ /* 0x000fe200078e0abc */
[----:B------:R-:W-:Y:S01]  /*147f0*/  ISETP.GT.U32.AND P2, PT, R0, R126, PT ;  /* 0x0000007e0000720c */ /* 0x000fe20003f44070 */
[--C-:B------:R-:W-:Y:S01]  /*14800*/  @!P1 IMAD.IADD R201, R201, 0x1, -R0.reuse ;  /* 0x00000001c9c99824 */ /* 0x100fe200078e0a00 */
[----:B------:R-:W-:Y:S01]  /*14810*/  STL [R1+0x21c], R189 ;  /* 0x00021cbd01007387 */ /* 0x000fe20000100800 */
[----:B------:R-:W-:Y:S01]  /*14820*/  ISETP.GE.AND P1, PT, R7, RZ, PT ;  /* 0x000000ff0700720c */ /* 0x000fe20003f26270 */
[----:B------:R-:W-:Y:S01]  /*14830*/  IMAD.HI.U32 R197, R248, R199, RZ ;  /* 0x000000c7f8c57227 */ /* 0x000fe200078e00ff */
[----:B------:R-:W-:Y:S01]  /*14840*/  IADD3 R7, R2, 0x1a8, RZ ;  /* 0x000001a802077810 */ /* 0x000fe20007ffe0ff */
[----:B------:R1:W-:Y:S02]  /*14850*/  STL [R1+0x218], R188 ;  /* 0x000218bc01007387 */ /* 0x0003e40000100800 */
[--C-:B------:R-:W-:Y:S01]  /*14860*/  @!P0 IMAD.IADD R200, R200, 0x1, -R0.reuse ;  /* 0x00000001c8c88824 */ /* 0x100fe200078e0a00 */
[----:B------:R-:W-:Y:S01]  /*14870*/  IABS R202, R7 ;  /* 0x0000000700ca7213 */ /* 0x000fe20000000000 */
[----:B------:R-:W-:Y:S01]  /*14880*/  @!P5 IMAD.IADD R204, R204, 0x1, -R0 ;  /* 0x00000001ccccd824 */ /* 0x000fe200078e0a00 */
[----:B------:R-:W-:Y:S01]  /*14890*/  ISETP.GE.AND P5, PT, R198, RZ, PT ;  /* 0x000000ffc600720c */ /* 0x000fe20003fa6270 */
[----:B------:R-:W-:Y:S01]  /*148a0*/  IMAD.MOV R197, RZ, RZ, -R197 ;  /* 0x000000ffffc57224 */ /* 0x000fe200078e0ac5 */
[----:B------:R-:W-:Y:S01]  /*148b0*/  ISETP.GT.U32.AND P0, PT, R0, R200, PT ;  /* 0x000000c80000720c */ /* 0x000fe20003f04070 */
[----:B------:R-:W-:Y:S01]  /*148c0*/  VIADD R198, R2, 0x1a9 ;  /* 0x000001a902c67836 */ /* 0x000fe20000000000 */
[----:B------:R-:W-:Y:S01]  /*148d0*/  @!P2 IADD3 R126, R126, -R0, RZ ;  /* 0x800000007e7ea210 */ /* 0x000fe20007ffe0ff */
[----:B-1----:R-:W-:Y:S01]  /*148e0*/  IMAD.MOV.U32 R188, RZ, RZ, R201 ;  /* 0x000000ffffbc7224 */ /* 0x002fe200078e00c9 */
[C---:B------:R-:W-:Y:S01]  /*148f0*/  ISETP.GT.U32.AND P2, PT, R0.reuse, R204, PT ;  /* 0x000000cc0000720c */ /* 0x040fe20003f44070 */
[C---:B------:R-:W-:Y:S01]  /*14900*/  IMAD R199, R0.reuse, R197, R199 ;  /* 0x000000c500c77224 */ /* 0x040fe200078e02c7 */
[----:B------:R-:W-:Y:S01]  /*14910*/  IABS R201, R198 ;  /* 0x000000c600c97213 */ /* 0x000fe20000000000 */
[----:B------:R-:W-:Y:S01]  /*14920*/  @!P4 IMAD.MOV R188, RZ, RZ, -R188 ;  /* 0x000000ffffbcc224 */ /* 0x000fe200078e0abc */
[----:B------:R-:W-:Y:S01]  /*14930*/  ISETP.GT.U32.AND P4, PT, R0, R126, PT ;  /* 0x0000007e0000720c */ /* 0x000fe20003f84070 */
[----:B------:R-:W-:-:S02]  /*14940*/  VIADD R207, R2, 0x1bc ;  /* 0x000001bc02cf7836 */ /* 0x000fc40000000000 */
[----:B------:R-:W-:Y:S01]  /*14950*/  IMAD.HI.U32 R203, R248, R201, RZ ;  /* 0x000000c9f8cb7227 */ /* 0x000fe200078e00ff */
[----:B------:R1:W-:Y:S02]  /*14960*/  STL [R1+0x214], R188 ;  /* 0x000214bc01007387 */ /* 0x0003e40000100800 */
[----:B------:R-:W-:Y:S01]  /*14970*/  IABS R208, R207 ;  /* 0x000000cf00d07213 */ /* 0x000fe20000000000 */
[----:B------:R-:W-:Y:S01]  /*14980*/  @!P0 IMAD.IADD R200, R200, 0x1, -R0 ;  /* 0x00000001c8c88824 */ /* 0x000fe200078e0a00 */
[----:B------:R-:W-:Y:S02]  /*14990*/  IADD3 R203, -R203, RZ, RZ ;  /* 0x000000ffcbcb7210 */ /* 0x000fe40007ffe1ff */
[----:B------:R-:W-:Y:S01]  /*149a0*/  @!P2 IADD3 R204, R204, -R0, RZ ;  /* 0x80000000cccca210 */ /* 0x000fe20007ffe0ff */
[----:B------:R-:W-:Y:S01]  /*149b0*/  IMAD.HI.U32 R211, R248, R208, RZ ;  /* 0x000000d0f8d37227 */ /* 0x000fe200078e00ff */
[----:B------:R-:W-:-:S03]  /*149c0*/  ISETP.GT.U32.AND P2, PT, R0, R199, PT ;  /* 0x000000c70000720c */ /* 0x000fc60003f44070 */
[----:B-1----:R-:W-:Y:S02]  /*149d0*/  IMAD.MOV.U32 R188, RZ, RZ, R127 ;  /* 0x000000ffffbc7224 */ /* 0x002fe400078e007f */
[----:B------:R-:W-:-:S04]  /*149e0*/  IMAD.HI.U32 R127, R248, R202, RZ ;  /* 0x000000caf87f7227 */ /* 0x000fc800078e00ff */
[----:B------:R-:W-:Y:S02]  /*149f0*/  IMAD.MOV R127, RZ, RZ, -R127 ;  /* 0x000000ffff7f7224 */ /* 0x000fe400078e0a7f */
[----:B------:R-:W-:Y:S01]  /*14a00*/  @!P6 IMAD.MOV R188, RZ, RZ, -R188 ;  /* 0x000000ffffbce224 */ /* 0x000fe200078e0abc */
[----:B------:R-:W-:Y:S01]  /*14a10*/  ISETP.GE.AND P6, PT, R196, RZ, PT ;  /* 0x000000ffc400720c */ /* 0x000fe20003fc6270 */
[----:B------:R-:W-:Y:S02]  /*14a20*/  IMAD R202, R0, R127, R202 ;  /* 0x0000007f00ca7224 */ /* 0x000fe400078e02ca */
[----:B------:R-:W-:Y:S01]  /*14a30*/  VIADD R127, R2, 0x1aa ;  /* 0x000001aa027f7836 */ /* 0x000fe20000000000 */
[----:B------:R1:W-:Y:S01]  /*14a40*/  STL [R1+0x20c], R188 ;  /* 0x00020cbc01007387 */ /* 0x0003e20000100800 */
[----:B------:R-:W-:Y:S01]  /*14a50*/  @!P4 IMAD.IADD R126, R126, 0x1, -R0 ;  /* 0x000000017e7ec824 */ /* 0x000fe200078e0a00 */
[C---:B------:R-:W-:Y:S01]  /*14a60*/  ISETP.GT.U32.AND P0, PT, R0.reuse, R202, PT ;  /* 0x000000ca0000720c */ /* 0x040fe20003f04070 */
[----:B------:R-:W-:Y:S01]  /*14a70*/  IMAD R201, R0, R203, R201 ;  /* 0x000000cb00c97224 */ /* 0x000fe200078e02c9 */
[----:B------:R-:W-:Y:S01]  /*14a80*/  ISETP.GE.AND P4, PT, R7, RZ, PT ;  /* 0x000000ff0700720c */ /* 0x000fe20003f86270 */
[----:B------:R-:W-:Y:S01]  /*14a90*/  IMAD.MOV.U32 R189, RZ, RZ, R126 ;  /* 0x000000ffffbd7224 */ /* 0x000fe200078e007e */
[----:B------:R-:W-:Y:S01]  /*14aa0*/  IABS R7, R127 ;  /* 0x0000007f00077213 */ /* 0x000fe20000000000 */
[----:B------:R-:W-:Y:S01]  /*14ab0*/  @!P2 IMAD.IADD R199, R199, 0x1, -R0 ;  /* 0x00000001c7c7a824 */ /* 0x000fe200078e0a00 */
[----:B------:R-:W-:Y:S01]  /*14ac0*/  ISETP.GE.AND P2, PT, R198, RZ, PT ;  /* 0x000000ffc600720c */ /* 0x000fe20003f46270 */
[----:B------:R-:W-:Y:S01]  /*14ad0*/  VIADD R196, R2, 0x1ab ;  /* 0x000001ab02c47836 */ /* 0x000fe20000000000 */
[----:B------:R-:W-:Y:S01]  /*14ae0*/  @!P1 IADD3 R189, -R189, RZ, RZ ;  /* 0x000000ffbdbd9210 */ /* 0x000fe20007ffe1ff */
[----:B-1----:R-:W-:Y:S01]  /*14af0*/  IMAD.MOV.U32 R188, RZ, RZ, R204 ;  /* 0x000000ffffbc7224 */ /* 0x002fe200078e00cc */
[----:B------:R-:W-:Y:S01]  /*14b00*/  ISETP.GT.U32.AND P1, PT, R0, R201, PT ;  /* 0x000000c90000720c */ /* 0x000fe20003f24070 */
[----:B------:R-:W-:Y:S01]  /*14b10*/  IMAD.HI.U32 R198, R248, R7, RZ ;  /* 0x00000007f8c67227 */ /* 0x000fe200078e00ff */
[----:B------:R-:W-:-:S02]  /*14b20*/  IABS R197, R196 ;  /* 0x000000c400c57213 */ /* 0x000fc40000000000 */
[----:B------:R-:W-:Y:S01]  /*14b30*/  IADD3 R204, R2, 0x1af, RZ ;  /* 0x000001af02cc7810 */ /* 0x000fe20007ffe0ff */
[----:B------:R-:W-:Y:S01]  /*14b40*/  @!P3 IMAD.MOV R188, RZ, RZ, -R188 ;  /* 0x000000ffffbcb224 */ /* 0x000fe200078e0abc */
[----:B------:R-:W-:Y:S01]  /*14b50*/  ISETP.GT.U32.AND P3, PT, R0, R199, PT ;  /* 0x000000c70000720c */ /* 0x000fe20003f64070 */
[--C-:B------:R-:W-:Y:S02]  /*14b60*/  @!P0 IMAD.IADD R202, R202, 0x1, -R0.reuse ;  /* 0x00000001caca8824 */ /* 0x100fe400078e0a00 */
[----:B------:R-:W-:Y:S01]  /*14b70*/  IMAD.HI.U32 R126, R248, R197, RZ ;  /* 0x000000c5f87e7227 */ /* 0x000fe200078e00ff */
[----:B------:R1:W-:Y:S02]  /*14b80*/  STL [R1+0x208], R188 ;  /* 0x000208bc01007387 */ /* 0x0003e40000100800 */
[----:B------:R-:W-:Y:S01]  /*14b90*/  ISETP.GT.U32.AND P0, PT, R0, R202, PT ;  /* 0x000000ca0000720c */ /* 0x000fe20003f04070 */
[----:B------:R-:W-:Y:S01]  /*14ba0*/  @!P1 IMAD.IADD R201, R201, 0x1, -R0 ;  /* 0x00000001c9c99824 */ /* 0x000fe200078e0a00 */
[----:B------:R2:W-:Y:S01]  /*14bb0*/  STL [R1+0x204], R189 ;  /* 0x000204bd01007387 */ /* 0x0005e20000100800 */
[----:B------:R-:W-:-:S02]  /*14bc0*/  IMAD.MOV R126, RZ, RZ, -R126 ;  /* 0x000000ffff7e7224 */ /* 0x000fc400078e0a7e */
[----:B------:R-:W-:Y:S01]  /*14bd0*/  IMAD.MOV R211, RZ, RZ, -R211 ;  /* 0x000000ffffd37224 */ /* 0x000fe200078e0ad3 */
[----:B------:R-:W-:Y:S01]  /*14be0*/  ISETP.GT.U32.AND P1, PT, R0, R201, PT ;  /* 0x000000c90000720c */ /* 0x000fe20003f24070 */
[----:B------:R-:W-:Y:S01]  /*14bf0*/  @!P3 IMAD.IADD R199, R199, 0x1, -R0 ;  /* 0x00000001c7c7b824 */ /* 0x000fe200078e0a00 */
[----:B------:R-:W-:Y:S01]  /*14c00*/  ISETP.GE.AND P3, PT, R196, RZ, PT ;  /* 0x000000ffc400720c */ /* 0x000fe20003f66270 */
[----:B-1----:R-:W-:Y:S02]  /*14c10*/  IMAD.MOV.U32 R188, RZ, RZ, R200 ;  /* 0x000000ffffbc7224 */ /* 0x002fe400078e00c8 */
[----:B------:R-:W-:Y:S02]  /*14c20*/  IMAD R197, R0, R126, R197 ;  /* 0x0000007e00c57224 */ /* 0x000fe400078e02c5 */
[----:B------:R-:W-:Y:S01]  /*14c30*/  @!P5 IMAD.MOV R188, RZ, RZ, -R188 ;  /* 0x000000ffffbcd224 */ /* 0x000fe200078e0abc */
[----:B------:R-:W-:Y:S01]  /*14c40*/  ISETP.GE.AND P5, PT, R127, RZ, PT ;  /* 0x000000ff7f00720c */ /* 0x000fe20003fa6270 */
[----:B------:R-:W-:-:S02]  /*14c50*/  IMAD.MOV R127, RZ, RZ, -R198 ;  /* 0x000000ffff7f7224 */ /* 0x000fc400078e0ac6 */
[--C-:B------:R-:W-:Y:S01]  /*14c60*/  @!P0 IMAD.IADD R202, R202, 0x1, -R0.reuse ;  /* 0x00000001caca8824 */ /* 0x100fe200078e0a00 */
[----:B------:R1:W-:Y:S01]  /*14c70*/  STL [R1+0x200], R188 ;  /* 0x000200bc01007387 */ /* 0x0003e20000100800 */
[----:B------:R-:W-:Y:S01]  /*14c80*/  IMAD R7, R0, R127, R7 ;  /* 0x0000007f00077224 */ /* 0x000fe200078e0207 */
[C---:B------:R-:W-:Y:S01]  /*14c90*/  IADD3 R127, R2.reuse, 0x1ad, RZ ;  /* 0x000001ad027f7810 */ /* 0x040fe20007ffe0ff */
[----:B--2---:R-:W-:Y:S02]  /*14ca0*/  IMAD.MOV.U32 R189, RZ, RZ, R199 ;  /* 0x000000ffffbd7224 */ /* 0x004fe400078e00c7 */
[----:B------:R-:W-:Y:S01]  /*14cb0*/  VIADD R198, R2, 0x1ac ;  /* 0x000001ac02c67836 */ /* 0x000fe20000000000 */
[----:B------:R-:W-:Y:S01]  /*14cc0*/  ISETP.GT.U32.AND P0, PT, R0, R7, PT ;  /* 0x000000070000720c */ /* 0x000fe20003f04070 */
[----:B------:R-:W-:Y:S01]  /*14cd0*/  @!P1 IMAD.IADD R201, R201, 0x1, -R0 ;  /* 0x00000001c9c99824 */ /* 0x000fe200078e0a00 */
[----:B------:R-:W-:Y:S01]  /*14ce0*/  @!P6 IADD3 R189, -R189, RZ, RZ ;  /* 0x000000ffbdbde210 */ /* 0x000fe20007ffe1ff */
[----:B------:R-:W-:Y:S01]  /*14cf0*/  VIADD R126, R2, 0x1ae ;  /* 0x000001ae027e7836 */ /* 0x000fe20000000000 */
[----:B------:R-:W-:Y:S01]  /*14d00*/  ISETP.GT.U32.AND P6, PT, R0, R197, PT ;  /* 0x000000c50000720c */ /* 0x000fe20003fc4070 */
[----:B-1----:R-:W-:Y:S01]  /*14d10*/  IMAD.MOV.U32 R188, RZ, RZ, R202 ;  /* 0x000000ffffbc7224 */ /* 0x002fe200078e00ca */
[----:B------:R-:W-:Y:S01]  /*14d20*/  IABS R200, R127 ;  /* 0x0000007f00c87213 */ /* 0x000fe20000000000 */
[----:B------:R-:W-:Y:S01]  /*14d30*/  STL [R1+0x1fc], R189 ;  /* 0x0001fcbd01007387 */ /* 0x000fe20000100800 */
[----:B------:R-:W-:Y:S01]  /*14d40*/  IABS R196, R198 ;  /* 0x000000c600c47213 */ /* 0x000fe20000000000 */
[----:B------:R-:W-:Y:S01]  /*14d50*/  @!P4 IMAD.MOV R188, RZ, RZ, -R188 ;  /* 0x000000ffffbcc224 */ /* 0x000fe200078e0abc */
[----:B------:R-:W-:Y:S01]  /*14d60*/  ISETP.GE.AND P1, PT, R127, RZ, PT ;  /* 0x000000ff7f00720c */ /* 0x000fe20003f26270 */
[----:B------:R-:W-:Y:S01]  /*14d70*/  IMAD.HI.U32 R127, R248, R200, RZ ;  /* 0x000000c8f87f7227 */ /* 0x000fe200078e00ff */
[----:B------:R-:W-:-:S02]  /*14d80*/  IABS R199, R126 ;  /* 0x0000007e00c77213 */ /* 0x000fc40000000000 */
[----:B------:R1:W-:Y:S01]  /*14d90*/  STL [R1+0x1f8], R188 ;  /* 0x0001f8bc01007387 */ /* 0x0003e20000100800 */
[--C-:B------:R-:W-:Y:S01]  /*14da0*/  @!P0 IMAD.IADD R7, R7, 0x1, -R0.reuse ;  /* 0x0000000107078824 */ /* 0x100fe200078e0a00 */
[----:B------:R-:W-:Y:S01]  /*14db0*/  ISETP.GE.AND P4, PT, R198, RZ, PT ;  /* 0x000000ffc600720c */ /* 0x000fe20003f86270 */
[----:B------:R-:W-:Y:S02]  /*14dc0*/  @!P6 IMAD.IADD R197, R197, 0x1, -R0 ;  /* 0x00000001c5c5e824 */ /* 0x000fe400078e0a00 */
[----:B------:R-:W-:Y:S01]  /*14dd0*/  IMAD.HI.U32 R202, R248, R196, RZ ;  /* 0x000000c4f8ca7227 */ /* 0x000fe200078e00ff */
[C---:B------:R-:W-:Y:S02]  /*14de0*/  ISETP.GT.U32.AND P0, PT, R0.reuse, R7, PT ;  /* 0x000000070000720c */ /* 0x040fe40003f04070 */
[----:B------:R-:W-:Y:S01]  /*14df0*/  ISETP.GT.U32.AND P6, PT, R0, R197, PT ;  /* 0x000000c50000720c */ /* 0x000fe20003fc4070 */
[----:B------:R-:W-:Y:S01]  /*14e00*/  IMAD.MOV R127, RZ, RZ, -R127 ;  /* 0x000000ffff7f7224 */ /* 0x000fe200078e0a7f */
[----:B-1----:R-:W-:Y:S01]  /*14e10*/  MOV R188, R201 ;  /* 0x000000c900bc7202 */ /* 0x002fe20000000f00 */
[----:B------:R-:W-:-:S02]  /*14e20*/  IMAD.MOV R202, RZ, RZ, -R202 ;  /* 0x000000ffffca7224 */ /* 0x000fc400078e0aca */
[----:B------:R-:W-:Y:S02]  /*14e30*/  IMAD R200, R0, R127, R200 ;  /* 0x0000007f00c87224 */ /* 0x000fe400078e02c8 */
        /* <DEDUP_REMOVED lines=8> */
[----:B------:R-:W-:Y:S01]  /*14ec0*/  @!P6 IMAD.IADD R197, R197, 0x1, -R0 ;  /* 0x00000001c5c5e824 */ /* 0x000fe200078e0a00 */
[----:B------:R-:W-:Y:S01]  /*14ed0*/  ISETP.GE.AND P6, PT, R204, RZ, PT ;  /* 0x000000ffcc00720c */ /* 0x000fe20003fc6270 */
[----:B------:R-:W-:Y:S01]  /*14ee0*/  IMAD R199, R0, R198, R199 ;  /* 0x000000c600c77224 */ /* 0x000fe200078e02c7 */
[----:B------:R-:W-:Y:S01]  /*14ef0*/  IABS R204, R204 ;  /* 0x000000cc00cc7213 */ /* 0x000fe20000000000 */
[----:B-1----:R-:W-:Y:S02]  /*14f00*/  IMAD.MOV.U32 R188, RZ, RZ, R7 ;  /* 0x000000ffffbc7224 */ /* 0x002fe400078e0007 */
[----:B------:R-:W-:Y:S02]  /*14f10*/  VIADD R201, R2, 0x1b0 ;  /* 0x000001b002c97836 */ /* 0x000fe40000000000 */
[----:B------:R-:W-:Y:S01]  /*14f20*/  @!P5 IMAD.MOV R188, RZ, RZ, -R188 ;  /* 0x000000ffffbcd224 */ /* 0x000fe200078e0abc */
[----:B------:R-:W-:Y:S01]  /*14f30*/  ISETP.GT.U32.AND P5, PT, R0, R200, PT ;  /* 0x000000c80000720c */ /* 0x000fe20003fa4070 */
[----:B------:R-:W-:Y:S01]  /*14f40*/  IMAD.HI.U32 R205, R248, R204, RZ ;  /* 0x000000ccf8cd7227 */ /* 0x000fe200078e00ff */
[----:B------:R-:W-:-:S02]  /*14f50*/  @!P0 IADD3 R196, R196, -R0, RZ ;  /* 0x80000000c4c48210 */ /* 0x000fc40007ffe0ff */
[----:B------:R1:W-:Y:S01]  /*14f60*/  STL [R1+0x1f0], R188 ;  /* 0x0001f0bc01007387 */ /* 0x0003e20000100800 */
[----:B------:R-:W-:Y:S01]  /*14f70*/  IABS R202, R201 ;  /* 0x000000c900ca7213 */ /* 0x000fe20000000000 */
[----:B------:R-:W-:Y:S01]  /*14f80*/  VIADD R198, R2, 0x1b2 ;  /* 0x000001b202c67836 */ /* 0x000fe20000000000 */
[----:B------:R-:W-:Y:S01]  /*14f90*/  ISETP.GT.U32.AND P0, PT, R0, R196, PT ;  /* 0x000000c40000720c */ /* 0x000fe20003f04070 */
[----:B------:R-:W-:Y:S02]  /*14fa0*/  IMAD.MOV R205, RZ, RZ, -R205 ;  /* 0x000000ffffcd7224 */ /* 0x000fe400078e0acd */
[----:B------:R-:W-:Y:S01]  /*14fb0*/  IMAD.HI.U32 R203, R248, R202, RZ ;  /* 0x000000caf8cb7227 */ /* 0x000fe200078e00ff */
[----:B------:R-:W-:-:S03]  /*14fc0*/  IABS R7, R198 ;  /* 0x000000c600077213 */ /* 0x000fc60000000000 */
[----:B-1----:R-:W-:Y:S02]  /*14fd0*/  IMAD.MOV.U32 R188, RZ, RZ, R197 ;  /* 0x000000ffffbc7224 */ /* 0x002fe400078e00c5 */
[----:B------:R-:W-:Y:S02]  /*14fe0*/  @!P5 IMAD.IADD R200, R200, 0x1, -R0 ;  /* 0x00000001c8c8d824 */ /* 0x000fe400078e0a00 */
[----:B------:R-:W-:Y:S01]  /*14ff0*/  @!P3 IMAD.MOV R188, RZ, RZ, -R188 ;  /* 0x000000ffffbcb224 */ /* 0x000fe200078e0abc */
[C---:B------:R-:W-:Y:S01]  /*15000*/  ISETP.GT.U32.AND P3, PT, R0.reuse, R199, PT ;  /* 0x000000c70000720c */ /* 0x040fe20003f64070 */
[----:B------:R-:W-:Y:S01]  /*15010*/  IMAD.MOV R203, RZ, RZ, -R203 ;  /* 0x000000ffffcb7224 */ /* 0x000fe200078e0acb */
[----:B------:R-:W-:Y:S01]  /*15020*/  ISETP.GT.U32.AND P5, PT, R0, R200, PT ;  /* 0x000000c80000720c */ /* 0x000fe20003fa4070 */
[----:B------:R-:W-:Y:S01]  /*15030*/  VIADD R126, R2, 0x1b1 ;  /* 0x000001b1027e7836 */ /* 0x000fe20000000000 */
[----:B------:R-:W-:Y:S01]  /*15040*/  @!P0 IADD3 R196, R196, -R0, RZ ;  /* 0x80000000c4c48210 */ /* 0x000fe20007ffe0ff */
[----:B------:R1:W-:Y:S01]  /*15050*/  STL [R1+0x1ec], R188 ;  /* 0x0001ecbc01007387 */ /* 0x0003e20000100800 */
[----:B------:R-:W-:Y:S01]  /*15060*/  ISETP.GE.AND P0, PT, R201, RZ, PT ;  /* 0x000000ffc900720c */ /* 0x000fe20003f06270 */
[----:B------:R-:W-:Y:S01]  /*15070*/  IMAD R201, R0, R205, R204 ;  /* 0x000000cd00c97224 */ /* 0x000fe200078e02cc */
[----:B------:R-:W-:Y:S01]  /*15080*/  IABS R127, R126 ;  /* 0x0000007e007f7213 */ /* 0x000fe20000000000 */
[----:B------:R-:W-:-:S02]  /*15090*/  IMAD.MOV.U32 R189, RZ, RZ, R196 ;  /* 0x000000ffffbd7224 */ /* 0x000fc400078e00c4 */
[----:B------:R-:W-:Y:S02]  /*150a0*/  IMAD R202, R0, R203, R202 ;  /* 0x000000cb00ca7224 */ /* 0x000fe400078e02ca */
[--C-:B------:R-:W-:Y:S02]  /*150b0*/  @!P3 IMAD.IADD R199, R199, 0x1, -R0.reuse ;  /* 0x00000001c7c7b824 */ /* 0x100fe400078e0a00 */
[----:B------:R-:W-:Y:S01]  /*150c0*/  @!P5 IMAD.IADD R200, R200, 0x1, -R0 ;  /* 0x00000001c8c8d824 */ /* 0x000fe200078e0a00 */
[----:B------:R-:W-:Y:S01]  /*150d0*/  ISETP.GT.U32.AND P5, PT, R0, R201, PT ;  /* 0x000000c90000720c */ /* 0x000fe20003fa4070 */
[----:B------:R-:W-:Y:S01]  /*150e0*/  IMAD.HI.U32 R203, R248, R7, RZ ;  /* 0x00000007f8cb7227 */ /* 0x000fe200078e00ff */
[C---:B------:R-:W-:Y:S02]  /*150f0*/  ISETP.GT.U32.AND P3, PT, R0.reuse, R199, PT ;  /* 0x000000c70000720c */ /* 0x040fe40003f64070 */
[----:B-1----:R-:W-:Y:S01]  /*15100*/  MOV R188, R200 ;  /* 0x000000c800bc7202 */ /* 0x002fe20000000f00 */
[----:B------:R-:W-:Y:S01]  /*15110*/  @!P4 IMAD.MOV R189, RZ, RZ, -R189 ;  /* 0x000000ffffbdc224 */ /* 0x000fe200078e0abd */
[----:B------:R-:W-:Y:S01]  /*15120*/  ISETP.GT.U32.AND P4, PT, R0, R202, PT ;  /* 0x000000ca0000720c */ /* 0x000fe20003f84070 */
[----:B------:R-:W-:-:S02]  /*15130*/  IMAD.MOV R196, RZ, RZ, -R203 ;  /* 0x000000ffffc47224 */ /* 0x000fc400078e0acb */
[----:B------:R-:W-:Y:S01]  /*15140*/  @!P1 IMAD.MOV R188, RZ, RZ, -R188 ;  /* 0x000000ffffbc9224 */ /* 0x000fe200078e0abc */
[----:B------:R-:W-:Y:S01]  /*15150*/  STL [R1+0x1e8], R189 ;  /* 0x0001e8bd01007387 */ /* 0x000fe20000100800 */
[----:B------:R-:W-:Y:S01]  /*15160*/  IMAD R7, R0, R196, R7 ;  /* 0x000000c400077224 */ /* 0x000fe200078e0207 */
[----:B------:R-:W-:Y:S01]  /*15170*/  ISETP.GE.AND P1, PT, R126, RZ, PT ;  /* 0x000000ff7e00720c */ /* 0x000fe20003f26270 */
[----:B------:R-:W-:Y:S01]  /*15180*/  IMAD.HI.U32 R197, R248, R127, RZ ;  /* 0x0000007ff8c57227 */ /* 0x000fe200078e00ff */
[----:B------:R1:W-:Y:S03]  /*15190*/  STL [R1+0x1e4], R188 ;  /* 0x0001e4bc01007387 */ /* 0x0003e60000100800 */
[--C-:B------:R-:W-:Y:S02]  /*151a0*/  @!P3 IMAD.IADD R199, R199, 0x1, -R0.reuse ;  /* 0x00000001c7c7b824 */ /* 0x100fe400078e0a00 */
[----:B------:R-:W-:-:S02]  /*151b0*/  @!P5 IMAD.IADD R201, R201, 0x1, -R0 ;  /* 0x00000001c9c9d824 */ /* 0x000fc400078e0a00 */
[----:B------:R-:W-:Y:S02]  /*151c0*/  IMAD.MOV R197, RZ, RZ, -R197 ;  /* 0x000000ffffc57224 */ /* 0x000fe400078e0ac5 */
[----:B------:R-:W-:Y:S01]  /*151d0*/  VIADD R196, R2, 0x1b4 ;  /* 0x000001b402c47836 */ /* 0x000fe20000000000 */
[C---:B------:R-:W-:Y:S01]  /*151e0*/  ISETP.GT.U32.AND P5, PT, R0.reuse, R201, PT ;  /* 0x000000c90000720c */ /* 0x040fe20003fa4070 */
[----:B-1----:R-:W-:Y:S02]  /*151f0*/  IMAD.MOV.U32 R188, RZ, RZ, R199 ;  /* 0x000000ffffbc7224 */ /* 0x002fe400078e00c7 */
[C---:B------:R-:W-:Y:S01]  /*15200*/  IMAD R126, R0.reuse, R197, R127 ;  /* 0x000000c5007e7224 */ /* 0x040fe200078e027f */
[----:B------:R-:W-:Y:S01]  /*15210*/  IABS R199, R196 ;  /* 0x000000c400c77213 */ /* 0x000fe20000000000 */
[----:B------:R-:W-:Y:S01]  /*15220*/  @!P2 IMAD.MOV R188, RZ, RZ, -R188 ;  /* 0x000000ffffbca224 */ /* 0x000fe200078e0abc */
[----:B------:R-:W-:Y:S01]  /*15230*/  ISETP.GT.U32.AND P2, PT, R0, R7, PT ;  /* 0x000000070000720c */ /* 0x000fe20003f44070 */
[----:B------:R-:W-:Y:S01]  /*15240*/  VIADD R127, R2, 0x1b3 ;  /* 0x000001b3027f7836 */ /* 0x000fe20000000000 */
[----:B------:R-:W-:Y:S01]  /*15250*/  ISETP.GT.U32.AND P3, PT, R0, R126, PT ;  /* 0x0000007e0000720c */ /* 0x000fe20003f64070 */
[----:B------:R-:W-:Y:S01]  /*15260*/  @!P4 IMAD.IADD R202, R202, 0x1, -R0 ;  /* 0x00000001cacac824 */ /* 0x000fe200078e0a00 */
[----:B------:R1:W-:Y:S01]  /*15270*/  STL [R1+0x1dc], R188 ;  /* 0x0001dcbc01007387 */ /* 0x0003e20000100800 */
[C---:B------:R-:W-:Y:S01]  /*15280*/  IADD3 R197, R2.reuse, 0x1b5, RZ ;  /* 0x000001b502c57810 */ /* 0x040fe20007ffe0ff */
[----:B------:R-:W-:Y:S01]  /*15290*/  VIADD R204, R2, 0x1ba ;  /* 0x000001ba02cc7836 */ /* 0x000fe20000000000 */
[----:B------:R-:W-:Y:S01]  /*152a0*/  IABS R200, R127 ;  /* 0x0000007f00c87213 */ /* 0x000fe20000000000 */
[C---:B------:R-:W-:Y:S01]  /*152b0*/  IMAD R208, R0.reuse, R211, R208 ;  /* 0x000000d300d07224 */ /* 0x040fe200078e02d0 */
[----:B------:R-:W-:-:S02]  /*152c0*/  ISETP.GT.U32.AND P4, PT, R0, R202, PT ;  /* 0x000000ca0000720c */ /* 0x000fc40003f84070 */
[----:B------:R-:W-:Y:S01]  /*152d0*/  @!P5 IADD3 R201, R201, -R0, RZ ;  /* 0x80000000c9c9d210 */ /* 0x000fe20007ffe0ff */
[----:B------:R-:W-:Y:S01]  /*152e0*/  IMAD.HI.U32 R203, R248, R200, RZ ;  /* 0x000000c8f8cb7227 */ /* 0x000fe200078e00ff */
[----:B------:R-:W-:Y:S02]  /*152f0*/  ISETP.GE.AND P5, PT, R198, RZ, PT ;  /* 0x000000ffc600720c */ /* 0x000fe40003fa6270 */
[----:B------:R-:W-:Y:S01]  /*15300*/  IABS R205, R197 ;  /* 0x000000c500cd7213 */ /* 0x000fe20000000000 */
[----:B------:R-:W-:Y:S02]  /*15310*/  @!P2 IMAD.IADD R7, R7, 0x1, -R0 ;  /* 0x000000010707a824 */ /* 0x000fe400078e0a00 */
[----:B------:R-:W-:-:S03]  /*15320*/  IMAD.HI.U32 R198, R248, R199, RZ ;  /* 0x000000c7f8c67227 */ /* 0x000fc600078e00ff */
[----:B------:R-:W-:Y:S01]  /*15330*/  ISETP.GT.U32.AND P2, PT, R0, R7, PT ;  /* 0x000000070000720c */ /* 0x000fe20003f44070 */
[----:B------:R-:W-:Y:S02]  /*15340*/  IMAD.MOV R203, RZ, RZ, -R203 ;  /* 0x000000ffffcb7224 */ /* 0x000fe400078e0acb */
[----:B------:R-:W-:Y:S02]  /*15350*/  @!P3 IMAD.IADD R126, R126, 0x1, -R0 ;  /* 0x000000017e7eb824 */ /* 0x000fe400078e0a00 */
[----:B------:R-:W-:Y:S02]  /*15360*/  IMAD.MOV R198, RZ, RZ, -R198 ;  /* 0x000000ffffc67224 */ /* 0x000fe400078e0ac6 */
[C---:B------:R-:W-:Y:S01]  /*15370*/  IMAD R200, R0.reuse, R203, R200 ;  /* 0x000000cb00c87224 */ /* 0x040fe200078e02c8 */
[C---:B------:R-:W-:Y:S01]  /*15380*/  ISETP.GT.U32.AND P3, PT, R0.reuse, R126, PT ;  /* 0x0000007e0000720c */ /* 0x040fe20003f64070 */
[----:B------:R-:W-:Y:S02]  /*15390*/  IMAD R199, R0, R198, R199 ;  /* 0x000000c600c77224 */ /* 0x000fe400078e02c7 */
[--C-:B------:R-:W-:Y:S01]  /*153a0*/  @!P4 IMAD.IADD R202, R202, 0x1, -R0.reuse ;  /* 0x00000001cacac824 */ /* 0x100fe200078e0a00 */
[C---:B------:R-:W-:Y:S01]  /*153b0*/  ISETP.GT.U32.AND P4, PT, R0.reuse, R200, PT ;  /* 0x000000c80000720c */ /* 0x040fe20003f84070 */
[----:B------:R-:W-:Y:S01]  /*153c0*/  @!P2 IMAD.IADD R7, R7, 0x1, -R0 ;  /* 0x000000010707a824 */ /* 0x000fe200078e0a00 */
[----:B------:R-:W-:Y:S01]  /*153d0*/  ISETP.GT.U32.AND P2, PT, R0, R199, PT ;  /* 0x000000c70000720c */ /* 0x000fe20003f44070 */
[----:B------:R-:W-:-:S02]  /*153e0*/  IMAD.MOV.U32 R189, RZ, RZ, R201 ;  /* 0x000000ffffbd7224 */ /* 0x000fc400078e00c9 */
[----:B-1----:R-:W-:Y:S02]  /*153f0*/  IMAD.MOV.U32 R188, RZ, RZ, R202 ;  /* 0x000000ffffbc7224 */ /* 0x002fe400078e00ca */
[----:B------:R-:W-:Y:S01]  /*15400*/  IMAD.HI.U32 R201, R248, R205, RZ ;  /* 0x000000cdf8c97227 */ /* 0x000fe200078e00ff */
[----:B------:R-:W-:Y:S02]  /*15410*/  @!P6 IADD3 R189, -R189, RZ, RZ ;  /* 0x000000ffbdbde210 */ /* 0x000fe40007ffe1ff */
[----:B------:R-:W-:Y:S01]  /*15420*/  ISETP.GE.AND P6, PT, R127, RZ, PT ;  /* 0x000000ff7f00720c */ /* 0x000fe20003fc6270 */
[----:B------:R-:W-:Y:S01]  /*15430*/  @!P3 IMAD.IADD R126, R126, 0x1, -R0 ;  /* 0x000000017e7eb824 */ /* 0x000fe200078e0a00 */
[----:B------:R-:W-:Y:S01]  /*15440*/  IADD3 R127, R2, 0x1b6, RZ ;  /* 0x000001b6027f7810 */ /* 0x000fe20007ffe0ff */
[----:B------:R-:W-:Y:S01]  /*15450*/  @!P0 IMAD.MOV R188, RZ, RZ, -R188 ;  /* 0x000000ffffbc8224 */ /* 0x000fe200078e0abc */
[----:B------:R1:W-:Y:S01]  /*15460*/  STL [R1+0x1d8], R189 ;  /* 0x0001d8bd01007387 */ /* 0x0003e20000100800 */
[--C-:B------:R-:W-:Y:S01]  /*15470*/  @!P4 IMAD.IADD R200, R200, 0x1, -R0.reuse ;  /* 0x00000001c8c8c824 */ /* 0x100fe200078e0a00 */
[----:B------:R-:W-:Y:S01]  /*15480*/  ISETP.GE.AND P0, PT, R196, RZ, PT ;  /* 0x000000ffc400720c */ /* 0x000fe20003f06270 */
[----:B------:R-:W-:Y:S01]  /*15490*/  @!P2 IMAD.IADD R199, R199, 0x1, -R0 ;  /* 0x00000001c7c7a824 */ /* 0x000fe200078e0a00 */
[----:B------:R-:W-:Y:S01]  /*154a0*/  IABS R196, R127 ;  /* 0x0000007f00c47213 */ /* 0x000fe20000000000 */
[----:B------:R2:W-:Y:S01]  /*154b0*/  STL [R1+0x1d4], R188 ;  /* 0x0001d4bc01007387 */ /* 0x0005e20000100800 */
[C---:B------:R-:W-:Y:S01]  /*154c0*/  ISETP.GT.U32.AND P4, PT, R0.reuse, R200, PT ;  /* 0x000000c80000720c */ /* 0x040fe20003f84070 */
[----:B------:R-:W-:Y:S01]  /*154d0*/  IMAD.MOV R201, RZ, RZ, -R201 ;  /* 0x000000ffffc97224 */ /* 0x000fe200078e0ac9 */
[----:B------:R-:W-:Y:S01]  /*154e0*/  ISETP.GT.U32.AND P2, PT, R0, R199, PT ;  /* 0x000000c70000720c */ /* 0x000fe20003f44070 */
[----:B------:R-:W-:Y:S01]  /*154f0*/  IMAD.HI.U32 R198, R248, R196, RZ ;  /* 0x000000c4f8c67227 */ /* 0x000fe200078e00ff */
[----:B------:R-:W-:-:S03]  /*15500*/  ISETP.GE.AND P3, PT, R197, RZ, PT ;  /* 0x000000ffc500720c */ /* 0x000fc60003f66270 */
[----:B-1----:R-:W-:Y:S02]  /*15510*/  IMAD.MOV.U32 R189, RZ, RZ, R126 ;  /* 0x000000ffffbd7224 */ /* 0x002fe400078e007e */
[----:B------:R-:W-:Y:S02]  /*15520*/  VIADD R126, R2, 0x1b7 ;  /* 0x000001b7027e7836 */ /* 0x000fe40000000000 */
[----:B--2---:R-:W-:Y:S02]  /*15530*/  IMAD.MOV.U32 R188, RZ, RZ, R7 ;  /* 0x000000ffffbc7224 */ /* 0x004fe400078e0007 */
[----:B------:R-:W-:Y:S01]  /*15540*/  IMAD.MOV R198, RZ, RZ, -R198 ;  /* 0x000000ffffc67224 */ /* 0x000fe200078e0ac6 */
[----:B------:R-:W-:Y:S01]  /*15550*/  IABS R203, R126 ;  /* 0x0000007e00cb7213 */ /* 0x000fe20000000000 */
[----:B------:R-:W-:Y:S01]  /*15560*/  @!P1 IMAD.MOV R189, RZ, RZ, -R189 ;  /* 0x000000ffffbd9224 */ /* 0x000fe200078e0abd */
[----:B------:R-:W-:Y:S01]  /*15570*/  @!P5 IADD3 R188, -R188, RZ, RZ ;  /* 0x000000ffbcbcd210 */ /* 0x000fe20007ffe1ff */
[----:B------:R-:W-:Y:S01]  /*15580*/  IMAD R196, R0, R198, R196 ;  /* 0x000000c600c47224 */ /* 0x000fe200078e02c4 */
[----:B------:R-:W-:Y:S01]  /*15590*/  ISETP.GE.AND P5, PT, R126, RZ, PT ;  /* 0x000000ff7e00720c */ /* 0x000fe20003fa6270 */
[----:B------:R-:W-:Y:S01]  /*155a0*/  IMAD.HI.U32 R126, R248, R203, RZ ;  /* 0x000000cbf87e7227 */ /* 0x000fe200078e00ff */
[----:B------:R1:W-:Y:S01]  /*155b0*/  STL [R1+0x1d0], R189 ;  /* 0x0001d0bd01007387 */ /* 0x0003e20000100800 */
[----:B------:R-:W-:-:S02]  /*155c0*/  ISETP.GE.AND P1, PT, R127, RZ, PT ;  /* 0x000000ff7f00720c */ /* 0x000fc40003f26270 */
[--C-:B------:R-:W-:Y:S01]  /*155d0*/  @!P4 IMAD.IADD R200, R200, 0x1, -R0.reuse ;  /* 0x00000001c8c8c824 */ /* 0x100fe200078e0a00 */
[----:B------:R-:W-:Y:S01]  /*155e0*/  IADD3 R126, -R126, RZ, RZ ;  /* 0x000000ff7e7e7210 */ /* 0x000fe20007ffe1ff */
[----:B------:R-:W-:Y:S01]  /*155f0*/  @!P2 IMAD.IADD R199, R199, 0x1, -R0 ;  /* 0x00000001c7c7a824 */ /* 0x000fe200078e0a00 */
[C---:B------:R-:W-:Y:S01]  /*15600*/  ISETP.GT.U32.AND P2, PT, R0.reuse, R196, PT ;  /* 0x000000c40000720c */ /* 0x040fe20003f44070 */
[C---:B------:R-:W-:Y:S01]  /*15610*/  IMAD R205, R0.reuse, R201, R205 ;  /* 0x000000c900cd7224 */ /* 0x040fe200078e02cd */
[----:B------:R2:W-:Y:S01]  /*15620*/  STL [R1+0x1cc], R188 ;  /* 0x0001ccbc01007387 */ /* 0x0005e20000100800 */
[C---:B------:R-:W-:Y:S02]  /*15630*/  IMAD R203, R0.reuse, R126, R203 ;  /* 0x0000007e00cb7224 */ /* 0x040fe400078e02cb */
[----:B-1----:R-:W-:Y:S01]  /*15640*/  IMAD.MOV.U32 R189, RZ, RZ, R200 ;  /* 0x000000ffffbd7224 */ /* 0x002fe200078e00c8 */
[----:B------:R-:W-:Y:S01]  /*15650*/  ISETP.GT.U32.AND P4, PT, R0, R205, PT ;  /* 0x000000cd0000720c */ /* 0x000fe20003f84070 */
[----:B------:R-:W-:-:S02]  /*15660*/  VIADD R7, R2, 0x1b8 ;  /* 0x000001b802077836 */ /* 0x000fc40000000000 */
[----:B------:R-:W-:Y:S01]  /*15670*/  @!P6 IMAD.MOV R189, RZ, RZ, -R189 ;  /* 0x000000ffffbde224 */ /* 0x000fe200078e0abd */
[----:B------:R-:W-:Y:S01]  /*15680*/  ISETP.GT.U32.AND P6, PT, R0, R203, PT ;  /* 0x000000cb0000720c */ /* 0x000fe20003fc4070 */
[----:B------:R-:W-:Y:S01]  /*15690*/  VIADD R197, R2, 0x1b9 ;  /* 0x000001b902c57836 */ /* 0x000fe20000000000 */
[----:B------:R-:W-:Y:S01]  /*156a0*/  IABS R127, R7 ;  /* 0x00000007007f7213 */ /* 0x000fe20000000000 */
[----:B------:R-:W-:Y:S01]  /*156b0*/  @!P2 IMAD.IADD R196, R196, 0x1, -R0 ;  /* 0x00000001c4c4a824 */ /* 0x000fe200078e0a00 */
[----:B------:R-:W-:Y:S01]  /*156c0*/  STL [R1+0x1c8], R189 ;  /* 0x0001c8bd01007387 */ /* 0x000fe20000100800 */
[----:B--2---:R-:W-:Y:S01]  /*156d0*/  IMAD.MOV.U32 R188, RZ, RZ, R199 ;  /* 0x000000ffffbc7224 */ /* 0x004fe200078e00c7 */
[----:B------:R-:W-:Y:S01]  /*156e0*/  IABS R201, R197 ;  /* 0x000000c500c97213 */ /* 0x000fe20000000000 */
[----:B------:R-:W-:Y:S01]  /*156f0*/  IMAD.HI.U32 R198, R248, R127, RZ ;  /* 0x0000007ff8c67227 */ /* 0x000fe200078e00ff */
[----:B------:R-:W-:-:S03]  /*15700*/  ISETP.GT.U32.AND P2, PT, R0, R196, PT ;  /* 0x000000c40000720c */ /* 0x000fc60003f44070 */
[----:B------:R-:W-:-:S04]  /*15710*/  IMAD.HI.U32 R126, R248, R201, RZ ;  /* 0x000000c9f87e7227 */ /* 0x000fc800078e00ff */
[--C-:B------:R-:W-:Y:S01]  /*15720*/  @!P6 IMAD.IADD R203, R203, 0x1, -R0.reuse ;  /* 0x00000001cbcbe824 */ /* 0x100fe200078e0a00 */
[----:B------:R-:W-:Y:S01]  /*15730*/  IADD3 R126, -R126, RZ, RZ ;  /* 0x000000ff7e7e7210 */ /* 0x000fe20007ffe1ff */
[----:B------:R-:W-:Y:S02]  /*15740*/  @!P4 IMAD.IADD R205, R205, 0x1, -R0 ;  /* 0x00000001cdcdc824 */ /* 0x000fe400078e0a00 */
[----:B------:R-:W-:Y:S01]  /*15750*/  IMAD.MOV R198, RZ, RZ, -R198 ;  /* 0x000000ffffc67224 */ /* 0x000fe200078e0ac6 */
[C---:B------:R-:W-:Y:S01]  /*15760*/  ISETP.GT.U32.AND P6, PT, R0.reuse, R203, PT ;  /* 0x000000cb0000720c */ /* 0x040fe20003fc4070 */
[----:B------:R-:W-:Y:S01]  /*15770*/  @!P0 IMAD.MOV R188, RZ, RZ, -R188 ;  /* 0x000000ffffbc8224 */ /* 0x000fe200078e0abc */
[----:B------:R-:W-:Y:S01]  /*15780*/  ISETP.GE.AND P0, PT, R7, RZ, PT ;  /* 0x000000ff0700720c */ /* 0x000fe20003f06270 */
[C---:B------:R-:W-:Y:S01]  /*15790*/  IMAD R7, R0.reuse, R198, R127 ;  /* 0x000000c600077224 */ /* 0x040fe200078e027f */
[C---:B------:R-:W-:Y:S01]  /*157a0*/  ISETP.GT.U32.AND P4, PT, R0.reuse, R205, PT ;  /* 0x000000cd0000720c */ /* 0x040fe20003f84070 */
[----:B------:R-:W-:Y:S01]  /*157b0*/  IMAD R201, R0, R126, R201 ;  /* 0x0000007e00c97224 */ /* 0x000fe200078e02c9 */
[----:B------:R-:W-:Y:S01]  /*157c0*/  IABS R198, R204 ;  /* 0x000000cc00c67213 */ /* 0x000fe20000000000 */
[----:B------:R-:W-:Y:S01]  /*157d0*/  @!P2 IMAD.IADD R196, R196, 0x1, -R0 ;  /* 0x00000001c4c4a824 */ /* 0x000fe200078e0a00 */
[----:B------:R-:W-:Y:S01]  /*157e0*/  IADD3 R126, R2, 0x1bb, RZ ;  /* 0x000001bb027e7810 */ /* 0x000fe20007ffe0ff */
[----:B------:R1:W-:Y:S01]  /*157f0*/  STL [R1+0x1c4], R188 ;  /* 0x0001c4bc01007387 */ /* 0x0003e20000100800 */
[----:B------:R-:W-:Y:S01]  /*15800*/  ISETP.GT.U32.AND P2, PT, R0, R7, PT ;  /* 0x000000070000720c */ /* 0x000fe20003f44070 */
[----:B------:R-:W-:Y:S01]  /*15810*/  IMAD.HI.U32 R202, R248, R198, RZ ;  /* 0x000000c6f8ca7227 */ /* 0x000fe200078e00ff */
[----:B------:R-:W-:-:S03]  /*15820*/  IABS R210, R126 ;  /* 0x0000007e00d27213 */ /* 0x000fc60000000000 */
[--C-:B------:R-:W-:Y:S01]  /*15830*/  @!P6 IMAD.IADD R203, R203, 0x1, -R0.reuse ;  /* 0x00000001cbcbe824 */ /* 0x100fe200078e0a00 */
[----:B------:R-:W-:Y:S01]  /*15840*/  IADD3 R202, -R202, RZ, RZ ;  /* 0x000000ffcaca7210 */ /* 0x000fe20007ffe1ff */
[----:B------:R-:W-:Y:S01]  /*15850*/  @!P4 IMAD.IADD R205, R205, 0x1, -R0 ;  /* 0x00000001cdcdc824 */ /* 0x000fe200078e0a00 */
[----:B------:R-:W-:Y:S01]  /*15860*/  ISETP.GT.U32.AND P6, PT, R0, R201, PT ;  /* 0x000000c90000720c */ /* 0x000fe20003fc4070 */
[----:B------:R-:W-:Y:S01]  /*15870*/  IMAD.HI.U32 R209, R248, R210, RZ ;  /* 0x000000d2f8d17227 */ /* 0x000fe200078e00ff */
[----:B------:R-:W-:-:S03]  /*15880*/  ISETP.GE.AND P4, PT, R197, RZ, PT ;  /* 0x000000ffc500720c */ /* 0x000fc60003f86270 */
[C---:B------:R-:W-:Y:S02]  /*15890*/  IMAD R198, R0.reuse, R202, R198 ;  /* 0x000000ca00c67224 */ /* 0x040fe400078e02c6 */
[----:B-1----:R-:W-:Y:S02]  /*158a0*/  IMAD.MOV.U32 R188, RZ, RZ, R205 ;  /* 0x000000ffffbc7224 */ /* 0x002fe400078e00cd */
[----:B------:R-:W-:Y:S02]  /*158b0*/  IMAD.MOV R209, RZ, RZ, -R209 ;  /* 0x000000ffffd17224 */ /* 0x000fe400078e0ad1 */
[----:B------:R-:W-:Y:S01]  /*158c0*/  @!P2 IMAD.IADD R7, R7, 0x1, -R0 ;  /* 0x000000010707a824 */ /* 0x000fe200078e0a00 */
[----:B------:R-:W-:Y:S01]  /*158d0*/  ISETP.GT.U32.AND P2, PT, R0, R198, PT ;  /* 0x000000c60000720c */ /* 0x000fe20003f44070 */
[----:B------:R-:W-:Y:S01]  /*158e0*/  VIADD R127, R2, 0x1bd ;  /* 0x000001bd027f7836 */ /* 0x000fe20000000000 */
[----:B------:R-:W-:Y:S01]  /*158f0*/  @!P3 IADD3 R188, -R188, RZ, RZ ;  /* 0x000000ffbcbcb210 */ /* 0x000fe20007ffe1ff */
[C---:B------:R-:W-:Y:S01]  /*15900*/  IMAD R209, R0.reuse, R209, R210 ;  /* 0x000000d100d17224 */ /* 0x040fe200078e02d2 */
[----:B------:R-:W-:Y:S01]  /*15910*/  ISETP.GT.U32.AND P3, PT, R0, R7, PT ;  /* 0x000000070000720c */ /* 0x000fe20003f64070 */
[----:B------:R-:W-:Y:S01]  /*15920*/  @!P6 IMAD.IADD R201, R201, 0x1, -R0 ;  /* 0x00000001c9c9e824 */ /* 0x000fe200078e0a00 */
[----:B------:R-:W-:Y:S01]  /*15930*/  IABS R197, R127 ;  /* 0x0000007f00c57213 */ /* 0x000fe20000000000 */
[----:B------:R-:W-:Y:S01]  /*15940*/  VIADD R200, R2, 0x1be ;  /* 0x000001be02c87836 */ /* 0x000fe20000000000 */
[----:B------:R-:W-:Y:S01]  /*15950*/  ISETP.GT.U32.AND P6, PT, R0, R209, PT ;  /* 0x000000d10000720c */ /* 0x000fe20003fc4070 */
[----:B------:R1:W-:Y:S02]  /*15960*/  STL [R1+0x1c0], R188 ;  /* 0x0001c0bc01007387 */ /* 0x0003e40000100800 */
[----:B------:R-:W-:Y:S01]  /*15970*/  IMAD.HI.U32 R206, R248, R197, RZ ;  /* 0x000000c5f8ce7227 */ /* 0x000fe200078e00ff */
[----:B------:R-:W-:-:S03]  /*15980*/  IABS R199, R200 ;  /* 0x000000c800c77213 */ /* 0x000fc60000000000 */
[----:B------:R-:W-:Y:S01]  /*15990*/  @!P2 IMAD.IADD R198, R198, 0x1, -R0 ;  /* 0x00000001c6c6a824 */ /* 0x000fe200078e0a00 */
[----:B------:R-:W-:Y:S01]  /*159a0*/  ISETP.GT.U32.AND P2, PT, R0, R201, PT ;  /* 0x000000c90000720c */ /* 0x000fe20003f44070 */
[----:B------:R-:W-:Y:S01]  /*159b0*/  IMAD.MOV R206, RZ, RZ, -R206 ;  /* 0x000000ffffce7224 */ /* 0x000fe200078e0ace */
[----:B------:R-:W-:Y:S01]  /*159c0*/  @!P3 IADD3 R7, R7, -R0, RZ ;  /* 0x800000000707b210 */ /* 0x000fe20007ffe0ff */
[----:B-1----:R-:W-:Y:S02]  /*159d0*/  IMAD.MOV.U32 R188, RZ, RZ, R196 ;  /* 0x000000ffffbc7224 */ /* 0x002fe400078e00c4 */
[----:B------:R-:W-:-:S04]  /*159e0*/  IMAD.HI.U32 R202, R248, R199, RZ ;  /* 0x000000c7f8ca7227 */ /* 0x000fc800078e00ff */
[----:B------:R-:W-:Y:S01]  /*159f0*/  @!P1 IMAD.MOV R188, RZ, RZ, -R188 ;  /* 0x000000ffffbc9224 */ /* 0x000fe200078e0abc */
[C---:B------:R-:W-:Y:S01]  /*15a00*/  ISETP.GT.U32.AND P1, PT, R0.reuse, R198, PT ;  /* 0x000000c60000720c */ /* 0x040fe20003f24070 */
[----:B------:R-:W-:Y:S01]  /*15a10*/  IMAD R197, R0, R206, R197 ;  /* 0x000000ce00c57224 */ /* 0x000fe200078e02c5 */
[----:B------:R-:W-:Y:S01]  /*15a20*/  IADD3 R202, -R202, RZ, RZ ;  /* 0x000000ffcaca7210 */ /* 0x000fe20007ffe1ff */
[--C-:B------:R-:W-:Y:S01]  /*15a30*/  @!P6 IMAD.IADD R209, R209, 0x1, -R0.reuse ;  /* 0x00000001d1d1e824 */ /* 0x100fe200078e0a00 */
[----:B------:R1:W-:Y:S01]  /*15a40*/  STL [R1+0x1bc], R188 ;  /* 0x0001bcbc01007387 */ /* 0x0003e20000100800 */
[----:B------:R-:W-:Y:S01]  /*15a50*/  VIADD R206, R2, 0x1bf ;  /* 0x000001bf02ce7836 */ /* 0x000fe20000000000 */
[C---:B------:R-:W-:Y:S01]  /*15a60*/  ISETP.GT.U32.AND P3, PT, R0.reuse, R197, PT ;  /* 0x000000c50000720c */ /* 0x040fe20003f64070 */
[C---:B------:R-:W-:Y:S01]  /*15a70*/  IMAD R199, R0.reuse, R202, R199 ;  /* 0x000000ca00c77224 */ /* 0x040fe200078e02c7 */
[----:B------:R-:W-:Y:S01]  /*15a80*/  ISETP.GT.U32.AND P6, PT, R0, R209, PT ;  /* 0x000000d10000720c */ /* 0x000fe20003fc4070 */
[--C-:B------:R-:W-:Y:S01]  /*15a90*/  @!P2 IMAD.IADD R201, R201, 0x1, -R0.reuse ;  /* 0x00000001c9c9a824 */ /* 0x100fe200078e0a00 */
[----:B------:R-:W-:Y:S01]  /*15aa0*/  IABS R205, R206 ;  /* 0x000000ce00cd7213 */ /* 0x000fe20000000000 */
[----:B------:R-:W-:Y:S01]  /*15ab0*/  IMAD.MOV.U32 R189, RZ, RZ, R7 ;  /* 0x000000ffffbd7224 */ /* 0x000fe200078e0007 */
[----:B------:R-:W-:Y:S01]  /*15ac0*/  ISETP.GE.AND P2, PT, R204, RZ, PT ;  /* 0x000000ffcc00720c */ /* 0x000fe20003f46270 */
[----:B------:R-:W-:Y:S01]  /*15ad0*/  @!P1 IMAD.IADD R198, R198, 0x1, -R0 ;  /* 0x00000001c6c69824 */ /* 0x000fe200078e0a00 */
[----:B------:R-:W-:Y:S01]  /*15ae0*/  ISETP.GT.U32.AND P1, PT, R0, R199, PT ;  /* 0x000000c70000720c */ /* 0x000fe20003f24070 */
[----:B-1----:R-:W-:Y:S01]  /*15af0*/  IMAD.MOV.U32 R188, RZ, RZ, R203 ;  /* 0x000000ffffbc7224 */ /* 0x002fe200078e00cb */
[----:B------:R-:W-:Y:S01]  /*15b00*/  @!P0 IADD3 R189, -R189, RZ, RZ ;  /* 0x000000ffbdbd8210 */ /* 0x000fe20007ffe1ff */
[----:B------:R-:W-:-:S02]  /*15b10*/  VIADD R202, R2, 0x1c0 ;  /* 0x000001c002ca7836 */ /* 0x000fc40000000000 */
[----:B------:R-:W-:Y:S01]  /*15b20*/  @!P5 IMAD.MOV R188, RZ, RZ, -R188 ;  /* 0x000000ffffbcd224 */ /* 0x000fe200078e0abc */
[----:B------:R-:W-:Y:S01]  /*15b30*/  ISETP.GT.U32.AND P5, PT, R0, R208, PT ;  /* 0x000000d00000720c */ /* 0x000fe20003fa4070 */
[--C-:B------:R-:W-:Y:S01]  /*15b40*/  @!P3 IMAD.IADD R197, R197, 0x1, -R0.reuse ;  /* 0x00000001c5c5b824 */ /* 0x100fe200078e0a00 */
[----:B------:R-:W-:Y:S01]  /*15b50*/  IABS R196, R202 ;  /* 0x000000ca00c47213 */ /* 0x000fe20000000000 */
[--C-:B------:R-:W-:Y:S01]  /*15b60*/  @!P6 IMAD.IADD R209, R209, 0x1, -R0.reuse ;  /* 0x00000001d1d1e824 */ /* 0x100fe200078e0a00 */
[----:B------:R1:W-:Y:S01]  /*15b70*/  STL [R1+0x1b8], R188 ;  /* 0x0001b8bc01007387 */ /* 0x0003e20000100800 */
[----:B------:R-:W-:Y:S01]  /*15b80*/  ISETP.GE.AND P6, PT, R126, RZ, PT ;  /* 0x000000ff7e00720c */ /* 0x000fe20003fc6270 */
[----:B------:R-:W-:Y:S01]  /*15b90*/  IMAD.HI.U32 R204, R248, R205, RZ ;  /* 0x000000cdf8cc7227 */ /* 0x000fe200078e00ff */
[----:B------:R-:W-:Y:S01]  /*15ba0*/  ISETP.GE.AND P3, PT, R127, RZ, PT ;  /* 0x000000ff7f00720c */ /* 0x000fe20003f66270 */
[----:B------:R2:W-:Y:S02]  /*15bb0*/  STL [R1+0x1b0], R189 ;  /* 0x0001b0bd01007387 */ /* 0x0005e40000100800 */
[----:B------:R-:W-:-:S02]  /*15bc0*/  @!P1 IMAD.IADD R199, R199, 0x1, -R0 ;  /* 0x00000001c7c79824 */ /* 0x000fc400078e0a00 */
[----:B------:R-:W-:Y:S01]  /*15bd0*/  IMAD.HI.U32 R203, R248, R196, RZ ;  /* 0x000000c4f8cb7227 */ /* 0x000fe200078e00ff */
[----:B------:R-:W-:Y:S02]  /*15be0*/  @!P5 IADD3 R208, R208, -R0, RZ ;  /* 0x80000000d0d0d210 */ /* 0x000fe40007ffe0ff */
[----:B------:R-:W-:Y:S01]  /*15bf0*/  ISETP.GE.AND P5, PT, R207, RZ, PT ;  /* 0x000000ffcf00720c */ /* 0x000fe20003fa6270 */
[----:B-1----:R-:W-:Y:S01]  /*15c00*/  IMAD.MOV.U32 R188, RZ, RZ, R201 ;  /* 0x000000ffffbc7224 */ /* 0x002fe200078e00c9 */
[C---:B------:R-:W-:Y:S01]  /*15c10*/  ISETP.GT.U32.AND P0, PT, R0.reuse, R208, PT ;  /* 0x000000d00000720c */ /* 0x040fe20003f04070 */
[----:B------:R-:W-:Y:S01]  /*15c20*/  IMAD.MOV R204, RZ, RZ, -R204 ;  /* 0x000000ffffcc7224 */ /* 0x000fe200078e0acc */
[C---:B------:R-:W-:Y:S01]  /*15c30*/  ISETP.GT.U32.AND P1, PT, R0.reuse, R199, PT ;  /* 0x000000c70000720c */ /* 0x040fe20003f24070 */
[----:B------:R-:W-:Y:S01]  /*15c40*/  @!P4 IMAD.MOV R188, RZ, RZ, -R188 ;  /* 0x000000ffffbcc224 */ /* 0x000fe200078e0abc */
[----:B------:R-:W-:Y:S01]  /*15c50*/  ISETP.GT.U32.AND P4, PT, R0, R197, PT ;  /* 0x000000c50000720c */ /* 0x000fe20003f84070 */
[----:B--2---:R-:W-:-:S02]  /*15c60*/  IMAD.MOV.U32 R189, RZ, RZ, R198 ;  /* 0x000000ffffbd7224 */ /* 0x004fc400078e00c6 */
[----:B------:R-:W-:Y:S01]  /*15c70*/  VIADD R7, R2, 0x1c1 ;  /* 0x000001c102077836 */ /* 0x000fe20000000000 */
[----:B------:R1:W-:Y:S01]  /*15c80*/  STL [R1+0x1ac], R188 ;  /* 0x0001acbc01007387 */ /* 0x0003e20000100800 */
[----:B------:R-:W-:Y:S02]  /*15c90*/  IMAD.MOV R203, RZ, RZ, -R203 ;  /* 0x000000ffffcb7224 */ /* 0x000fe400078e0acb */
[----:B------:R-:W-:Y:S01]  /*15ca0*/  IMAD R127, R0, R204, R205 ;  /* 0x000000cc007f7224 */ /* 0x000fe200078e02cd */
[----:B------:R-:W-:Y:S01]  /*15cb0*/  IABS R201, R7 ;  /* 0x0000000700c97213 */ /* 0x000fe20000000000 */
[----:B------:R-:W-:Y:S02]  /*15cc0*/  @!P2 IMAD.MOV R189, RZ, RZ, -R189 ;  /* 0x000000ffffbda224 */ /* 0x000fe400078e0abd */
[----:B------:R-:W-:Y:S01]  /*15cd0*/  @!P0 IMAD.IADD R208, R208, 0x1, -R0 ;  /* 0x00000001d0d08824 */ /* 0x000fe200078e0a00 */
[C---:B------:R-:W-:Y:S01]  /*15ce0*/  ISETP.GT.U32.AND P2, PT, R0.reuse, R127, PT ;  /* 0x0000007f0000720c */ /* 0x040fe20003f44070 */
[----:B------:R-:W-:Y:S01]  /*15cf0*/  IMAD R126, R0, R203, R196 ;  /* 0x000000cb007e7224 */ /* 0x000fe200078e02c4 */
[----:B------:R2:W-:Y:S01]  /*15d00*/  STL [R1+0x1a8], R189 ;  /* 0x0001a8bd01007387 */ /* 0x0005e20000100800 */
[----:B-1----:R-:W-:-:S02]  /*15d10*/  IMAD.MOV.U32 R188, RZ, RZ, R209 ;  /* 0x000000ffffbc7224 */ /* 0x002fc400078e00d1 */
[--C-:B------:R-:W-:Y:S01]  /*15d20*/  @!P4 IMAD.IADD R197, R197, 0x1, -R0.reuse ;  /* 0x00000001c5c5c824 */ /* 0x100fe200078e0a00 */
[----:B------:R-:W-:Y:S01]  /*15d30*/  ISETP.GT.U32.AND P0, PT, R0, R126, PT ;  /* 0x0000007e0000720c */ /* 0x000fe20003f04070 */
[----:B------:R-:W-:Y:S01]  /*15d40*/  IMAD.HI.U32 R198, R248, R201, RZ ;  /* 0x000000c9f8c67227 */ /* 0x000fe200078e00ff */
[----:B------:R-:W-:Y:S02]  /*15d50*/  @!P6 IADD3 R188, -R188, RZ, RZ ;  /* 0x000000ffbcbce210 */ /* 0x000fe40007ffe1ff */
[----:B------:R-:W-:Y:S01]  /*15d60*/  ISETP.GE.AND P6, PT, R200, RZ, PT ;  /* 0x000000ffc800720c */ /* 0x000fe20003fc6270 */
[----:B------:R-:W-:Y:S01]  /*15d70*/  @!P1 IMAD.IADD R199, R199, 0x1, -R0 ;  /* 0x00000001c7c79824 */ /* 0x000fe200078e0a00 */
[----:B------:R-:W-:Y:S01]  /*15d80*/  IADD3 R198, -R198, RZ, RZ ;  /* 0x000000ffc6c67210 */ /* 0x000fe20007ffe1ff */
[----:B------:R1:W-:Y:S01]  /*15d90*/  STL [R1+0x1a4], R188 ;  /* 0x0001a4bc01007387 */ /* 0x0003e20000100800 */
[----:B--2---:R-:W-:Y:S01]  /*15da0*/  IMAD.MOV.U32 R189, RZ, RZ, R208 ;  /* 0x000000ffffbd7224 */ /* 0x004fe200078e00d0 */
[----:B------:R-:W-:Y:S01]  /*15db0*/  ISETP.GE.AND P1, PT, R202, RZ, PT ;  /* 0x000000ffca00720c */ /* 0x000fe20003f26270 */
[----:B------:R-:W-:Y:S01]  /*15dc0*/  @!P2 IMAD.IADD R127, R127, 0x1, -R0 ;  /* 0x000000017f7fa824 */ /* 0x000fe200078e0a00 */
[----:B------:R-:W-:Y:S01]  /*15dd0*/  ISETP.GE.AND P2, PT, R7, RZ, PT ;  /* 0x000000ff0700720c */ /* 0x000fe20003f46270 */
[----:B------:R-:W-:Y:S01]  /*15de0*/  @!P5 IMAD.MOV R189, RZ, RZ, -R189 ;  /* 0x000000ffffbdd224 */ /* 0x000fe200078e0abd */
[----:B------:R-:W-:Y:S01]  /*15df0*/  ISETP.GE.AND P4, PT, R206, RZ, PT ;  /* 0x000000ffce00720c */ /* 0x000fe20003f86270 */
[----:B------:R-:W-:-:S02]  /*15e00*/  VIADD R196, R2, 0x1c2 ;  /* 0x000001c202c47836 */ /* 0x000fc40000000000 */
[----:B------:R-:W-:Y:S01]  /*15e10*/  IMAD R201, R0, R198, R201 ;  /* 0x000000c600c97224 */ /* 0x000fe200078e02c9 */
[----:B------:R-:W-:Y:S01]  /*15e20*/  STL [R1+0x19c], R189 ;  /* 0x00019cbd01007387 */ /* 0x000fe20000100800 */
[----:B-1----:R-:W-:Y:S01]  /*15e30*/  IMAD.MOV.U32 R188, RZ, RZ, R197 ;  /* 0x000000ffffbc7224 */ /* 0x002fe200078e00c5 */
[----:B------:R-:W-:Y:S01]  /*15e40*/  IABS R204, R196 ;  /* 0x000000c400cc7213 */ /* 0x000fe20000000000 */
[----:B------:R-:W-:Y:S01]  /*15e50*/  @!P0 IMAD.IADD R126, R126, 0x1, -R0 ;  /* 0x000000017e7e8824 */ /* 0x000fe200078e0a00 */
[----:B------:R-:W-:Y:S01]  /*15e60*/  ISETP.GT.U32.AND P0, PT, R0, R127, PT ;  /* 0x0000007f0000720c */ /* 0x000fe20003f04070 */
[----:B------:R-:W-:Y:S01]  /*15e70*/  @!P3 IMAD.MOV R188, RZ, RZ, -R188 ;  /* 0x000000ffffbcb224 */ /* 0x000fe200078e0abc */
[----:B------:R-:W-:Y:S01]  /*15e80*/  ISETP.GE.AND P3, PT, R196, RZ, PT ;  /* 0x000000ffc400720c */ /* 0x000fe20003f66270 */
[----:B------:R-:W-:Y:S01]  /*15e90*/  IMAD.HI.U32 R7, R248, R204, RZ ;  /* 0x000000ccf8077227 */ /* 0x000fe200078e00ff */
[----:B------:R-:W-:Y:S02]  /*15ea0*/  ISETP.GT.U32.AND P5, PT, R0, R126, PT ;  /* 0x0000007e0000720c */ /* 0x000fe40003fa4070 */
[----:B------:R1:W-:Y:S01]  /*15eb0*/  STL [R1+0x198], R188 ;  /* 0x000198bc01007387 */ /* 0x0003e20000100800 */
[----:B------:R-:W-:-:S02]  /*15ec0*/  VIADD R202, R2, 0x1c3 ;  /* 0x000001c302ca7836 */ /* 0x000fc40000000000 */
[----:B------:R-:W-:Y:S02]  /*15ed0*/  IMAD.MOV R7, RZ, RZ, -R7 ;  /* 0x000000ffff077224 */ /* 0x000fe400078e0a07 */
[----:B------:R-:W-:Y:S02]  /*15ee0*/  VIADD R196, R2, 0x1c4 ;  /* 0x000001c402c47836 */ /* 0x000fe40000000000 */
[----:B------:R-:W-:Y:S01]  /*15ef0*/  @!P0 IMAD.IADD R127, R127, 0x1, -R0 ;  /* 0x000000017f7f8824 */ /* 0x000fe200078e0a00 */
[----:B------:R-:W-:Y:S01]  /*15f00*/  ISETP.GE.AND P0, PT, R202, RZ, PT ;  /* 0x000000ffca00720c */ /* 0x000fe20003f06270 */
[----:B------:R-:W-:Y:S01]  /*15f10*/  IMAD R204, R0, R7, R204 ;  /* 0x0000000700cc7224 */ /* 0x000fe200078e02cc */
[----:B-1----:R-:W-:Y:S01]  /*15f20*/  MOV R188, R199 ;  /* 0x000000c700bc7202 */ /* 0x002fe20000000f00 */
[C---:B------:R-:W-:Y:S01]  /*15f30*/  VIADD R7, R2.reuse, 0x1c5 ;  /* 0x000001c502077836 */ /* 0x040fe20000000000 */
[----:B------:R-:W-:Y:S01]  /*15f40*/  IABS R202, R202 ;  /* 0x000000ca00ca7213 */ /* 0x000fe20000000000 */
[----:B------:R-:W-:Y:S01]  /*15f50*/  VIADD R203, R2, 0x1c7 ;  /* 0x000001c702cb7836 */ /* 0x000fe20000000000 */
[----:B------:R-:W-:Y:S01]  /*15f60*/  @!P5 IADD3 R126, R126, -R0, RZ ;  /* 0x800000007e7ed210 */ /* 0x000fe20007ffe0ff */
[----:B------:R-:W-:Y:S01]  /*15f70*/  @!P6 IMAD.MOV R188, RZ, RZ, -R188 ;  /* 0x000000ffffbce224 */ /* 0x000fe200078e0abc */
[----:B------:R-:W-:Y:S01]  /*15f80*/  ISETP.GT.U32.AND P6, PT, R0, R201, PT ;  /* 0x000000c90000720c */ /* 0x000fe20003fc4070 */
[----:B------:R-:W-:Y:S01]  /*15f90*/  IMAD.HI.U32 R197, R248, R202, RZ ;  /* 0x000000caf8c57227 */ /* 0x000fe200078e00ff */
[----:B------:R-:W-:-:S02]  /*15fa0*/  ISETP.GT.U32.AND P5, PT, R0, R204, PT ;  /* 0x000000cc0000720c */ /* 0x000fc40003fa4070 */
[----:B------:R1:W-:Y:S01]  /*15fb0*/  STL [R1+0x194], R188 ;  /* 0x000194bc01007387 */ /* 0x0003e20000100800 */
[----:B------:R-:W-:Y:S01]  /*15fc0*/  IMAD.MOV R197, RZ, RZ, -R197 ;  /* 0x000000ffffc57224 */ /* 0x000fe200078e0ac5 */
[----:B------:R-:W-:Y:S01]  /*15fd0*/  IABS R200, R7 ;  /* 0x0000000700c87213 */ /* 0x000fe20000000000 */
[----:B------:R-:W-:Y:S01]  /*15fe0*/  @!P1 IMAD.MOV R126, RZ, RZ, -R126 ;  /* 0x000000ffff7e9224 */ /* 0x000fe200078e0a7e */
[----:B------:R-:W-:Y:S01]  /*15ff0*/  IABS R198, R196 ;  /* 0x000000c400c67213 */ /* 0x000fe20000000000 */
[----:B------:R-:W-:Y:S01]  /*16000*/  IMAD R202, R0, R197, R202 ;  /* 0x000000c500ca7224 */ /* 0x000fe200078e02ca */
[----:B------:R-:W-:Y:S01]  /*16010*/  ISETP.GE.AND P1, PT, R7, RZ, PT ;  /* 0x000000ff0700720c */ /* 0x000fe20003f26270 */
[C---:B------:R-:W-:Y:S01]  /*16020*/  VIADD R7, R2.reuse, 0x1c6 ;  /* 0x000001c602077836 */ /* 0x040fe20000000000 */
[----:B------:R-:W-:Y:S01]  /*16030*/  IADD3 R199, R2, 0x1c8, RZ ;  /* 0x000001c802c77810 */ /* 0x000fe20007ffe0ff */
[--C-:B------:R-:W-:Y:S01]  /*16040*/  @!P6 IMAD.IADD R201, R201, 0x1, -R0.reuse ;  /* 0x00000001c9c9e824 */ /* 0x100fe200078e0a00 */
[----:B------:R-:W-:Y:S01]  /*16050*/  IABS R205, R203 ;  /* 0x000000cb00cd7213 */ /* 0x000fe20000000000 */
[----:B------:R-:W-:-:S02]  /*16060*/  @!P5 IMAD.IADD R204, R204, 0x1, -R0 ;  /* 0x00000001ccccd824 */ /* 0x000fc400078e0a00 */
[----:B-1----:R-:W-:Y:S01]  /*16070*/  IMAD.MOV.U32 R188, RZ, RZ, R127 ;  /* 0x000000ffffbc7224 */ /* 0x002fe200078e007f */
[----:B------:R-:W-:Y:S01]  /*16080*/  ISETP.GT.U32.AND P6, PT, R0, R201, PT ;  /* 0x000000c90000720c */ /* 0x000fe20003fc4070 */
[----:B------:R-:W-:Y:S01]  /*16090*/  IMAD.HI.U32 R127, R248, R200, RZ ;  /* 0x000000c8f87f7227 */ /* 0x000fe200078e00ff */
[----:B------:R-:W-:-:S03]  /*160a0*/  ISETP.GT.U32.AND P5, PT, R0, R204, PT ;  /* 0x000000cc0000720c */ /* 0x000fc60003fa4070 */
[----:B------:R-:W-:Y:S01]  /*160b0*/  @!P4 IMAD.MOV R188, RZ, RZ, -R188 ;  /* 0x000000ffffbcc224 */ /* 0x000fe200078e0abc */
[----:B------:R-:W-:Y:S01]  /*160c0*/  ISETP.GE.AND P4, PT, R196, RZ, PT ;  /* 0x000000ffc400720c */ /* 0x000fe20003f86270 */
[----:B------:R-:W-:-:S03]  /*160d0*/  IMAD.HI.U32 R196, R248, R198, RZ ;  /* 0x000000c6f8c47227 */ /* 0x000fc600078e00ff */
[----:B------:R1:W-:Y:S01]  /*160e0*/  STL [R1+0x190], R188 ;  /* 0x000190bc01007387 */ /* 0x0003e20000100800 */
[----:B------:R-:W-:Y:S01]  /*160f0*/  IMAD.MOV R127, RZ, RZ, -R127 ;  /* 0x000000ffff7f7224 */ /* 0x000fe200078e0a7f */
[----:B------:R-:W-:Y:S01]  /*16100*/  IADD3 R196, -R196, RZ, RZ ;  /* 0x000000ffc4c47210 */ /* 0x000fe20007ffe1ff */
[----:B------:R-:W-:Y:S01]  /*16110*/  @!P6 IMAD.IADD R201, R201, 0x1, -R0 ;  /* 0x00000001c9c9e824 */ /* 0x000fe200078e0a00 */
[C---:B------:R-:W-:Y:S01]  /*16120*/  ISETP.GT.U32.AND P6, PT, R0.reuse, R202, PT ;  /* 0x000000ca0000720c */ /* 0x040fe20003fc4070 */
[C---:B------:R-:W-:Y:S01]  /*16130*/  IMAD R200, R0.reuse, R127, R200 ;  /* 0x0000007f00c87224 */ /* 0x040fe200078e02c8 */
[----:B------:R-:W-:Y:S01]  /*16140*/  IABS R127, R7 ;  /* 0x00000007007f7213 */ /* 0x000fe20000000000 */
[----:B------:R-:W-:Y:S01]  /*16150*/  IMAD R198, R0, R196, R198 ;  /* 0x000000c400c67224 */ /* 0x000fe200078e02c6 */
[----:B------:R2:W-:Y:S01]  /*16160*/  STL [R1+0x18c], R126 ;  /* 0x00018c7e01007387 */ /* 0x0005e20000100800 */
[----:B------:R-:W-:Y:S01]  /*16170*/  @!P5 IMAD.IADD R204, R204, 0x1, -R0 ;  /* 0x00000001ccccd824 */ /* 0x000fe200078e0a00 */
[----:B------:R-:W-:Y:S01]  /*16180*/  IABS R196, R199 ;  /* 0x000000c700c47213 */ /* 0x000fe20000000000 */
[----:B-1----:R-:W-:Y:S01]  /*16190*/  IMAD.MOV.U32 R188, RZ, RZ, R201 ;  /* 0x000000ffffbc7224 */ /* 0x002fe200078e00c9 */
[----:B------:R-:W-:Y:S01]  /*161a0*/  ISETP.GT.U32.AND P5, PT, R0, R198, PT ;  /* 0x000000c60000720c */ /* 0x000fe20003fa4070 */
[----:B------:R-:W-:-:S04]  /*161b0*/  IMAD.HI.U32 R201, R248, R127, RZ ;  /* 0x0000007ff8c97227 */ /* 0x000fc800078e00ff */
[----:B------:R-:W-:Y:S01]  /*161c0*/  @!P6 IMAD.IADD R202, R202, 0x1, -R0 ;  /* 0x00000001cacae824 */ /* 0x000fe200078e0a00 */
[C---:B------:R-:W-:Y:S01]  /*161d0*/  ISETP.GT.U32.AND P6, PT, R0.reuse, R200, PT ;  /* 0x000000c80000720c */ /* 0x040fe20003fc4070 */
[----:B------:R-:W-:Y:S02]  /*161e0*/  @!P2 IMAD.MOV R188, RZ, RZ, -R188 ;  /* 0x000000ffffbca224 */ /* 0x000fe400078e0abc */
[----:B------:R-:W-:Y:S01]  /*161f0*/  IMAD.MOV R201, RZ, RZ, -R201 ;  /* 0x000000ffffc97224 */ /* 0x000fe200078e0ac9 */
[----:B------:R-:W-:Y:S01]  /*16200*/  ISETP.GT.U32.AND P2, PT, R0, R202, PT ;  /* 0x000000ca0000720c */ /* 0x000fe20003f44070 */
[----:B--2---:R-:W-:Y:S01]  /*16210*/  VIADD R126, R2, 0x1c9 ;  /* 0x000001c9027e7836 */ /* 0x004fe20000000000 */
[----:B------:R1:W-:Y:S01]  /*16220*/  STL [R1+0x188], R188 ;  /* 0x000188bc01007387 */ /* 0x0003e20000100800 */
[----:B------:R-:W-:Y:S01]  /*16230*/  @!P5 IADD3 R198, R198, -R0, RZ ;  /* 0x80000000c6c6d210 */ /* 0x000fe20007ffe0ff */
[----:B------:R-:W-:Y:S02]  /*16240*/  VIADD R207, R2, 0x1cf ;  /* 0x000001cf02cf7836 */ /* 0x000fe40000000000 */
[----:B------:R-:W-:-:S02]  /*16250*/  IABS R197, R126 ;  /* 0x0000007e00c57213 */ /* 0x000fc40000000000 */
[----:B------:R-:W-:Y:S01]  /*16260*/  ISETP.GT.U32.AND P5, PT, R0, R198, PT ;  /* 0x000000c60000720c */ /* 0x000fe20003fa4070 */
[----:B------:R-:W-:Y:S02]  /*16270*/  @!P6 IMAD.IADD R200, R200, 0x1, -R0 ;  /* 0x00000001c8c8e824 */ /* 0x000fe400078e0a00 */
[----:B-1----:R-:W-:Y:S02]  /*16280*/  IMAD.MOV.U32 R188, RZ, RZ, R204 ;  /* 0x000000ffffbc7224 */ /* 0x002fe400078e00cc */
[----:B------:R-:W-:Y:S01]  /*16290*/  @!P2 IMAD.IADD R202, R202, 0x1, -R0 ;  /* 0x00000001cacaa824 */ /* 0x000fe200078e0a00 */
[C---:B------:R-:W-:Y:S01]  /*162a0*/  ISETP.GT.U32.AND P6, PT, R0.reuse, R200, PT ;  /* 0x000000c80000720c */ /* 0x040fe20003fc4070 */
[----:B------:R-:W-:Y:S01]  /*162b0*/  @!P3 IMAD.MOV R188, RZ, RZ, -R188 ;  /* 0x000000ffffbcb224 */ /* 0x000fe200078e0abc */
[----:B------:R-:W-:Y:S01]  /*162c0*/  ISETP.GE.AND P3, PT, R7, RZ, PT ;  /* 0x000000ff0700720c */ /* 0x000fe20003f66270 */
[----:B------:R-:W-:Y:S02]  /*162d0*/  IMAD R7, R0, R201, R127 ;  /* 0x000000c900077224 */ /* 0x000fe400078e027f */
[----:B------:R-:W-:Y:S01]  /*162e0*/  IMAD.HI.U32 R204, R248, R205, RZ ;  /* 0x000000cdf8cc7227 */ /* 0x000fe200078e00ff */
[----:B------:R1:W-:Y:S02]  /*162f0*/  STL [R1+0x184], R188 ;  /* 0x000184bc01007387 */ /* 0x0003e40000100800 */
[----:B------:R-:W-:Y:S01]  /*16300*/  ISETP.GT.U32.AND P2, PT, R0, R7, PT ;  /* 0x000000070000720c */ /* 0x000fe20003f44070 */
[----:B------:R-:W-:Y:S01]  /*16310*/  IMAD.HI.U32 R127, R248, R196, RZ ;  /* 0x000000c4f87f7227 */ /* 0x000fe200078e00ff */
[----:B------:R-:W-:-:S03]  /*16320*/  IADD3 R204, -R204, RZ, RZ ;  /* 0x000000ffcccc7210 */ /* 0x000fc60007ffe1ff */
[----:B------:R-:W-:Y:S02]  /*16330*/  IMAD.MOV R127, RZ, RZ, -R127 ;  /* 0x000000ffff7f7224 */ /* 0x000fe400078e0a7f */
[----:B------:R-:W-:-:S04]  /*16340*/  IMAD.HI.U32 R201, R248, R197, RZ ;  /* 0x000000c5f8c97227 */ /* 0x000fc800078e00ff */
[C---:B------:R-:W-:Y:S02]  /*16350*/  IMAD R205, R0.reuse, R204, R205 ;  /* 0x000000cc00cd7224 */ /* 0x040fe400078e02cd */
[----:B------:R-:W-:Y:S01]  /*16360*/  @!P2 IADD3 R7, R7, -R0, RZ ;  /* 0x800000000707a210 */ /* 0x000fe20007ffe0ff */
[----:B-1----:R-:W-:Y:S02]  /*16370*/  IMAD.MOV.U32 R188, RZ, RZ, R202 ;  /* 0x000000ffffbc7224 */ /* 0x002fe400078e00ca */
[C---:B------:R-:W-:Y:S01]  /*16380*/  IMAD R196, R0.reuse, R127, R196 ;  /* 0x0000007f00c47224 */ /* 0x040fe200078e02c4 */
[----:B------:R-:W-:Y:S01]  /*16390*/  ISETP.GT.U32.AND P2, PT, R0, R7, PT ;  /* 0x000000070000720c */ /* 0x000fe20003f44070 */
[----:B------:R-:W-:Y:S02]  /*163a0*/  IMAD.MOV R201, RZ, RZ, -R201 ;  /* 0x000000ffffc97224 */ /* 0x000fe400078e0ac9 */
[----:B------:R-:W-:Y:S02]  /*163b0*/  VIADD R127, R2, 0x1ca ;  /* 0x000001ca027f7836 */ /* 0x000fe40000000000 */
[----:B------:R-:W-:Y:S01]  /*163c0*/  @!P5 IMAD.IADD R198, R198, 0x1, -R0 ;  /* 0x00000001c6c6d824 */ /* 0x000fe200078e0a00 */
[----:B------:R-:W-:Y:S01]  /*163d0*/  ISETP.GE.AND P5, PT, R203, RZ, PT ;  /* 0x000000ffcb00720c */ /* 0x000fe20003fa6270 */
[----:B------:R-:W-:Y:S01]  /*163e0*/  @!P0 IMAD.MOV R188, RZ, RZ, -R188 ;  /* 0x000000ffffbc8224 */ /* 0x000fe200078e0abc */
[C---:B------:R-:W-:Y:S01]  /*163f0*/  ISETP.GT.U32.AND P0, PT, R0.reuse, R205, PT ;  /* 0x000000cd0000720c */ /* 0x040fe20003f04070 */
[----:B------:R-:W-:Y:S01]  /*16400*/  IMAD R197, R0, R201, R197 ;  /* 0x000000c900c57224 */ /* 0x000fe200078e02c5 */
[----:B------:R-:W-:Y:S01]  /*16410*/  IABS R201, R127 ;  /* 0x0000007f00c97213 */ /* 0x000fe20000000000 */
[----:B------:R-:W-:Y:S01]  /*16420*/  @!P6 IMAD.IADD R200, R200, 0x1, -R0 ;  /* 0x00000001c8c8e824 */ /* 0x000fe200078e0a00 */
[----:B------:R-:W-:Y:S01]  /*16430*/  ISETP.GT.U32.AND P6, PT, R0, R196, PT ;  /* 0x000000c40000720c */ /* 0x000fe20003fc4070 */
[----:B------:R-:W-:Y:S01]  /*16440*/  IMAD.MOV.U32 R189, RZ, RZ, R198 ;  /* 0x000000ffffbd7224 */ /* 0x000fe200078e00c6 */
[----:B------:R1:W-:Y:S01]  /*16450*/  STL [R1+0x180], R188 ;  /* 0x000180bc01007387 */ /* 0x0003e20000100800 */
[----:B------:R-:W-:-:S02]  /*16460*/  IMAD.MOV.U32 R198, RZ, RZ, R201 ;  /* 0x000000ffffc67224 */ /* 0x000fc400078e00c9 */
[----:B------:R-:W-:Y:S01]  /*16470*/  VIADD R202, R2, 0x1cb ;  /* 0x000001cb02ca7836 */ /* 0x000fe20000000000 */
[----:B------:R-:W-:Y:S01]  /*16480*/  @!P4 IADD3 R189, -R189, RZ, RZ ;  /* 0x000000ffbdbdc210 */ /* 0x000fe20007ffe1ff */
[----:B------:R-:W-:Y:S01]  /*16490*/  @!P2 IMAD.IADD R7, R7, 0x1, -R0 ;  /* 0x000000010707a824 */ /* 0x000fe200078e0a00 */
[----:B------:R-:W-:Y:S01]  /*164a0*/  ISETP.GE.AND P4, PT, R199, RZ, PT ;  /* 0x000000ffc700720c */ /* 0x000fe20003f86270 */
[----:B------:R-:W-:Y:S01]  /*164b0*/  IMAD.HI.U32 R199, R248, R198, RZ ;  /* 0x000000c6f8c77227 */ /* 0x000fe200078e00ff */
[----:B------:R-:W-:Y:S01]  /*164c0*/  ISETP.GE.AND P2, PT, R126, RZ, PT ;  /* 0x000000ff7e00720c */ /* 0x000fe20003f46270 */
[----:B------:R2:W-:Y:S01]  /*164d0*/  STL [R1+0x17c], R189 ;  /* 0x00017cbd01007387 */ /* 0x0005e20000100800 */
[----:B------:R-:W-:Y:S01]  /*164e0*/  IABS R126, R202 ;  /* 0x000000ca007e7213 */ /* 0x000fe20000000000 */
[----:B-1----:R-:W-:Y:S02]  /*164f0*/  IMAD.MOV.U32 R188, RZ, RZ, R200 ;  /* 0x000000ffffbc7224 */ /* 0x002fe400078e00c8 */
[----:B------:R-:W-:Y:S01]  /*16500*/  @!P0 IMAD.IADD R205, R205, 0x1, -R0 ;  /* 0x00000001cdcd8824 */ /* 0x000fe200078e0a00 */
[----:B------:R-:W-:Y:S01]  /*16510*/  ISETP.GE.AND P0, PT, R127, RZ, PT ;  /* 0x000000ff7f00720c */ /* 0x000fe20003f06270 */
[----:B------:R-:W-:Y:S01]  /*16520*/  @!P1 IMAD.MOV R188, RZ, RZ, -R188 ;  /* 0x000000ffffbc9224 */ /* 0x000fe200078e0abc */
[----:B------:R-:W-:Y:S01]  /*16530*/  ISETP.GT.U32.AND P1, PT, R0, R197, PT ;  /* 0x000000c50000720c */ /* 0x000fe20003f24070 */
[----:B------:R-:W-:Y:S01]  /*16540*/  IMAD.MOV R127, RZ, RZ, -R199 ;  /* 0x000000ffff7f7224 */ /* 0x000fe200078e0ac7 */
[----:B------:R-:W-:Y:S01]  /*16550*/  MOV R199, R126 ;  /* 0x0000007e00c77202 */ /* 0x000fe20000000f00 */
[----:B------:R-:W-:Y:S01]  /*16560*/  @!P6 IMAD.IADD R196, R196, 0x1, -R0 ;  /* 0x00000001c4c4e824 */ /* 0x000fe200078e0a00 */
[----:B------:R1:W-:Y:S01]  /*16570*/  STL [R1+0x178], R188 ;  /* 0x000178bc01007387 */ /* 0x0003e20000100800 */
[C---:B------:R-:W-:Y:S01]  /*16580*/  ISETP.GT.U32.AND P6, PT, R0.reuse, R205, PT ;  /* 0x000000cd0000720c */ /* 0x040fe20003fc4070 */
[----:B------:R-:W-:Y:S01]  /*16590*/  IMAD R198, R0, R127, R198 ;  /* 0x0000007f00c67224 */ /* 0x000fe200078e02c6 */
[----:B------:R-:W-:Y:S01]  /*165a0*/  IADD3 R126, R2, 0x1cd, RZ ;  /* 0x000001cd027e7810 */ /* 0x000fe20007ffe0ff */
[----:B------:R-:W-:Y:S01]  /*165b0*/  IMAD.HI.U32 R201, R248, R199, RZ ;  /* 0x000000c7f8c97227 */ /* 0x000fe200078e00ff */
[----:B--2---:R-:W-:-:S03]  /*165c0*/  IADD3 R189, R2, 0x1f7, RZ ;  /* 0x000001f702bd7810 */ /* 0x004fc60007ffe0ff */
[----:B------:R-:W-:Y:S02]  /*165d0*/  IMAD.MOV R201, RZ, RZ, -R201 ;  /* 0x000000ffffc97224 */ /* 0x000fe400078e0ac9 */
[----:B-1----:R-:W-:Y:S02]  /*165e0*/  IMAD.MOV.U32 R188, RZ, RZ, R7 ;  /* 0x000000ffffbc7224 */ /* 0x002fe400078e0007 */
[----:B------:R-:W-:Y:S02]  /*165f0*/  @!P1 IMAD.IADD R197, R197, 0x1, -R0 ;  /* 0x00000001c5c59824 */ /* 0x000fe400078e0a00 */
[----:B------:R-:W-:Y:S01]  /*16600*/  @!P3 IMAD.MOV R188, RZ, RZ, -R188 ;  /* 0x000000ffffbcb224 */ /* 0x000fe200078e0abc */
[C---:B------:R-:W-:Y:S01]  /*16610*/  ISETP.GT.U32.AND P3, PT, R0.reuse, R196, PT ;  /* 0x000000c40000720c */ /* 0x040fe20003f64070 */
[C---:B------:R-:W-:Y:S01]  /*16620*/  IMAD R199, R0.reuse, R201, R199 ;  /* 0x000000c900c77224 */ /* 0x040fe200078e02c7 */
[----:B------:R-:W-:Y:S01]  /*16630*/  ISETP.GT.U32.AND P1, PT, R0, R197, PT ;  /* 0x000000c50000720c */ /* 0x000fe20003f24070 */
[----:B------:R-:W-:Y:S01]  /*16640*/  VIADD R127, R2, 0x1cc ;  /* 0x000001cc027f7836 */ /* 0x000fe20000000000 */
[----:B------:R-:W-:Y:S01]  /*16650*/  IABS R201, R126 ;  /* 0x0000007e00c97213 */ /* 0x000fe20000000000 */
[--C-:B------:R-:W-:Y:S01]  /*16660*/  @!P6 IMAD.IADD R205, R205, 0x1, -R0.reuse ;  /* 0x00000001cdcde824 */ /* 0x100fe200078e0a00 */
[----:B------:R-:W-:Y:S01]  /*16670*/  ISETP.GT.U32.AND P6, PT, R0, R198, PT ;  /* 0x000000c60000720c */ /* 0x000fe20003fc4070 */
[----:B------:R-:W-:Y:S01]  /*16680*/  VIADD R7, R2, 0x1ce ;  /* 0x000001ce02077836 */ /* 0x000fe20000000000 */
[----:B------:R-:W-:Y:S01]  /*16690*/  IABS R200, R127 ;  /* 0x0000007f00c87213 */ /* 0x000fe20000000000 */
[----:B------:R1:W-:Y:S03]  /*166a0*/  STL [R1+0x174], R188 ;  /* 0x000174bc01007387 */ /* 0x0003e60000100800 */
[----:B------:R-:W-:Y:S01]  /*166b0*/  IABS R203, R7 ;  /* 0x0000000700cb7213 */ /* 0x000fe20000000000 */
[--C-:B------:R-:W-:Y:S01]  /*166c0*/  @!P3 IMAD.IADD R196, R196, 0x1, -R0.reuse ;  /* 0x00000001c4c4b824 */ /* 0x100fe200078e0a00 */
[----:B------:R-:W-:Y:S01]  /*166d0*/  ISETP.GT.U32.AND P3, PT, R0, R199, PT ;  /* 0x000000c70000720c */ /* 0x000fe20003f64070 */
[----:B------:R-:W-:Y:S01]  /*166e0*/  @!P1 IMAD.IADD R197, R197, 0x1, -R0 ;  /* 0x00000001c5c59824 */ /* 0x000fe200078e0a00 */
[----:B------:R-:W-:Y:S01]  /*166f0*/  ISETP.GE.AND P1, PT, R202, RZ, PT ;  /* 0x000000ffca00720c */ /* 0x000fe20003f26270 */
[----:B------:R-:W-:Y:S01]  /*16700*/  IMAD.HI.U32 R204, R248, R200, RZ ;  /* 0x000000c8f8cc7227 */ /* 0x000fe200078e00ff */
[----:B------:R-:W-:-:S03]  /*16710*/  MOV R202, R203 ;  /* 0x000000cb00ca7202 */ /* 0x000fc60000000f00 */
[----:B-1----:R-:W-:Y:S01]  /*16720*/  IMAD.MOV.U32 R188, RZ, RZ, R205 ;  /* 0x000000ffffbc7224 */ /* 0x002fe200078e00cd */
[----:B------:R-:W-:Y:S01]  /*16730*/  IADD3 R205, R2, 0x1d0, RZ ;  /* 0x000001d002cd7810 */ /* 0x000fe20007ffe0ff */
[----:B------:R-:W-:-:S03]  /*16740*/  IMAD.HI.U32 R203, R248, R201, RZ ;  /* 0x000000c9f8cb7227 */ /* 0x000fc600078e00ff */
[----:B------:R-:W-:Y:S01]  /*16750*/  @!P5 IADD3 R188, -R188, RZ, RZ ;  /* 0x000000ffbcbcd210 */ /* 0x000fe20007ffe1ff */
[--C-:B------:R-:W-:Y:S02]  /*16760*/  @!P3 IMAD.IADD R199, R199, 0x1, -R0.reuse ;  /* 0x00000001c7c7b824 */ /* 0x100fe400078e0a00 */
[----:B------:R-:W-:Y:S01]  /*16770*/  @!P6 IMAD.IADD R198, R198, 0x1, -R0 ;  /* 0x00000001c6c6e824 */ /* 0x000fe200078e0a00 */
[----:B------:R-:W-:Y:S01]  /*16780*/  ISETP.GE.AND P6, PT, R127, RZ, PT ;  /* 0x000000ff7f00720c */ /* 0x000fe20003fc6270 */
[----:B------:R-:W-:Y:S01]  /*16790*/  IMAD.MOV R204, RZ, RZ, -R204 ;  /* 0x000000ffffcc7224 */ /* 0x000fe200078e0acc */
[----:B------:R-:W-:Y:S01]  /*167a0*/  ISETP.GT.U32.AND P5, PT, R0, R199, PT ;  /* 0x000000c70000720c */ /* 0x000fe20003fa4070 */
[----:B------:R-:W-:Y:S01]  /*167b0*/  IMAD.HI.U32 R127, R248, R202, RZ ;  /* 0x000000caf87f7227 */ /* 0x000fe200078e00ff */
[----:B------:R-:W-:Y:S01]  /*167c0*/  ISETP.GT.U32.AND P3, PT, R0, R198, PT ;  /* 0x000000c60000720c */ /* 0x000fe20003f64070 */
[----:B------:R1:W-:Y:S02]  /*167d0*/  STL [R1+0x170], R188 ;  /* 0x000170bc01007387 */ /* 0x0003e40000100800 */
[----:B------:R-:W-:-:S02]  /*167e0*/  IMAD.MOV R203, RZ, RZ, -R203 ;  /* 0x000000ffffcb7224 */ /* 0x000fc400078e0acb */
[C---:B------:R-:W-:Y:S01]  /*167f0*/  IMAD R200, R0.reuse, R204, R200 ;  /* 0x000000cc00c87224 */ /* 0x040fe200078e02c8 */
[----:B------:R-:W-:Y:S01]  /*16800*/  IABS R204, R205 ;  /* 0x000000cd00cc7213 */ /* 0x000fe20000000000 */
[----:B------:R-:W-:Y:S02]  /*16810*/  IMAD.MOV R127, RZ, RZ, -R127 ;  /* 0x000000ffff7f7224 */ /* 0x000fe400078e0a7f */
[C---:B------:R-:W-:Y:S01]  /*16820*/  IMAD R201, R0.reuse, R203, R201 ;  /* 0x000000cb00c97224 */ /* 0x040fe200078e02c9 */
[----:B------:R-:W-:Y:S01]  /*16830*/  IABS R203, R207 ;  /* 0x000000cf00cb7213 */ /* 0x000fe20000000000 */
[----:B------:R-:W-:Y:S01]  /*16840*/  @!P4 IMAD.MOV R196, RZ, RZ, -R196 ;  /* 0x000000ffffc4c224 */ /* 0x000fe200078e0ac4 */
[C---:B------:R-:W-:Y:S01]  /*16850*/  ISETP.GT.U32.AND P4, PT, R0.reuse, R200, PT ;  /* 0x000000c80000720c */ /* 0x040fe20003f84070 */
[C---:B------:R-:W-:Y:S02]  /*16860*/  IMAD R202, R0.reuse, R127, R202 ;  /* 0x0000007f00ca7224 */ /* 0x040fe400078e02ca */
[----:B------:R-:W-:Y:S01]  /*16870*/  @!P2 IMAD.MOV R197, RZ, RZ, -R197 ;  /* 0x000000ffffc5a224 */ /* 0x000fe200078e0ac5 */
[C---:B------:R-:W-:Y:S01]  /*16880*/  ISETP.GT.U32.AND P2, PT, R0.reuse, R201, PT ;  /* 0x000000c90000720c */ /* 0x040fe20003f44070 */
[----:B------:R-:W-:Y:S01]  /*16890*/  @!P5 IMAD.IADD R199, R199, 0x1, -R0 ;  /* 0x00000001c7c7d824 */ /* 0x000fe200078e0a00 */
[----:B------:R-:W-:Y:S01]  /*168a0*/  ISETP.GT.U32.AND P5, PT, R0, R202, PT ;  /* 0x000000ca0000720c */ /* 0x000fe20003fa4070 */
[----:B------:R-:W-:-:S03]  /*168b0*/  IMAD.HI.U32 R127, R248, R203, RZ ;  /* 0x000000cbf87f7227 */ /* 0x000fc600078e00ff */
[----:B------:R-:W-:Y:S01]  /*168c0*/  @!P1 IADD3 R199, -R199, RZ, RZ ;  /* 0x000000ffc7c79210 */ /* 0x000fe20007ffe1ff */
[----:B------:R-:W-:Y:S02]  /*168d0*/  IMAD.MOV R127, RZ, RZ, -R127 ;  /* 0x000000ffff7f7224 */ /* 0x000fe400078e0a7f */
[----:B------:R-:W-:Y:S01]  /*168e0*/  @!P4 IMAD.IADD R200, R200, 0x1, -R0 ;  /* 0x00000001c8c8c824 */ /* 0x000fe200078e0a00 */
[----:B------:R-:W-:Y:S01]  /*168f0*/  ISETP.GE.AND P4, PT, R7, RZ, PT ;  /* 0x000000ff0700720c */ /* 0x000fe20003f86270 */
[----:B------:R-:W-:-:S04]  /*16900*/  IMAD.HI.U32 R7, R248, R204, RZ ;  /* 0x000000ccf8077227 */ /* 0x000fc800078e00ff */
[--C-:B------:R-:W-:Y:S01]  /*16910*/  @!P2 IMAD.IADD R201, R201, 0x1, -R0.reuse ;  /* 0x00000001c9c9a824 */ /* 0x100fe200078e0a00 */
[----:B------:R-:W-:Y:S01]  /*16920*/  ISETP.GT.U32.AND P2, PT, R0, R200, PT ;  /* 0x000000c80000720c */ /* 0x000fe20003f44070 */
[----:B------:R-:W-:Y:S01]  /*16930*/  IMAD.MOV R7, RZ, RZ, -R7 ;  /* 0x000000ffff077224 */ /* 0x000fe200078e0a07 */
[----:B------:R-:W-:Y:S01]  /*16940*/  @!P5 IADD3 R202, R202, -R0, RZ ;  /* 0x80000000cacad210 */ /* 0x000fe20007ffe0ff */
[----:B------:R-:W-:Y:S01]  /*16950*/  @!P3 IMAD.IADD R198, R198, 0x1, -R0 ;  /* 0x00000001c6c6b824 */ /* 0x000fe200078e0a00 */
[C---:B------:R-:W-:Y:S01]  /*16960*/  ISETP.GT.U32.AND P5, PT, R0.reuse, R201, PT ;  /* 0x000000c90000720c */ /* 0x040fe20003fa4070 */
[----:B------:R-:W-:Y:S01]  /*16970*/  IMAD R203, R0, R127, R203 ;  /* 0x0000007f00cb7224 */ /* 0x000fe200078e02cb */
[----:B------:R-:W-:Y:S01]  /*16980*/  ISETP.GE.AND P3, PT, R126, RZ, PT ;  /* 0x000000ff7e00720c */ /* 0x000fe20003f66270 */
[----:B------:R-:W-:Y:S02]  /*16990*/  VIADD R126, R2, 0x1d1 ;  /* 0x000001d1027e7836 */ /* 0x000fe40000000000 */
[----:B------:R-:W-:-:S02]  /*169a0*/  IMAD R204, R0, R7, R204 ;  /* 0x0000000700cc7224 */ /* 0x000fc400078e02cc */
[----:B------:R-:W-:Y:S01]  /*169b0*/  @!P0 IMAD.MOV R198, RZ, RZ, -R198 ;  /* 0x000000ffffc68224 */ /* 0x000fe200078e0ac6 */
[----:B------:R-:W-:Y:S01]  /*169c0*/  IABS R209, R126 ;  /* 0x0000007e00d17213 */ /* 0x000fe20000000000 */
[----:B------:R-:W-:Y:S01]  /*169d0*/  @!P2 IMAD.IADD R200, R200, 0x1, -R0 ;  /* 0x00000001c8c8a824 */ /* 0x000fe200078e0a00 */
[----:B------:R-:W-:Y:S01]  /*169e0*/  ISETP.GT.U32.AND P2, PT, R0, R203, PT ;  /* 0x000000cb0000720c */ /* 0x000fe20003f44070 */
[----:B------:R-:W-:Y:S01]  /*169f0*/  VIADD R7, R2, 0x1d3 ;  /* 0x000001d302077836 */ /* 0x000fe20000000000 */
[----:B------:R-:W-:Y:S01]  /*16a00*/  ISETP.GT.U32.AND P0, PT, R0, R202, PT ;  /* 0x000000ca0000720c */ /* 0x000fe20003f04070 */
[----:B------:R-:W-:Y:S01]  /*16a10*/  IMAD.HI.U32 R210, R248, R209, RZ ;  /* 0x000000d1f8d27227 */ /* 0x000fe200078e00ff */
[----:B------:R-:W-:Y:S02]  /*16a20*/  @!P5 IADD3 R201, R201, -R0, RZ ;  /* 0x80000000c9c9d210 */ /* 0x000fe40007ffe0ff */
[----:B------:R-:W-:Y:S01]  /*16a30*/  ISETP.GT.U32.AND P5, PT, R0, R204, PT ;  /* 0x000000cc0000720c */ /* 0x000fe20003fa4070 */
[----:B------:R-:W-:-:S02]  /*16a40*/  IMAD.MOV R210, RZ, RZ, -R210 ;  /* 0x000000ffffd27224 */ /* 0x000fc400078e0ad2 */
[----:B------:R-:W-:Y:S02]  /*16a50*/  VIADD R127, R2, 0x1d2 ;  /* 0x000001d2027f7836 */ /* 0x000fe40000000000 */
[----:B------:R-:W-:Y:S02]  /*16a60*/  @!P6 IMAD.MOV R200, RZ, RZ, -R200 ;  /* 0x000000ffffc8e224 */ /* 0x000fe400078e0ac8 */
[--C-:B------:R-:W-:Y:S01]  /*16a70*/  @!P2 IMAD.IADD R203, R203, 0x1, -R0.reuse ;  /* 0x00000001cbcba824 */ /* 0x100fe200078e0a00 */
[----:B------:R-:W-:Y:S01]  /*16a80*/  ISETP.GE.AND P2, PT, R205, RZ, PT ;  /* 0x000000ffcd00720c */ /* 0x000fe20003f46270 */
[----:B------:R-:W-:Y:S01]  /*16a90*/  IMAD R205, R0, R210, R209 ;  /* 0x000000d200cd7224 */ /* 0x000fe200078e02d1 */
[----:B------:R-:W-:Y:S01]  /*16aa0*/  IABS R206, R127 ;  /* 0x0000007f00ce7213 */ /* 0x000fe20000000000 */
[--C-:B------:R-:W-:Y:S01]  /*16ab0*/  @!P0 IMAD.IADD R202, R202, 0x1, -R0.reuse ;  /* 0x00000001caca8824 */ /* 0x100fe200078e0a00 */
[----:B------:R-:W-:Y:S01]  /*16ac0*/  ISETP.GE.AND P0, PT, R207, RZ, PT ;  /* 0x000000ffcf00720c */ /* 0x000fe20003f06270 */
[----:B------:R-:W-:Y:S01]  /*16ad0*/  @!P5 IMAD.IADD R204, R204, 0x1, -R0 ;  /* 0x00000001ccccd824 */ /* 0x000fe200078e0a00 */
[----:B------:R-:W-:Y:S01]  /*16ae0*/  IABS R207, R7 ;  /* 0x0000000700cf7213 */ /* 0x000fe20000000000 */
[----:B------:R-:W-:Y:S01]  /*16af0*/  @!P4 IMAD.MOV R202, RZ, RZ, -R202 ;  /* 0x000000ffffcac224 */ /* 0x000fe200078e0aca */
[----:B------:R-:W-:Y:S01]  /*16b00*/  ISETP.GT.U32.AND P6, PT, R0, R205, PT ;  /* 0x000000cd0000720c */ /* 0x000fe20003fc4070 */
[----:B------:R-:W-:Y:S01]  /*16b10*/  IMAD.HI.U32 R208, R248, R206, RZ ;  /* 0x000000cef8d07227 */ /* 0x000fe200078e00ff */
[----:B------:R-:W-:-:S02]  /*16b20*/  ISETP.GT.U32.AND P1, PT, R0, R204, PT ;  /* 0x000000cc0000720c */ /* 0x000fc40003f24070 */
[----:B------:R-:W-:Y:S01]  /*16b30*/  ISETP.GE.AND P4, PT, R127, RZ, PT ;  /* 0x000000ff7f00720c */ /* 0x000fe20003f86270 */
[----:B------:R-:W-:Y:S01]  /*16b40*/  IMAD.HI.U32 R127, R248, R207, RZ ;  /* 0x000000cff87f7227 */ /* 0x000fe200078e00ff */
[----:B------:R-:W-:-:S03]  /*16b50*/  ISETP.GT.U32.AND P5, PT, R0, R203, PT ;  /* 0x000000cb0000720c */ /* 0x000fc60003fa4070 */
[----:B------:R-:W-:Y:S01]  /*16b60*/  @!P3 IMAD.MOV R201, RZ, RZ, -R201 ;  /* 0x000000ffffc9b224 */ /* 0x000fe200078e0ac9 */
[----:B------:R-:W-:Y:S01]  /*16b70*/  IADD3 R127, -R127, RZ, RZ ;  /* 0x000000ff7f7f7210 */ /* 0x000fe20007ffe1ff */
[----:B------:R-:W-:Y:S01]  /*16b80*/  IMAD.MOV R208, RZ, RZ, -R208 ;  /* 0x000000ffffd07224 */ /* 0x000fe200078e0ad0 */
[----:B------:R-:W-:Y:S01]  /*16b90*/  ISETP.GE.AND P3, PT, R126, RZ, PT ;  /* 0x000000ff7e00720c */ /* 0x000fe20003f66270 */
[----:B------:R-:W-:Y:S02]  /*16ba0*/  VIADD R126, R2, 0x1d4 ;  /* 0x000001d4027e7836 */ /* 0x000fe40000000000 */
[--C-:B------:R-:W-:Y:S02]  /*16bb0*/  @!P1 IMAD.IADD R204, R204, 0x1, -R0.reuse ;  /* 0x00000001cccc9824 */ /* 0x100fe400078e0a00 */
[----:B------:R-:W-:Y:S02]  /*16bc0*/  @!P6 IMAD.IADD R205, R205, 0x1, -R0 ;  /* 0x00000001cdcde824 */ /* 0x000fe400078e0a00 */
[----:B------:R-:W-:-:S02]  /*16bd0*/  IMAD R207, R0, R127, R207 ;  /* 0x0000007f00cf7224 */ /* 0x000fc400078e02cf */
[C---:B------:R-:W-:Y:S01]  /*16be0*/  IMAD R206, R0.reuse, R208, R206 ;  /* 0x000000d000ce7224 */ /* 0x040fe200078e02ce */
[----:B------:R-:W-:Y:S01]  /*16bf0*/  IABS R208, R126 ;  /* 0x0000007e00d07213 */ /* 0x000fe20000000000 */
[----:B------:R-:W-:Y:S01]  /*16c00*/  @!P5 IMAD.IADD R203, R203, 0x1, -R0 ;  /* 0x00000001cbcbd824 */ /* 0x000fe200078e0a00 */
[C---:B------:R-:W-:Y:S01]  /*16c10*/  ISETP.GT.U32.AND P6, PT, R0.reuse, R205, PT ;  /* 0x000000cd0000720c */ /* 0x040fe20003fc4070 */
[----:B------:R-:W-:Y:S01]  /*16c20*/  @!P2 IMAD.MOV R204, RZ, RZ, -R204 ;  /* 0x000000ffffcca224 */ /* 0x000fe200078e0acc */
[----:B------:R-:W-:Y:S01]  /*16c30*/  ISETP.GT.U32.AND P2, PT, R0, R207, PT ;  /* 0x000000cf0000720c */ /* 0x000fe20003f44070 */
[----:B------:R-:W-:Y:S01]  /*16c40*/  @!P0 IMAD.MOV R203, RZ, RZ, -R203 ;  /* 0x000000ffffcb8224 */ /* 0x000fe200078e0acb */
[----:B------:R-:W-:Y:S01]  /*16c50*/  ISETP.GE.AND P0, PT, R126, RZ, PT ;  /* 0x000000ff7e00720c */ /* 0x000fe20003f06270 */
[----:B------:R-:W-:Y:S01]  /*16c60*/  IMAD.HI.U32 R126, R248, R208, RZ ;  /* 0x000000d0f87e7227 */ /* 0x000fe200078e00ff */
[----:B------:R-:W-:Y:S02]  /*16c70*/  ISETP.GE.AND P5, PT, R7, RZ, PT ;  /* 0x000000ff0700720c */ /* 0x000fe40003fa6270 */
[----:B------:R-:W-:Y:S01]  /*16c80*/  ISETP.GT.U32.AND P1, PT, R0, R206, PT ;  /* 0x000000ce0000720c */ /* 0x000fe20003f24070 */
[----:B------:R-:W-:-:S02]  /*16c90*/  VIADD R7, R2, 0x1d5 ;  /* 0x000001d502077836 */ /* 0x000fc40000000000 */
[----:B------:R-:W-:Y:S02]  /*16ca0*/  IMAD.MOV R126, RZ, RZ, -R126 ;  /* 0x000000ffff7e7224 */ /* 0x000fe400078e0a7e */
[----:B------:R-:W-:Y:S01]  /*16cb0*/  @!P6 IMAD.IADD R205, R205, 0x1, -R0 ;  /* 0x00000001cdcde824 */ /* 0x000fe200078e0a00 */
[----:B------:R-:W-:Y:S01]  /*16cc0*/  IABS R209, R7 ;  /* 0x0000000700d17213 */ /* 0x000fe20000000000 */
[C---:B------:R-:W-:Y:S01]  /*16cd0*/  IMAD R208, R0.reuse, R126, R208 ;  /* 0x0000007e00d07224 */ /* 0x040fe200078e02d0 */
[----:B------:R-:W-:Y:S01]  /*16ce0*/  ISETP.GE.AND P6, PT, R7, RZ, PT ;  /* 0x000000ff0700720c */ /* 0x000fe20003fc6270 */
[----:B------:R-:W-:Y:S02]  /*16cf0*/  @!P2 IMAD.IADD R207, R207, 0x1, -R0 ;  /* 0x00000001cfcfa824 */ /* 0x000fe400078e0a00 */
[----:B------:R-:W-:Y:S01]  /*16d00*/  @!P3 IMAD.MOV R205, RZ, RZ, -R205 ;  /* 0x000000ffffcdb224 */ /* 0x000fe200078e0acd */
[----:B------:R-:W-:Y:S01]  /*16d10*/  ISETP.GT.U32.AND P3, PT, R0, R208, PT ;  /* 0x000000d00000720c */ /* 0x000fe20003f64070 */
[----:B------:R-:W-:Y:S01]  /*16d20*/  VIADD R127, R2, 0x1d6 ;  /* 0x000001d6027f7836 */ /* 0x000fe20000000000 */
[----:B------:R-:W-:Y:S01]  /*16d30*/  ISETP.GT.U32.AND P2, PT, R0, R207, PT ;  /* 0x000000cf0000720c */ /* 0x000fe20003f44070 */
[----:B------:R-:W-:Y:S01]  /*16d40*/  IMAD.HI.U32 R211, R248, R209, RZ ;  /* 0x000000d1f8d37227 */ /* 0x000fe200078e00ff */
[----:B------:R-:W-:-:S02]  /*16d50*/  @!P1 IADD3 R206, R206, -R0, RZ ;  /* 0x80000000cece9210 */ /* 0x000fc40007ffe0ff */
[----:B------:R-:W-:Y:S01]  /*16d60*/  IABS R210, R127 ;  /* 0x0000007f00d27213 */ /* 0x000fe20000000000 */
[----:B------:R-:W-:Y:S01]  /*16d70*/  VIADD R7, R2, 0x1d7 ;  /* 0x000001d702077836 */ /* 0x000fe20000000000 */
[----:B------:R-:W-:Y:S01]  /*16d80*/  ISETP.GT.U32.AND P1, PT, R0, R206, PT ;  /* 0x000000ce0000720c */ /* 0x000fe20003f24070 */
[----:B------:R-:W-:Y:S02]  /*16d90*/  IMAD.MOV R213, RZ, RZ, -R211 ;  /* 0x000000ffffd57224 */ /* 0x000fe400078e0ad3 */
[----:B------:R-:W-:Y:S01]  /*16da0*/  IMAD.HI.U32 R126, R248, R210, RZ ;  /* 0x000000d2f87e7227 */ /* 0x000fe200078e00ff */
[----:B------:R-:W-:-:S03]  /*16db0*/  IABS R212, R7 ;  /* 0x0000000700d47213 */ /* 0x000fc60000000000 */
[----:B------:R-:W-:Y:S01]  /*16dc0*/  IMAD R209, R0, R213, R209 ;  /* 0x000000d500d17224 */ /* 0x000fe200078e02d1 */
[----:B------:R-:W-:Y:S01]  /*16dd0*/  @!P2 IADD3 R207, R207, -R0, RZ ;  /* 0x80000000cfcfa210 */ /* 0x000fe20007ffe0ff */
[----:B------:R-:W-:Y:S02]  /*16de0*/  @!P3 IMAD.IADD R208, R208, 0x1, -R0 ;  /* 0x00000001d0d0b824 */ /* 0x000fe400078e0a00 */
[----:B------:R-:W-:Y:S01]  /*16df0*/  IMAD.MOV R126, RZ, RZ, -R126 ;  /* 0x000000ffff7e7224 */ /* 0x000fe200078e0a7e */
[C---:B------:R-:W-:Y:S01]  /*16e00*/  ISETP.GT.U32.AND P2, PT, R0.reuse, R209, PT ;  /* 0x000000d10000720c */ /* 0x040fe20003f44070 */
[----:B------:R-:W-:Y:S01]  /*16e10*/  IMAD.MOV.U32 R211, RZ, RZ, R212 ;  /* 0x000000ffffd37224 */ /* 0x000fe200078e00d4 */
[C---:B------:R-:W-:Y:S01]  /*16e20*/  ISETP.GT.U32.AND P3, PT, R0.reuse, R208, PT ;  /* 0x000000d00000720c */ /* 0x040fe20003f64070 */
[----:B------:R-:W-:Y:S01]  /*16e30*/  IMAD R210, R0, R126, R210 ;  /* 0x0000007e00d27224 */ /* 0x000fe200078e02d2 */
[----:B------:R-:W-:Y:S01]  /*16e40*/  @!P1 IADD3 R206, R206, -R0, RZ ;  /* 0x80000000cece9210 */ /* 0x000fe20007ffe0ff */
[----:B------:R-:W-:Y:S01]  /*16e50*/  IMAD.HI.U32 R126, R248, R211, RZ ;  /* 0x000000d3f87e7227 */ /* 0x000fe200078e00ff */
[----:B------:R-:W-:-:S03]  /*16e60*/  ISETP.GE.AND P1, PT, R127, RZ, PT ;  /* 0x000000ff7f00720c */ /* 0x000fc60003f26270 */
[----:B------:R-:W-:Y:S02]  /*16e70*/  IMAD.MOV R126, RZ, RZ, -R126 ;  /* 0x000000ffff7e7224 */ /* 0x000fe400078e0a7e */
[----:B------:R-:W-:Y:S02]  /*16e80*/  VIADD R127, R2, 0x1d9 ;  /* 0x000001d9027f7836 */ /* 0x000fe40000000000 */
[----:B------:R-:W-:Y:S01]  /*16e90*/  @!P5 IMAD.MOV R207, RZ, RZ, -R207 ;  /* 0x000000ffffcfd224 */ /* 0x000fe200078e0acf */
[C---:B------:R-:W-:Y:S01]  /*16ea0*/  ISETP.GT.U32.AND P5, PT, R0.reuse, R210, PT ;  /* 0x000000d20000720c */ /* 0x040fe20003fa4070 */
[----:B------:R-:W-:Y:S01]  /*16eb0*/  IMAD R211, R0, R126, R211 ;  /* 0x0000007e00d37224 */ /* 0x000fe200078e02d3 */
[----:B------:R-:W-:Y:S01]  /*16ec0*/  IABS R213, R127 ;  /* 0x0000007f00d57213 */ /* 0x000fe20000000000 */
[--C-:B------:R-:W-:Y:S01]  /*16ed0*/  @!P2 IMAD.IADD R209, R209, 0x1, -R0.reuse ;  /* 0x00000001d1d1a824 */ /* 0x100fe200078e0a00 */
[----:B------:R-:W-:Y:S01]  /*16ee0*/  IADD3 R126, R2, 0x1da, RZ ;  /* 0x000001da027e7810 */ /* 0x000fe20007ffe0ff */
[----:B------:R-:W-:Y:S01]  /*16ef0*/  @!P3 IMAD.IADD R208, R208, 0x1, -R0 ;  /* 0x00000001d0d0b824 */ /* 0x000fe200078e0a00 */
[C---:B------:R-:W-:Y:S01]  /*16f00*/  ISETP.GT.U32.AND P3, PT, R0.reuse, R211, PT ;  /* 0x000000d30000720c */ /* 0x040fe20003f64070 */
[----:B------:R-:W-:Y:S01]  /*16f10*/  @!P4 IMAD.MOV R206, RZ, RZ, -R206 ;  /* 0x000000ffffcec224 */ /* 0x000fe200078e0ace */
[----:B------:R-:W-:Y:S01]  /*16f20*/  ISETP.GT.U32.AND P2, PT, R0, R209, PT ;  /* 0x000000d10000720c */ /* 0x000fe20003f44070 */
[----:B------:R-:W-:Y:S01]  /*16f30*/  IMAD.HI.U32 R216, R248, R213, RZ ;  /* 0x000000d5f8d87227 */ /* 0x000fe200078e00ff */
[----:B------:R-:W-:-:S02]  /*16f40*/  ISETP.GE.AND P4, PT, R7, RZ, PT ;  /* 0x000000ff0700720c */ /* 0x000fc40003f86270 */
[----:B------:R-:W-:Y:S01]  /*16f50*/  IABS R214, R126 ;  /* 0x0000007e00d67213 */ /* 0x000fe20000000000 */
[----:B------:R-:W-:Y:S01]  /*16f60*/  VIADD R7, R2, 0x1d8 ;  /* 0x000001d802077836 */ /* 0x000fe20000000000 */
[----:B------:R-:W-:Y:S01]  /*16f70*/  IADD3 R216, -R216, RZ, RZ ;  /* 0x000000ffd8d87210 */ /* 0x000fe20007ffe1ff */
[----:B------:R-:W-:Y:S02]  /*16f80*/  @!P5 IMAD.IADD R210, R210, 0x1, -R0 ;  /* 0x00000001d2d2d824 */ /* 0x000fe400078e0a00 */
[----:B------:R-:W-:Y:S01]  /*16f90*/  @!P0 IMAD.MOV R208, RZ, RZ, -R208 ;  /* 0x000000ffffd08224 */ /* 0x000fe200078e0ad0 */
[----:B------:R-:W-:Y:S01]  /*16fa0*/  IABS R212, R7 ;  /* 0x0000000700d47213 */ /* 0x000fe20000000000 */
[--C-:B------:R-:W-:Y:S01]  /*16fb0*/  @!P3 IMAD.IADD R211, R211, 0x1, -R0.reuse ;  /* 0x00000001d3d3b824 */ /* 0x100fe200078e0a00 */
[C---:B------:R-:W-:Y:S01]  /*16fc0*/  ISETP.GT.U32.AND P5, PT, R0.reuse, R210, PT ;  /* 0x000000d20000720c */ /* 0x040fe20003fa4070 */
[----:B------:R-:W-:Y:S01]  /*16fd0*/  @!P2 IMAD.IADD R209, R209, 0x1, -R0 ;  /* 0x00000001d1d1a824 */ /* 0x000fe200078e0a00 */
[----:B------:R-:W-:Y:S01]  /*16fe0*/  ISETP.GE.AND P0, PT, R7, RZ, PT ;  /* 0x000000ff0700720c */ /* 0x000fe20003f06270 */
[C---:B------:R-:W-:Y:S01]  /*16ff0*/  IMAD R213, R0.reuse, R216, R213 ;  /* 0x000000d800d57224 */ /* 0x040fe200078e02d5 */
[----:B------:R-:W-:Y:S01]  /*17000*/  ISETP.GT.U32.AND P3, PT, R0, R211, PT ;  /* 0x000000d30000720c */ /* 0x000fe20003f64070 */
[----:B------:R-:W-:Y:S01]  /*17010*/  IMAD.HI.U32 R215, R248, R212, RZ ;  /* 0x000000d4f8d77227 */ /* 0x000fe200078e00ff */
[----:B------:R-:W-:-:S02]  /*17020*/  @!P6 IADD3 R209, -R209, RZ, RZ ;  /* 0x000000ffd1d1e210 */ /* 0x000fc40007ffe1ff */
[----:B------:R-:W-:Y:S01]  /*17030*/  ISETP.GT.U32.AND P6, PT, R0, R213, PT ;  /* 0x000000d50000720c */ /* 0x000fe20003fc4070 */
[----:B------:R-:W-:Y:S01]  /*17040*/  IMAD.HI.U32 R7, R248, R214, RZ ;  /* 0x000000d6f8077227 */ /* 0x000fe200078e00ff */
[----:B------:R-:W-:Y:S02]  /*17050*/  IABS R216, R218 ;  /* 0x000000da00d87213 */ /* 0x000fe40000000000 */
[----:B------:R-:W-:Y:S01]  /*17060*/  ISETP.GE.AND P2, PT, R127, RZ, PT ;  /* 0x000000ff7f00720c */ /* 0x000fe20003f46270 */
[----:B------:R-:W-:Y:S02]  /*17070*/  IMAD.MOV R215, RZ, RZ, -R215 ;  /* 0x000000ffffd77224 */ /* 0x000fe400078e0ad7 */
[----:B------:R-:W-:Y:S02]  /*17080*/  IMAD.MOV R7, RZ, RZ, -R7 ;  /* 0x000000ffff077224 */ /* 0x000fe400078e0a07 */
[----:B------:R-:W-:Y:S02]  /*17090*/  IMAD R212, R0, R215, R212 ;  /* 0x000000d700d47224 */ /* 0x000fe400078e02d4 */
[----:B------:R-:W-:-:S02]  /*170a0*/  @!P5 IMAD.IADD R210, R210, 0x1, -R0 ;  /* 0x00000001d2d2d824 */ /* 0x000fc400078e0a00 */
[C---:B------:R-:W-:Y:S01]  /*170b0*/  IMAD R214, R0.reuse, R7, R214 ;  /* 0x0000000700d67224 */ /* 0x040fe200078e02d6 */
[C---:B------:R-:W-:Y:S01]  /*170c0*/  ISETP.GT.U32.AND P5, PT, R0.reuse, R212, PT ;  /* 0x000000d40000720c */ /* 0x040fe20003fa4070 */
[----:B------:R-:W-:Y:S01]  /*170d0*/  @!P3 IMAD.IADD R211, R211, 0x1, -R0 ;  /* 0x00000001d3d3b824 */ /* 0x000fe200078e0a00 */
[----:B------:R-:W-:Y:S01]  /*170e0*/  @!P6 IADD3 R213, R213, -R0, RZ ;  /* 0x80000000d5d5e210 */ /* 0x000fe20007ffe0ff */
[----:B------:R-:W-:Y:S01]  /*170f0*/  @!P1 IMAD.MOV R210, RZ, RZ, -R210 ;  /* 0x000000ffffd29224 */ /* 0x000fe200078e0ad2 */
[----:B------:R-:W-:Y:S01]  /*17100*/  ISETP.GT.U32.AND P3, PT, R0, R214, PT ;  /* 0x000000d60000720c */ /* 0x000fe20003f64070 */
[----:B------:R-:W-:Y:S01]  /*17110*/  @!P4 IMAD.MOV R211, RZ, RZ, -R211 ;  /* 0x000000ffffd3c224 */ /* 0x000fe200078e0ad3 */
[----:B------:R-:W-:Y:S01]  /*17120*/  ISETP.GE.AND P1, PT, R126, RZ, PT ;  /* 0x000000ff7e00720c */ /* 0x000fe20003f26270 */
[----:B------:R-:W-:Y:S01]  /*17130*/  VIADD R7, R2, 0x1db ;  /* 0x000001db02077836 */ /* 0x000fe20000000000 */
[----:B------:R-:W-:Y:S01]  /*17140*/  ISETP.GT.U32.AND P4, PT, R0, R213, PT ;  /* 0x000000d50000720c */ /* 0x000fe20003f84070 */
[----:B------:R-:W-:-:S03]  /*17150*/  IMAD.HI.U32 R126, R248, R216, RZ ;  /* 0x000000d8f87e7227 */ /* 0x000fc600078e00ff */
[----:B------:R-:W-:Y:S01]  /*17160*/  IABS R215, R7 ;  /* 0x0000000700d77213 */ /* 0x000fe20000000000 */
[----:B------:R-:W-:Y:S01]  /*17170*/  @!P5 IMAD.IADD R212, R212, 0x1, -R0 ;  /* 0x00000001d4d4d824 */ /* 0x000fe200078e0a00 */
[----:B------:R-:W-:Y:S01]  /*17180*/  ISETP.GE.AND P5, PT, R7, RZ, PT ;  /* 0x000000ff0700720c */ /* 0x000fe20003fa6270 */
[----:B------:R-:W-:Y:S02]  /*17190*/  IMAD.MOV R126, RZ, RZ, -R126 ;  /* 0x000000ffff7e7224 */ /* 0x000fe400078e0a7e */
[----:B------:R-:W-:Y:S01]  /*171a0*/  @!P3 IMAD.IADD R214, R214, 0x1, -R0 ;  /* 0x00000001d6d6b824 */ /* 0x000fe200078e0a00 */
[C---:B------:R-:W-:Y:S01]  /*171b0*/  ISETP.GT.U32.AND P6, PT, R0.reuse, R212, PT ;  /* 0x000000d40000720c */ /* 0x040fe20003fc4070 */
[----:B------:R-:W-:Y:S02]  /*171c0*/  IMAD R216, R0, R126, R216 ;  /* 0x0000007e00d87224 */ /* 0x000fe400078e02d8 */
[----:B------:R-:W-:Y:S01]  /*171d0*/  IMAD.HI.U32 R7, R248, R215, RZ ;  /* 0x000000d7f8077227 */ /* 0x000fe200078e00ff */
[----:B------:R-:W-:-:S03]  /*171e0*/  ISETP.GT.U32.AND P3, PT, R0, R214, PT ;  /* 0x000000d60000720c */ /* 0x000fc60003f64070 */
[--C-:B------:R-:W-:Y:S01]  /*171f0*/  @!P4 IMAD.IADD R213, R213, 0x1, -R0.reuse ;  /* 0x00000001d5d5c824 */ /* 0x100fe200078e0a00 */
[----:B------:R-:W-:Y:S01]  /*17200*/  ISETP.GT.U32.AND P4, PT, R0, R216, PT ;  /* 0x000000d80000720c */ /* 0x000fe20003f84070 */
[----:B------:R-:W-:Y:S02]  /*17210*/  IMAD.MOV R7, RZ, RZ, -R7 ;  /* 0x000000ffff077224 */ /* 0x000fe400078e0a07 */
[----:B------:R-:W-:Y:S02]  /*17220*/  VIADD R127, R2, 0x1dd ;  /* 0x000001dd027f7836 */ /* 0x000fe40000000000 */
[----:B------:R-:W-:Y:S01]  /*17230*/  IMAD R215, R0, R7, R215 ;  /* 0x0000000700d77224 */ /* 0x000fe200078e02d7 */
[----:B------:R-:W-:Y:S01]  /*17240*/  @!P6 IADD3 R212, R212, -R0, RZ ;  /* 0x80000000d4d4e210 */ /* 0x000fe20007ffe0ff */
[----:B------:R-:W-:Y:S01]  /*17250*/  VIADD R7, R2, 0x1de ;  /* 0x000001de02077836 */ /* 0x000fe20000000000 */
[----:B------:R-:W-:Y:S01]  /*17260*/  IABS R217, R127 ;  /* 0x0000007f00d97213 */ /* 0x000fe20000000000 */
[----:B------:R-:W-:Y:S01]  /*17270*/  @!P3 IMAD.IADD R214, R214, 0x1, -R0 ;  /* 0x00000001d6d6b824 */ /* 0x000fe200078e0a00 */
[----:B------:R-:W-:Y:S01]  /*17280*/  ISETP.GT.U32.AND P6, PT, R0, R215, PT ;  /* 0x000000d70000720c */ /* 0x000fe20003fc4070 */
[----:B------:R-:W-:Y:S01]  /*17290*/  @!P0 IMAD.MOV R212, RZ, RZ, -R212 ;  /* 0x000000ffffd48224 */ /* 0x000fe200078e0ad4 */
[----:B------:R-:W-:Y:S01]  /*172a0*/  IABS R220, R7 ;  /* 0x0000000700dc7213 */ /* 0x000fe20000000000 */
[----:B------:R-:W-:Y:S01]  /*172b0*/  @!P4 IMAD.IADD R216, R216, 0x1, -R0 ;  /* 0x00000001d8d8c824 */ /* 0x000fe200078e0a00 */
[----:B------:R-:W-:Y:S01]  /*172c0*/  ISETP.GE.AND P3, PT, R218, RZ, PT ;  /* 0x000000ffda00720c */ /* 0x000fe20003f66270 */
[----:B------:R-:W-:Y:S01]  /*172d0*/  IMAD.HI.U32 R221, R248, R217, RZ ;  /* 0x000000d9f8dd7227 */ /* 0x000fe200078e00ff */
[----:B------:R-:W-:-:S02]  /*172e0*/  ISETP.GE.AND P0, PT, R127, RZ, PT ;  /* 0x000000ff7f00720c */ /* 0x000fc40003f06270 */
[----:B------:R-:W-:Y:S01]  /*172f0*/  ISETP.GT.U32.AND P4, PT, R0, R216, PT ;  /* 0x000000d80000720c */ /* 0x000fe20003f84070 */
[----:B------:R-:W-:Y:S01]  /*17300*/  IMAD.MOV.U32 R218, RZ, RZ, R220 ;  /* 0x000000ffffda7224 */ /* 0x000fe200078e00dc */
[----:B------:R-:W-:Y:S01]  /*17310*/  @!P1 IADD3 R214, -R214, RZ, RZ ;  /* 0x000000ffd6d69210 */ /* 0x000fe20007ffe1ff */
[----:B------:R-:W-:Y:S01]  /*17320*/  IMAD.MOV R220, RZ, RZ, -R221 ;  /* 0x000000ffffdc7224 */ /* 0x000fe200078e0add */
[----:B------:R-:W-:Y:S01]  /*17330*/  ISETP.GE.AND P1, PT, R7, RZ, PT ;  /* 0x000000ff0700720c */ /* 0x000fe20003f26270 */
[----:B------:R-:W-:Y:S01]  /*17340*/  IMAD.HI.U32 R127, R248, R218, RZ ;  /* 0x000000daf87f7227 */ /* 0x000fe200078e00ff */
[----:B------:R-:W-:-:S03]  /*17350*/  @!P6 IADD3 R215, R215, -R0, RZ ;  /* 0x80000000d7d7e210 */ /* 0x000fc60007ffe0ff */
[C---:B------:R-:W-:Y:S01]  /*17360*/  IMAD R217, R0.reuse, R220, R217 ;  /* 0x000000dc00d97224 */ /* 0x040fe200078e02d9 */
[C---:B------:R-:W-:Y:S01]  /*17370*/  ISETP.GT.U32.AND P6, PT, R0.reuse, R215, PT ;  /* 0x000000d70000720c */ /* 0x040fe20003fc4070 */
[----:B------:R-:W-:Y:S02]  /*17380*/  IMAD.MOV R220, RZ, RZ, -R127 ;  /* 0x000000ffffdc7224 */ /* 0x000fe400078e0a7f */
[----:B------:R-:W-:Y:S01]  /*17390*/  @!P2 IMAD.MOV R213, RZ, RZ, -R213 ;  /* 0x000000ffffd5a224 */ /* 0x000fe200078e0ad5 */
[C---:B------:R-:W-:Y:S01]  /*173a0*/  ISETP.GT.U32.AND P2, PT, R0.reuse, R217, PT ;  /* 0x000000d90000720c */ /* 0x040fe20003f44070 */
[----:B------:R-:W-:Y:S02]  /*173b0*/  IMAD R218, R0, R220, R218 ;  /* 0x000000dc00da7224 */ /* 0x000fe400078e02da */
[----:B------:R-:W-:Y:S02]  /*173c0*/  VIADD R126, R2, 0x1df ;  /* 0x000001df027e7836 */ /* 0x000fe40000000000 */
[--C-:B------:R-:W-:Y:S01]  /*173d0*/  @!P4 IMAD.IADD R216, R216, 0x1, -R0.reuse ;  /* 0x00000001d8d8c824 */ /* 0x100fe200078e0a00 */
[----:B------:R-:W-:Y:S01]  /*173e0*/  ISETP.GT.U32.AND P4, PT, R0, R218, PT ;  /* 0x000000da0000720c */ /* 0x000fe20003f84070 */
[----:B------:R-:W-:Y:S01]  /*173f0*/  VIADD R7, R2, 0x1e2 ;  /* 0x000001e202077836 */ /* 0x000fe20000000000 */
[----:B------:R-:W-:Y:S01]  /*17400*/  IABS R219, R126 ;  /* 0x0000007e00db7213 */ /* 0x000fe20000000000 */
[----:B------:R-:W-:Y:S01]  /*17410*/  @!P6 IMAD.IADD R215, R215, 0x1, -R0 ;  /* 0x00000001d7d7e824 */ /* 0x000fe200078e0a00 */
[----:B------:R-:W-:Y:S01]  /*17420*/  ISETP.GE.AND P6, PT, R126, RZ, PT ;  /* 0x000000ff7e00720c */ /* 0x000fe20003fc6270 */
[----:B------:R-:W-:Y:S01]  /*17430*/  VIADD R126, R2, 0x1e1 ;  /* 0x000001e1027e7836 */ /* 0x000fe20000000000 */
[----:B------:R-:W-:Y:S01]  /*17440*/  IABS R222, R7 ;  /* 0x0000000700de7213 */ /* 0x000fe20000000000 */
[----:B------:R-:W-:Y:S01]  /*17450*/  IMAD.HI.U32 R221, R248, R219, RZ ;  /* 0x000000dbf8dd7227 */ /* 0x000fe200078e00ff */
[----:B------:R-:W-:-:S03]  /*17460*/  @!P2 IADD3 R217, R217, -R0, RZ ;  /* 0x80000000d9d9a210 */ /* 0x000fc60007ffe0ff */
[----:B------:R-:W-:Y:S01]  /*17470*/  IMAD.MOV R127, RZ, RZ, -R221 ;  /* 0x000000ffff7f7224 */ /* 0x000fe200078e0add */
[----:B------:R-:W-:Y:S01]  /*17480*/  IABS R221, R126 ;  /* 0x0000007e00dd7213 */ /* 0x000fe20000000000 */
[----:B------:R-:W-:Y:S01]  /*17490*/  @!P5 IMAD.MOV R215, RZ, RZ, -R215 ;  /* 0x000000ffffd7d224 */ /* 0x000fe200078e0ad7 */
[----:B------:R-:W-:Y:S01]  /*174a0*/  ISETP.GT.U32.AND P5, PT, R0, R217, PT ;  /* 0x000000d90000720c */ /* 0x000fe20003fa4070 */
[----:B------:R-:W-:Y:S02]  /*174b0*/  @!P4 IMAD.IADD R218, R218, 0x1, -R0 ;  /* 0x00000001dadac824 */ /* 0x000fe400078e0a00 */
[----:B------:R-:W-:Y:S02]  /*174c0*/  IMAD R219, R0, R127, R219 ;  /* 0x0000007f00db7224 */ /* 0x000fe400078e02db */
[----:B------:R-:W-:Y:S02]  /*174d0*/  VIADD R127, R2, 0x1e0 ;  /* 0x000001e0027f7836 */ /* 0x000fe40000000000 */
[----:B------:R-:W-:Y:S01]  /*174e0*/  @!P3 IMAD.MOV R216, RZ, RZ, -R216 ;  /* 0x000000ffffd8b224 */ /* 0x000fe200078e0ad8 */
[----:B------:R-:W-:Y:S01]  /*174f0*/  ISETP.GT.U32.AND P3, PT, R0, R218, PT ;  /* 0x000000da0000720c */ /* 0x000fe20003f64070 */
[----:B------:R-:W-:Y:S01]  /*17500*/  IMAD.HI.U32 R224, R248, R221, RZ ;  /* 0x000000ddf8e07227 */ /* 0x000fe200078e00ff */
[----:B------:R-:W-:-:S02]  /*17510*/  IABS R220, R127 ;  /* 0x0000007f00dc7213 */ /* 0x000fc40000000000 */
[----:B------:R-:W-:Y:S01]  /*17520*/  ISETP.GT.U32.AND P2, PT, R0, R219, PT ;  /* 0x000000db0000720c */ /* 0x000fe20003f44070 */
[----:B------:R-:W-:Y:S01]  /*17530*/  @!P5 IMAD.IADD R217, R217, 0x1, -R0 ;  /* 0x00000001d9d9d824 */ /* 0x000fe200078e0a00 */
[----:B------:R-:W-:Y:S01]  /*17540*/  ISETP.GE.AND P5, PT, R126, RZ, PT ;  /* 0x000000ff7e00720c */ /* 0x000fe20003fa6270 */
[----:B------:R-:W-:Y:S01]  /*17550*/  IMAD.HI.U32 R223, R248, R220, RZ ;  /* 0x000000dcf8df7227 */ /* 0x000fe200078e00ff */
[----:B------:R-:W-:-:S03]  /*17560*/  ISETP.GE.AND P4, PT, R127, RZ, PT ;  /* 0x000000ff7f00720c */ /* 0x000fc60003f86270 */
[----:B------:R-:W-:Y:S02]  /*17570*/  IMAD.MOV R126, RZ, RZ, -R224 ;  /* 0x000000ffff7e7224 */ /* 0x000fe400078e0ae0 */
[----:B------:R-:W-:Y:S02]  /*17580*/  IMAD.MOV R127, RZ, RZ, -R223 ;  /* 0x000000ffff7f7224 */ /* 0x000fe400078e0adf */
[----:B------:R-:W-:Y:S01]  /*17590*/  @!P3 IMAD.IADD R218, R218, 0x1, -R0 ;  /* 0x00000001dadab824 */ /* 0x000fe200078e0a00 */
[----:B------:R-:W-:Y:S01]  /*175a0*/  ISETP.GE.AND P3, PT, R7, RZ, PT ;  /* 0x000000ff0700720c */ /* 0x000fe20003f66270 */
[C---:B------:R-:W-:Y:S01]  /*175b0*/  IMAD R221, R0.reuse, R126, R221 ;  /* 0x0000007e00dd7224 */ /* 0x040fe200078e02dd */
[----:B------:R-:W-:Y:S01]  /*175c0*/  @!P2 IADD3 R219, R219, -R0, RZ ;  /* 0x80000000dbdba210 */ /* 0x000fe20007ffe0ff */
[----:B------:R-:W-:Y:S01]  /*175d0*/  IMAD R220, R0, R127, R220 ;  /* 0x0000007f00dc7224 */ /* 0x000fe200078e02dc */
[----:B------:R-:W-:Y:S01]  /*175e0*/  @!P1 IADD3 R218, -R218, RZ, RZ ;  /* 0x000000ffdada9210 */ /* 0x000fe20007ffe1ff */
[----:B------:R-:W-:Y:S01]  /*175f0*/  @!P0 IMAD.MOV R217, RZ, RZ, -R217 ;  /* 0x000000ffffd98224 */ /* 0x000fe200078e0ad9 */
[----:B------:R-:W-:Y:S01]  /*17600*/  ISETP.GT.U32.AND P2, PT, R0, R219, PT ;  /* 0x000000db0000720c */ /* 0x000fe20003f44070 */
[----:B------:R-:W-:Y:S01]  /*17610*/  IMAD.HI.U32 R223, R248, R222, RZ ;  /* 0x000000def8df7227 */ /* 0x000fe200078e00ff */
[C---:B------:R-:W-:Y:S01]  /*17620*/  ISETP.GT.U32.AND P1, PT, R0.reuse, R221, PT ;  /* 0x000000dd0000720c */ /* 0x040fe20003f24070 */
[----:B------:R-:W1:Y:S01]  /*17630*/  LDC.64 R126, c[0x0][0x238] ;  /* 0x00008e00ff7e7b82 */ /* 0x000e620000000a00 */
[----:B------:R-:W-:Y:S01]  /*17640*/  ISETP.GT.U32.AND P0, PT, R0, R220, PT ;  /* 0x000000dc0000720c */ /* 0x000fe20003f04070 */
[----:B------:R-:W-:-:S02]  /*17650*/  IMAD.MOV R223, RZ, RZ, -R223 ;  /* 0x000000ffffdf7224 */ /* 0x000fc400078e0adf */
[----:B------:R-:W-:Y:S02]  /*17660*/  VIADD R7, R2, 0x1e3 ;  /* 0x000001e302077836 */ /* 0x000fe40000000000 */
[----:B------:R-:W-:Y:S02]  /*17670*/  IMAD R222, R0, R223, R222 ;  /* 0x000000df00de7224 */ /* 0x000fe400078e02de */
[----:B------:R-:W-:Y:S01]  /*17680*/  VIADD R224, R2, 0x1e4 ;  /* 0x000001e402e07836 */ /* 0x000fe20000000000 */
[----:B------:R-:W-:Y:S01]  /*17690*/  IABS R223, R7 ;  /* 0x0000000700df7213 */ /* 0x000fe20000000000 */
[--C-:B------:R-:W-:Y:S01]  /*176a0*/  @!P2 IMAD.IADD R219, R219, 0x1, -R0.reuse ;  /* 0x00000001dbdba824 */ /* 0x100fe200078e0a00 */
[----:B------:R-:W-:Y:S01]  /*176b0*/  ISETP.GE.AND P2, PT, R7, RZ, PT ;  /* 0x000000ff0700720c */ /* 0x000fe20003f46270 */
[--C-:B------:R-:W-:Y:S01]  /*176c0*/  @!P1 IMAD.IADD R221, R221, 0x1, -R0.reuse ;  /* 0x00000001dddd9824 */ /* 0x100fe200078e0a00 */
[----:B------:R-:W-:Y:S01]  /*176d0*/  SHF.R.U32.HI R7, RZ, 0x6, R225 ;  /* 0x00000006ff077819 */ /* 0x000fe200000116e1 */
[----:B------:R-:W-:Y:S01]  /*176e0*/  @!P0 IMAD.IADD R220, R220, 0x1, -R0 ;  /* 0x00000001dcdc8824 */ /* 0x000fe200078e0a00 */
[----:B------:R-:W-:Y:S01]  /*176f0*/  ISETP.GT.U32.AND P0, PT, R0, R222, PT ;  /* 0x000000de0000720c */ /* 0x000fe20003f04070 */
[----:B------:R-:W-:Y:S01]  /*17700*/  IMAD.HI.U32 R225, R248, R223, RZ ;  /* 0x000000dff8e17227 */ /* 0x000fe200078e00ff */
[----:B------:R-:W-:-:S02]  /*17710*/  @!P6 IADD3 R219, -R219, RZ, RZ ;  /* 0x000000ffdbdbe210 */ /* 0x000fc40007ffe1ff */
[C---:B------:R-:W-:Y:S01]  /*17720*/  ISETP.GT.U32.AND P1, PT, R0.reuse, R221, PT ;  /* 0x000000dd0000720c */ /* 0x040fe20003f24070 */
[----:B------:R-:W-:Y:S01]  /*17730*/  IMAD.MOV R225, RZ, RZ, -R225 ;  /* 0x000000ffffe17224 */ /* 0x000fe200078e0ae1 */
[C---:B------:R-:W-:Y:S02]  /*17740*/  ISETP.GT.U32.AND P6, PT, R0.reuse, R220, PT ;  /* 0x000000dc0000720c */ /* 0x040fe40003fc4070 */
[----:B------:R-:W-:Y:S01]  /*17750*/  IABS R227, R224 ;  /* 0x000000e000e37213 */ /* 0x000fe20000000000 */
[----:B------:R-:W-:Y:S01]  /*17760*/  IMAD R223, R0, R225, R223 ;  /* 0x000000e100df7224 */ /* 0x000fe200078e02df */
[----:B------:R-:W-:Y:S01]  /*17770*/  SGXT.U32 R7, R7, 0x1 ;  /* 0x000000010707781a */ /* 0x000fe20000000000 */
[----:B------:R-:W-:Y:S02]  /*17780*/  IMAD.MOV.U32 R225, RZ, RZ, R228 ;  /* 0x000000ffffe17224 */ /* 0x000fe400078e00e4 */
[----:B------:R-:W-:-:S04]  /*17790*/  IMAD.HI.U32 R228, R248, R227, RZ ;  /* 0x000000e3f8e47227 */ /* 0x000fc800078e00ff */
[--C-:B------:R-:W-:Y:S01]  /*177a0*/  @!P0 IMAD.IADD R222, R222, 0x1, -R0.reuse ;  /* 0x00000001dede8824 */ /* 0x100fe200078e0a00 */
[----:B------:R-:W-:Y:S01]  /*177b0*/  @!P1 IADD3 R221, R221, -R0, RZ ;  /* 0x80000000dddd9210 */ /* 0x000fe20007ffe0ff */
[----:B------:R-:W-:Y:S01]  /*177c0*/  @!P6 IMAD.IADD R220, R220, 0x1, -R0 ;  /* 0x00000001dcdce824 */ /* 0x000fe200078e0a00 */
[----:B------:R-:W-:Y:S01]  /*177d0*/  ISETP.GE.AND P1, PT, R224, RZ, PT ;  /* 0x000000ffe000720c */ /* 0x000fe20003f26270 */
[----:B------:R-:W-:Y:S01]  /*177e0*/  IMAD.MOV R224, RZ, RZ, -R228 ;  /* 0x000000ffffe07224 */ /* 0x000fe200078e0ae4 */
[C---:B------:R-:W-:Y:S01]  /*177f0*/  ISETP.GT.U32.AND P6, PT, R0.reuse, R223, PT ;  /* 0x000000df0000720c */ /* 0x040fe20003fc4070 */
[----:B------:R-:W-:Y:S01]  /*17800*/  @!P4 IMAD.MOV R220, RZ, RZ, -R220 ;  /* 0x000000ffffdcc224 */ /* 0x000fe200078e0adc */
[C---:B------:R-:W-:Y:S01]  /*17810*/  ISETP.GT.U32.AND P0, PT, R0.reuse, R222, PT ;  /* 0x000000de0000720c */ /* 0x040fe20003f04070 */
[----:B------:R-:W-:Y:S02]  /*17820*/  IMAD R224, R0, R224, R227 ;  /* 0x000000e000e07224 */ /* 0x000fe400078e02e3 */
[----:B------:R-:W-:-:S03]  /*17830*/  IMAD.HI.U32 R229, R248, R225, RZ ;  /* 0x000000e1f8e57227 */ /* 0x000fc600078e00ff */
[C---:B------:R-:W-:Y:S01]  /*17840*/  ISETP.GT.U32.AND P4, PT, R0.reuse, R224, PT ;  /* 0x000000e00000720c */ /* 0x040fe20003f84070 */
[----:B------:R-:W-:Y:S02]  /*17850*/  IMAD.MOV R228, RZ, RZ, -R229 ;  /* 0x000000ffffe47224 */ /* 0x000fe400078e0ae5 */
[----:B------:R-:W-:Y:S02]  /*17860*/  @!P5 IMAD.MOV R221, RZ, RZ, -R221 ;  /* 0x000000ffffddd224 */ /* 0x000fe400078e0add */
[----:B------:R-:W-:Y:S01]  /*17870*/  @!P6 IADD3 R223, R223, -R0, RZ ;  /* 0x80000000dfdfe210 */ /* 0x000fe20007ffe0ff */
[----:B------:R-:W-:Y:S02]  /*17880*/  IMAD R225, R0, R228, R225 ;  /* 0x000000e400e17224 */ /* 0x000fe400078e02e1 */
[--C-:B------:R-:W-:Y:S01]  /*17890*/  @!P0 IMAD.IADD R222, R222, 0x1, -R0.reuse ;  /* 0x00000001dede8824 */ /* 0x100fe200078e0a00 */
[----:B------:R-:W-:Y:S01]  /*178a0*/  ISETP.GE.AND P0, PT, R226, RZ, PT ;  /* 0x000000ffe200720c */ /* 0x000fe20003f06270 */
[----:B------:R-:W-:Y:S01]  /*178b0*/  VIADD R226, R2, 0x1e6 ;  /* 0x000001e602e27836 */ /* 0x000fe20000000000 */
[----:B------:R-:W-:Y:S01]  /*178c0*/  ISETP.GT.U32.AND P6, PT, R0, R223, PT ;  /* 0x000000df0000720c */ /* 0x000fe20003fc4070 */
[----:B------:R-:W-:Y:S01]  /*178d0*/  VIADD R227, R2, 0x1e7 ;  /* 0x000001e702e37836 */ /* 0x000fe20000000000 */
[----:B------:R-:W-:Y:S01]  /*178e0*/  @!P3 IADD3 R222, -R222, RZ, RZ ;  /* 0x000000ffdedeb210 */ /* 0x000fe20007ffe1ff */
[----:B------:R-:W-:Y:S01]  /*178f0*/  @!P4 IMAD.IADD R224, R224, 0x1, -R0 ;  /* 0x00000001e0e0c824 */ /* 0x000fe200078e0a00 */
[----:B------:R-:W-:Y:S01]  /*17900*/  ISETP.GT.U32.AND P3, PT, R0, R225, PT ;  /* 0x000000e10000720c */ /* 0x000fe20003f64070 */
[----:B-1----:R-:W-:Y:S01]  /*17910*/  IMAD R188, R7, R126, RZ ;  /* 0x0000007e07bc7224 */ /* 0x002fe200078e02ff */
[----:B------:R-:W-:-:S02]  /*17920*/  IABS R229, R226 ;  /* 0x000000e200e57213 */ /* 0x000fc40000000000 */
[----:B------:R-:W-:Y:S02]  /*17930*/  ISETP.GT.U32.AND P4, PT, R0, R224, PT ;  /* 0x000000e00000720c */ /* 0x000fe40003f84070 */
[----:B------:R-:W-:Y:S01]  /*17940*/  ISETP.GE.AND P5, PT, R226, RZ, PT ;  /* 0x000000ffe200720c */ /* 0x000fe20003fa6270 */
[----:B------:R-:W-:Y:S01]  /*17950*/  IMAD.HI.U32 R230, R248, R229, RZ ;  /* 0x000000e5f8e67227 */ /* 0x000fe200078e00ff */
[----:B------:R1:W-:Y:S03]  /*17960*/  STL [R1+0x268], R188 ;  /* 0x000268bc01007387 */ /* 0x0003e60000100800 */
[----:B------:R-:W-:Y:S02]  /*17970*/  VIADD R226, R2, 0x1e8 ;  /* 0x000001e802e27836 */ /* 0x000fe40000000000 */
[----:B------:R-:W-:Y:S01]  /*17980*/  @!P6 IMAD.IADD R223, R223, 0x1, -R0 ;  /* 0x00000001dfdfe824 */ /* 0x000fe200078e0a00 */
[----:B------:R-:W-:Y:S01]  /*17990*/  @!P3 IADD3 R225, R225, -R0, RZ ;  /* 0x80000000e1e1b210 */ /* 0x000fe20007ffe0ff */
[----:B------:R-:W-:Y:S01]  /*179a0*/  IMAD.MOV R230, RZ, RZ, -R230 ;  /* 0x000000ffffe67224 */ /* 0x000fe200078e0ae6 */
[----:B------:R-:W-:Y:S01]  /*179b0*/  IABS R228, R226 ;  /* 0x000000e200e47213 */ /* 0x000fe20000000000 */
[----:B------:R-:W-:Y:S01]  /*179c0*/  @!P2 IMAD.MOV R223, RZ, RZ, -R223 ;  /* 0x000000ffffdfa224 */ /* 0x000fe200078e0adf */
[----:B------:R-:W-:Y:S01]  /*179d0*/  ISETP.GE.AND P2, PT, R226, RZ, PT ;  /* 0x000000ffe200720c */ /* 0x000fe20003f46270 */
[C---:B------:R-:W-:Y:S01]  /*179e0*/  IMAD R226, R0.reuse, R230, R229 ;  /* 0x000000e600e27224 */ /* 0x040fe200078e02e5 */
[----:B------:R-:W-:Y:S01]  /*179f0*/  ISETP.GT.U32.AND P3, PT, R0, R225, PT ;  /* 0x000000e10000720c */ /* 0x000fe20003f64070 */
[----:B------:R-:W-:Y:S01]  /*17a00*/  @!P4 IMAD.IADD R224, R224, 0x1, -R0 ;  /* 0x00000001e0e0c824 */ /* 0x000fe200078e0a00 */
[----:B------:R-:W-:Y:S01]  /*17a10*/  ISETP.GE.AND P6, PT, R227, RZ, PT ;  /* 0x000000ffe300720c */ /* 0x000fe20003fc6270 */
[----:B------:R-:W-:Y:S01]  /*17a20*/  VIADD R229, R2, 0x1e9 ;  /* 0x000001e902e57836 */ /* 0x000fe20000000000 */
[----:B------:R-:W-:Y:S01]  /*17a30*/  ISETP.GT.U32.AND P4, PT, R0, R226, PT ;  /* 0x000000e20000720c */ /* 0x000fe20003f84070 */
[----:B------:R-:W-:Y:S01]  /*17a40*/  IMAD.HI.U32 R230, R248, R228, RZ ;  /* 0x000000e4f8e67227 */ /* 0x000fe200078e00ff */
[----:B------:R-:W-:-:S03]  /*17a50*/  IABS R227, R227 ;  /* 0x000000e300e37213 */ /* 0x000fc60000000000 */
[----:B------:R-:W-:Y:S02]  /*17a60*/  IMAD.MOV R230, RZ, RZ, -R230 ;  /* 0x000000ffffe67224 */ /* 0x000fe400078e0ae6 */
[----:B------:R-:W-:-:S04]  /*17a70*/  IMAD.HI.U32 R231, R248, R227, RZ ;  /* 0x000000e3f8e77227 */ /* 0x000fc800078e00ff */
[--C-:B------:R-:W-:Y:S01]  /*17a80*/  @!P3 IMAD.IADD R225, R225, 0x1, -R0.reuse ;  /* 0x00000001e1e1b824 */ /* 0x100fe200078e0a00 */
[----:B------:R-:W-:Y:S01]  /*17a90*/  ISETP.GE.AND P3, PT, R229, RZ, PT ;  /* 0x000000ffe500720c */ /* 0x000fe20003f66270 */
[----:B------:R-:W-:Y:S01]  /*17aa0*/  @!P4 IMAD.IADD R226, R226, 0x1, -R0 ;  /* 0x00000001e2e2c824 */ /* 0x000fe200078e0a00 */
[----:B------:R-:W-:Y:S01]  /*17ab0*/  IADD3 R231, -R231, RZ, RZ ;  /* 0x000000ffe7e77210 */ /* 0x000fe20007ffe1ff */
[C---:B------:R-:W-:Y:S01]  /*17ac0*/  IMAD R228, R0.reuse, R230, R228 ;  /* 0x000000e600e47224 */ /* 0x040fe200078e02e4 */
[----:B------:R-:W-:Y:S01]  /*17ad0*/  IABS R229, R229 ;  /* 0x000000e500e57213 */ /* 0x000fe20000000000 */
[----:B------:R-:W-:Y:S01]  /*17ae0*/  @!P1 IMAD.MOV R224, RZ, RZ, -R224 ;  /* 0x000000ffffe09224 */ /* 0x000fe200078e0ae0 */
[C---:B------:R-:W-:Y:S01]  /*17af0*/  ISETP.GT.U32.AND P4, PT, R0.reuse, R226, PT ;  /* 0x000000e20000720c */ /* 0x040fe20003f84070 */
[----:B------:R-:W-:Y:S01]  /*17b00*/  IMAD R227, R0, R231, R227 ;  /* 0x000000e700e37224 */ /* 0x000fe200078e02e3 */
[----:B------:R-:W-:Y:S01]  /*17b10*/  IADD3 R231, R2, 0x1ea, RZ ;  /* 0x000001ea02e77810 */ /* 0x000fe20007ffe0ff */
[----:B------:R-:W-:-:S03]  /*17b20*/  IMAD.HI.U32 R230, R248, R229, RZ ;  /* 0x000000e5f8e67227 */ /* 0x000fc600078e00ff */
[C---:B------:R-:W-:Y:S01]  /*17b30*/  ISETP.GT.U32.AND P1, PT, R0.reuse, R227, PT ;  /* 0x000000e30000720c */ /* 0x040fe20003f24070 */
[----:B------:R-:W-:Y:S01]  /*17b40*/  IMAD.MOV R232, RZ, RZ, -R230 ;  /* 0x000000ffffe87224 */ /* 0x000fe200078e0ae6 */
[----:B------:R-:W-:Y:S01]  /*17b50*/  IABS R233, R231 ;  /* 0x000000e700e97213 */ /* 0x000fe20000000000 */
[----:B------:R-:W-:Y:S01]  /*17b60*/  @!P0 IMAD.MOV R225, RZ, RZ, -R225 ;  /* 0x000000ffffe18224 */ /* 0x000fe200078e0ae1 */
[C---:B------:R-:W-:Y:S01]  /*17b70*/  ISETP.GT.U32.AND P0, PT, R0.reuse, R228, PT ;  /* 0x000000e40000720c */ /* 0x040fe20003f04070 */
[----:B------:R-:W-:Y:S02]  /*17b80*/  IMAD R229, R0, R232, R229 ;  /* 0x000000e800e57224 */ /* 0x000fe400078e02e5 */
[----:B------:R-:W-:Y:S02]  /*17b90*/  @!P4 IMAD.IADD R226, R226, 0x1, -R0 ;  /* 0x00000001e2e2c824 */ /* 0x000fe400078e0a00 */
[----:B------:R-:W-:Y:S01]  /*17ba0*/  IMAD.MOV.U32 R230, RZ, RZ, R233 ;  /* 0x000000ffffe67224 */ /* 0x000fe200078e00e9 */
[----:B------:R-:W-:Y:S01]  /*17bb0*/  ISETP.GT.U32.AND P4, PT, R0, R229, PT ;  /* 0x000000e50000720c */ /* 0x000fe20003f84070 */
[----:B-1----:R-:W-:Y:S01]  /*17bc0*/  IMAD R188, R126, 0x2, R188 ;  /* 0x000000027ebc7824 */ /* 0x002fe200078e02bc */
[----:B------:R-:W-:Y:S01]  /*17bd0*/  IABS R233, R235 ;  /* 0x000000eb00e97213 */ /* 0x000fe20000000000 */
[----:B------:R-:W-:Y:S01]  /*17be0*/  @!P1 IMAD.IADD R227, R227, 0x1, -R0 ;  /* 0x00000001e3e39824 */ /* 0x000fe200078e0a00 */
[----:B------:R-:W-:Y:S01]  /*17bf0*/  ISETP.GE.AND P1, PT, R231, RZ, PT ;  /* 0x000000ffe700720c */ /* 0x000fe20003f26270 */
[----:B------:R-:W-:Y:S01]  /*17c00*/  IMAD.HI.U32 R232, R248, R230, RZ ;  /* 0x000000e6f8e87227 */ /* 0x000fe200078e00ff */
[----:B------:R-:W-:Y:S01]  /*17c10*/  MOV R231, R233 ;  /* 0x000000e900e77202 */ /* 0x000fe20000000f00 */
[----:B------:R-:W-:Y:S01]  /*17c20*/  STL [R1+0x22c], R188 ;  /* 0x00022cbc01007387 */ /* 0x000fe20000100800 */
[----:B------:R-:W-:Y:S01]  /*17c30*/  IADD3 R233, R2, 0x1ed, RZ ;  /* 0x000001ed02e97810 */ /* 0x000fe20007ffe0ff */
[----:B------:R-:W-:-:S02]  /*17c40*/  IMAD R7, R126, 0x2, R188 ;  /* 0x000000027e077824 */ /* 0x000fc400078e02bc */
[----:B------:R-:W-:Y:S01]  /*17c50*/  @!P0 IMAD.IADD R228, R228, 0x1, -R0 ;  /* 0x00000001e4e48824 */ /* 0x000fe200078e0a00 */
[C---:B------:R-:W-:Y:S01]  /*17c60*/  ISETP.GT.U32.AND P0, PT, R0.reuse, R227, PT ;  /* 0x000000e30000720c */ /* 0x040fe20003f04070 */
[----:B------:R-:W-:Y:S01]  /*17c70*/  IMAD.MOV R232, RZ, RZ, -R232 ;  /* 0x000000ffffe87224 */ /* 0x000fe200078e0ae8 */
[----:B------:R1:W-:Y:S01]  /*17c80*/  STL [R1+0x210], R7 ;  /* 0x0002100701007387 */ /* 0x0003e20000100800 */
[----:B------:R-:W-:Y:S01]  /*17c90*/  @!P4 IMAD.IADD R229, R229, 0x1, -R0 ;  /* 0x00000001e5e5c824 */ /* 0x000fe200078e0a00 */
[----:B------:R-:W-:Y:S01]  /*17ca0*/  IABS R237, R233 ;  /* 0x000000e900ed7213 */ /* 0x000fe20000000000 */
[----:B------:R-:W-:Y:S01]  /*17cb0*/  @!P5 IMAD.MOV R226, RZ, RZ, -R226 ;  /* 0x000000ffffe2d224 */ /* 0x000fe200078e0ae2 */
[C---:B------:R-:W-:Y:S01]  /*17cc0*/  ISETP.GT.U32.AND P5, PT, R0.reuse, R228, PT ;  /* 0x000000e40000720c */ /* 0x040fe20003fa4070 */
[C---:B------:R-:W-:Y:S01]  /*17cd0*/  IMAD R230, R0.reuse, R232, R230 ;  /* 0x000000e800e67224 */ /* 0x040fe200078e02e6 */
[----:B------:R-:W-:Y:S01]  /*17ce0*/  ISETP.GT.U32.AND P4, PT, R0, R229, PT ;  /* 0x000000e50000720c */ /* 0x000fe20003f84070 */
[----:B------:R-:W-:-:S04]  /*17cf0*/  IMAD.HI.U32 R232, R248, R231, RZ ;  /* 0x000000e7f8e87227 */ /* 0x000fc800078e00ff */
[----:B-1----:R-:W-:Y:S02]  /*17d00*/  IMAD R7, R126, 0x2, R7 ;  /* 0x000000027e077824 */ /* 0x002fe400078e0207 */
[----:B------:R-:W-:Y:S02]  /*17d10*/  IMAD.MOV R232, RZ, RZ, -R232 ;  /* 0x000000ffffe87224 */ /* 0x000fe400078e0ae8 */
[----:B------:R-:W-:Y:S01]  /*17d20*/  @!P0 IMAD.IADD R227, R227, 0x1, -R0 ;  /* 0x00000001e3e38824 */ /* 0x000fe200078e0a00 */
[----:B------:R1:W-:Y:S01]  /*17d30*/  STL [R1+0x1e0], R7 ;  /* 0x0001e00701007387 */ /* 0x0003e20000100800 */
[C---:B------:R-:W-:Y:S01]  /*17d40*/  IMAD R231, R0.reuse, R232, R231 ;  /* 0x000000e800e77224 */ /* 0x040fe200078e02e7 */
[----:B------:R-:W-:Y:S01]  /*17d50*/  ISETP.GT.U32.AND P0, PT, R0, R230, PT ;  /* 0x000000e60000720c */ /* 0x000fe20003f04070 */
[----:B------:R-:W-:Y:S01]  /*17d60*/  IMAD.MOV.U32 R232, RZ, RZ, R236 ;  /* 0x000000ffffe87224 */ /* 0x000fe200078e00ec */
[----:B------:R-:W-:Y:S01]  /*17d70*/  @!P5 IADD3 R228, R228, -R0, RZ ;  /* 0x80000000e4e4d210 */ /* 0x000fe20007ffe0ff */
[----:B------:R-:W-:Y:S01]  /*17d80*/  @!P4 IMAD.IADD R229, R229, 0x1, -R0 ;  /* 0x00000001e5e5c824 */ /* 0x000fe200078e0a00 */
[----:B------:R-:W-:Y:S01]  /*17d90*/  ISETP.GT.U32.AND P5, PT, R0, R231, PT ;  /* 0x000000e70000720c */ /* 0x000fe20003fa4070 */
[----:B------:R-:W-:Y:S01]  /*17da0*/  IMAD.MOV.U32 R236, RZ, RZ, R237 ;  /* 0x000000ffffec7224 */ /* 0x000fe200078e00ed */
[----:B------:R-:W-:Y:S01]  /*17db0*/  ISETP.GE.AND P4, PT, R235, RZ, PT ;  /* 0x000000ffeb00720c */ /* 0x000fe20003f86270 */
[----:B------:R-:W-:-:S04]  /*17dc0*/  IMAD.HI.U32 R235, R248, R232, RZ ;  /* 0x000000e8f8eb7227 */ /* 0x000fc800078e00ff */
[----:B-1----:R-:W-:Y:S02]  /*17dd0*/  IMAD R7, R126, 0x2, R7 ;  /* 0x000000027e077824 */ /* 0x002fe400078e0207 */
[--C-:B------:R-:W-:Y:S01]  /*17de0*/  @!P0 IMAD.IADD R230, R230, 0x1, -R0.reuse ;  /* 0x00000001e6e68824 */ /* 0x100fe200078e0a00 */
[----:B------:R-:W-:Y:S01]  /*17df0*/  ISETP.GE.AND P0, PT, R234, RZ, PT ;  /* 0x000000ffea00720c */ /* 0x000fe20003f06270 */
[----:B------:R-:W-:Y:S01]  /*17e00*/  IMAD.MOV R235, RZ, RZ, -R235 ;  /* 0x000000ffffeb7224 */ /* 0x000fe200078e0aeb */
[----:B------:R1:W-:Y:S01]  /*17e10*/  STL [R1+0x694], R7 ;  /* 0x0006940701007387 */ /* 0x0003e20000100800 */
[----:B------:R-:W-:Y:S01]  /*17e20*/  @!P5 IMAD.IADD R231, R231, 0x1, -R0 ;  /* 0x00000001e7e7d824 */ /* 0x000fe200078e0a00 */
[C---:B------:R-:W-:Y:S01]  /*17e30*/  ISETP.GT.U32.AND P5, PT, R0.reuse, R230, PT ;  /* 0x000000e60000720c */ /* 0x040fe20003fa4070 */
[----:B------:R-:W-:Y:S02]  /*17e40*/  IMAD R232, R0, R235, R232 ;  /* 0x000000eb00e87224 */ /* 0x000fe400078e02e8 */
[----:B------:R-:W-:-:S04]  /*17e50*/  IMAD.HI.U32 R237, R248, R236, RZ ;  /* 0x000000ecf8ed7227 */ /* 0x000fc800078e00ff */
[----:B------:R-:W-:Y:S01]  /*17e60*/  @!P3 IMAD.MOV R229, RZ, RZ, -R229 ;  /* 0x000000ffffe5b224 */ /* 0x000fe200078e0ae5 */
[----:B------:R-:W-:Y:S01]  /*17e70*/  ISETP.GT.U32.AND P3, PT, R0, R232, PT ;  /* 0x000000e80000720c */ /* 0x000fe20003f64070 */
[----:B-1----:R-:W-:Y:S01]  /*17e80*/  IMAD R7, R126, 0x2, R7 ;  /* 0x000000027e077824 */ /* 0x002fe200078e0207 */
[----:B------:R-:W-:Y:S01]  /*17e90*/  IADD3 R234, -R237, RZ, RZ ;  /* 0x000000ffedea7210 */ /* 0x000fe20007ffe1ff */
[----:B------:R-:W-:Y:S01]  /*17ea0*/  @!P6 IMAD.MOV R227, RZ, RZ, -R227 ;  /* 0x000000ffffe3e224 */ /* 0x000fe200078e0ae3 */
[----:B------:R-:W-:Y:S01]  /*17eb0*/  ISETP.GE.AND P6, PT, R233, RZ, PT ;  /* 0x000000ffe900720c */ /* 0x000fe20003fc6270 */
[----:B------:R-:W-:Y:S01]  /*17ec0*/  @!P5 IMAD.IADD R230, R230, 0x1, -R0 ;  /* 0x00000001e6e6d824 */ /* 0x000fe200078e0a00 */
[----:B------:R1:W-:Y:S01]  /*17ed0*/  STL [R1+0x120], R7 ;  /* 0x0001200701007387 */ /* 0x0003e20000100800 */
[----:B------:R-:W-:Y:S01]  /*17ee0*/  IMAD R233, R0, R234, R236 ;  /* 0x000000ea00e97224 */ /* 0x000fe200078e02ec */
[----:B------:R-:W-:Y:S01]  /*17ef0*/  IADD3 R234, R2, 0x1ee, RZ ;  /* 0x000001ee02ea7810 */ /* 0x000fe20007ffe0ff */
[----:B------:R-:W-:Y:S01]  /*17f00*/  @!P2 IMAD.MOV R228, RZ, RZ, -R228 ;  /* 0x000000ffffe4a224 */ /* 0x000fe200078e0ae4 */
[----:B------:R-:W-:Y:S01]  /*17f10*/  ISETP.GT.U32.AND P2, PT, R0, R231, PT ;  /* 0x000000e70000720c */ /* 0x000fe20003f44070 */
[----:B------:R-:W-:Y:S01]  /*17f20*/  VIADD R235, R2, 0x1ef ;  /* 0x000001ef02eb7836 */ /* 0x000fe20000000000 */
[----:B------:R-:W-:Y:S01]  /*17f30*/  ISETP.GE.AND P5, PT, R234, RZ, PT ;  /* 0x000000ffea00720c */ /* 0x000fe20003fa6270 */
[----:B------:R-:W-:Y:S01]  /*17f40*/  @!P3 IMAD.IADD R232, R232, 0x1, -R0 ;  /* 0x00000001e8e8b824 */ /* 0x000fe200078e0a00 */
[----:B------:R-:W-:Y:S01]  /*17f50*/  IABS R234, R234 ;  /* 0x000000ea00ea7213 */ /* 0x000fe20000000000 */
[----:B------:R-:W-:Y:S01]  /*17f60*/  VIADD R236, R2, 0x1f0 ;  /* 0x000001f002ec7836 */ /* 0x000fe20000000000 */
[----:B------:R-:W-:Y:S01]  /*17f70*/  @!P1 IADD3 R230, -R230, RZ, RZ ;  /* 0x000000ffe6e69210 */ /* 0x000fe20007ffe1ff */
[----:B-1----:R-:W-:Y:S01]  /*17f80*/  IMAD R7, R126, 0x2, R7 ;  /* 0x000000027e077824 */ /* 0x002fe200078e0207 */
[----:B------:R-:W-:Y:S01]  /*17f90*/  ISETP.GT.U32.AND P1, PT, R0, R233, PT ;  /* 0x000000e90000720c */ /* 0x000fe20003f24070 */
[----:B------:R-:W-:Y:S01]  /*17fa0*/  IMAD.HI.U32 R237, R248, R234, RZ ;  /* 0x000000eaf8ed7227 */ /* 0x000fe200078e00ff */
[----:B------:R-:W-:-:S02]  /*17fb0*/  ISETP.GT.U32.AND P3, PT, R0, R232, PT ;  /* 0x000000e80000720c */ /* 0x000fc40003f64070 */
[----:B------:R1:W-:Y:S01]  /*17fc0*/  STL [R1+0x11c], R7 ;  /* 0x00011c0701007387 */ /* 0x0003e20000100800 */
[----:B------:R-:W-:Y:S02]  /*17fd0*/  IMAD.MOV R237, RZ, RZ, -R237 ;  /* 0x000000ffffed7224 */ /* 0x000fe400078e0aed */
[----:B------:R-:W-:Y:S01]  /*17fe0*/  @!P2 IMAD.IADD R231, R231, 0x1, -R0 ;  /* 0x00000001e7e7a824 */ /* 0x000fe200078e0a00 */
[----:B------:R-:W-:Y:S01]  /*17ff0*/  ISETP.GE.AND P2, PT, R235, RZ, PT ;  /* 0x000000ffeb00720c */ /* 0x000fe20003f46270 */
[----:B------:R-:W-:Y:S01]  /*18000*/  IMAD R234, R0, R237, R234 ;  /* 0x000000ed00ea7224 */ /* 0x000fe200078e02ea */
[----:B------:R-:W-:Y:S01]  /*18010*/  IABS R235, R235 ;  /* 0x000000eb00eb7213 */ /* 0x000fe20000000000 */
[----:B------:R-:W-:Y:S01]  /*18020*/  @!P4 IMAD.MOV R231, RZ, RZ, -R231 ;  /* 0x000000ffffe7c224 */ /* 0x000fe200078e0ae7 */
[----:B------:R-:W-:Y:S01]  /*18030*/  ISETP.GE.AND P4, PT, R236, RZ, PT ;  /* 0x000000ffec00720c */ /* 0x000fe20003f86270 */
[----:B------:R-:W-:Y:S01]  /*18040*/  VIADD R188, R2, 0x1f9 ;  /* 0x000001f902bc7836 */ /* 0x000fe20000000000 */
[----:B------:R-:W-:Y:S01]  /*18050*/  @!P1 IADD3 R233, R233, -R0, RZ ;  /* 0x80000000e9e99210 */ /* 0x000fe20007ffe0ff */
[----:B-1----:R-:W-:Y:S01]  /*18060*/  IMAD R7, R126, 0x2, R7 ;  /* 0x000000027e077824 */ /* 0x002fe200078e0207 */
[----:B------:R-:W-:Y:S01]  /*18070*/  IABS R236, R236 ;  /* 0x000000ec00ec7213 */ /* 0x000fe20000000000 */
[----:B------:R-:W-:Y:S01]  /*18080*/  @!P3 IMAD.IADD R232, R232, 0x1, -R0 ;  /* 0x00000001e8e8b824 */ /* 0x000fe200078e0a00 */
[----:B------:R-:W-:Y:S01]  /*18090*/  ISETP.GT.U32.AND P1, PT, R0, R233, PT ;  /* 0x000000e90000720c */ /* 0x000fe20003f24070 */
[----:B------:R-:W-:Y:S01]  /*180a0*/  IMAD.HI.U32 R238, R248, R235, RZ ;  /* 0x000000ebf8ee7227 */ /* 0x000fe200078e00ff */
[----:B------:R1:W-:Y:S01]  /*180b0*/  STL [R1+0x110], R7 ;  /* 0x0001100701007387 */ /* 0x0003e20000100800 */
[----:B------:R-:W-:-:S02]  /*180c0*/  ISETP.GT.U32.AND P3, PT, R0, R234, PT ;  /* 0x000000ea0000720c */ /* 0x000fc40003f64070 */
[----:B------:R-:W-:Y:S01]  /*180d0*/  IMAD.MOV R237, RZ, RZ, -R238 ;  /* 0x000000ffffed7224 */ /* 0x000fe200078e0aee */
[----:B------:R-:W-:Y:S01]  /*180e0*/  IADD3 R238, R2, 0x1f1, RZ ;  /* 0x000001f102ee7810 */ /* 0x000fe20007ffe0ff */
[----:B------:R-:W-:Y:S01]  /*180f0*/  IMAD.HI.U32 R239, R248, R236, RZ ;  /* 0x000000ecf8ef7227 */ /* 0x000fe200078e00ff */
[----:B------:R-:W-:Y:S02]  /*18100*/  IABS R245, R188 ;  /* 0x000000bc00f57213 */ /* 0x000fe40000000000 */
[----:B------:R-:W-:Y:S01]  /*18110*/  IABS R188, R193 ;  /* 0x000000c100bc7213 */ /* 0x000fe20000000000 */
[----:B------:R-:W-:Y:S02]  /*18120*/  IMAD R235, R0, R237, R235 ;  /* 0x000000ed00eb7224 */ /* 0x000fe400078e02eb */
[----:B-1----:R-:W-:Y:S02]  /*18130*/  IMAD R7, R126, 0x2, R7 ;  /* 0x000000027e077824 */ /* 0x002fe400078e0207 */
[--C-:B------:R-:W-:Y:S01]  /*18140*/  @!P1 IMAD.IADD R233, R233, 0x1, -R0.reuse ;  /* 0x00000001e9e99824 */ /* 0x100fe200078e0a00 */
[----:B------:R-:W-:Y:S01]  /*18150*/  ISETP.GT.U32.AND P1, PT, R0, R235, PT ;  /* 0x000000eb0000720c */ /* 0x000fe20003f24070 */
[----:B------:R-:W-:Y:S01]  /*18160*/  @!P3 IMAD.IADD R234, R234, 0x1, -R0 ;  /* 0x00000001eaeab824 */ /* 0x000fe200078e0a00 */
[----:B------:R1:W-:Y:S01]  /*18170*/  STL [R1+0x10c], R7 ;  /* 0x00010c0701007387 */ /* 0x0003e20000100800 */
[----:B------:R-:W-:-:S02]  /*18180*/  IMAD.MOV R239, RZ, RZ, -R239 ;  /* 0x000000ffffef7224 */ /* 0x000fc400078e0aef */
[----:B------:R-:W-:Y:S01]  /*18190*/  @!P0 IMAD.MOV R232, RZ, RZ, -R232 ;  /* 0x000000ffffe88224 */ /* 0x000fe200078e0ae8 */
[C---:B------:R-:W-:Y:S01]  /*181a0*/  ISETP.GT.U32.AND P3, PT, R0.reuse, R234, PT ;  /* 0x000000ea0000720c */ /* 0x040fe20003f64070 */
[----:B------:R-:W-:Y:S01]  /*181b0*/  IMAD R236, R0, R239, R236 ;  /* 0x000000ef00ec7224 */ /* 0x000fe200078e02ec */
[----:B------:R-:W-:Y:S01]  /*181c0*/  IABS R239, R238 ;  /* 0x000000ee00ef7213 */ /* 0x000fe20000000000 */
[----:B------:R-:W-:Y:S02]  /*181d0*/  VIADD R237, R2, 0x1f2 ;  /* 0x000001f202ed7836 */ /* 0x000fe40000000000 */
[----:B------:R-:W-:Y:S01]  /*181e0*/  @!P6 IMAD.MOV R233, RZ, RZ, -R233 ;  /* 0x000000ffffe9e224 */ /* 0x000fe200078e0ae9 */
[----:B------:R-:W-:Y:S01]  /*181f0*/  ISETP.GT.U32.AND P0, PT, R0, R236, PT ;  /* 0x000000ec0000720c */ /* 0x000fe20003f04070 */
[----:B-1----:R-:W-:Y:S01]  /*18200*/  IMAD R7, R126, 0x2, R7 ;  /* 0x000000027e077824 */ /* 0x002fe200078e0207 */
[----:B------:R-:W-:Y:S01]  /*18210*/  IABS R240, R237 ;  /* 0x000000ed00f07213 */ /* 0x000fe20000000000 */
[----:B------:R-:W-:-:S03]  /*18220*/  IMAD.HI.U32 R242, R248, R239, RZ ;  /* 0x000000eff8f27227 */ /* 0x000fc600078e00ff */
[----:B------:R1:W-:Y:S01]  /*18230*/  STL [R1+0x108], R7 ;  /* 0x0001080701007387 */ /* 0x0003e20000100800 */
[----:B------:R-:W-:Y:S01]  /*18240*/  @!P1 IMAD.IADD R235, R235, 0x1, -R0 ;  /* 0x00000001ebeb9824 */ /* 0x000fe200078e0a00 */
[----:B------:R-:W-:Y:S01]  /*18250*/  ISETP.GE.AND P1, PT, R238, RZ, PT ;  /* 0x000000ffee00720c */ /* 0x000fe20003f26270 */
[----:B------:R-:W-:Y:S02]  /*18260*/  IMAD.MOV R238, RZ, RZ, -R242 ;  /* 0x000000ffffee7224 */ /* 0x000fe400078e0af2 */
[--C-:B------:R-:W-:Y:S01]  /*18270*/  @!P3 IMAD.IADD R234, R234, 0x1, -R0.reuse ;  /* 0x00000001eaeab824 */ /* 0x100fe200078e0a00 */
[----:B------:R-:W-:Y:S01]  /*18280*/  ISETP.GE.AND P3, PT, R237, RZ, PT ;  /* 0x000000ffed00720c */ /* 0x000fe20003f66270 */
[C---:B------:R-:W-:Y:S01]  /*18290*/  IMAD R237, R0.reuse, R238, R239 ;  /* 0x000000ee00ed7224 */ /* 0x040fe200078e02ef */
[----:B------:R-:W-:Y:S01]  /*182a0*/  ISETP.GT.U32.AND P6, PT, R0, R235, PT ;  /* 0x000000eb0000720c */ /* 0x000fe20003fc4070 */
[----:B------:R-:W-:Y:S02]  /*182b0*/  @!P0 IMAD.IADD R236, R236, 0x1, -R0 ;  /* 0x00000001ecec8824 */ /* 0x000fe400078e0a00 */
[----:B-1----:R-:W-:-:S02]  /*182c0*/  IMAD R7, R126, 0x2, R7 ;  /* 0x000000027e077824 */ /* 0x002fc400078e0207 */
[----:B------:R-:W-:Y:S01]  /*182d0*/  @!P5 IMAD.MOV R234, RZ, RZ, -R234 ;  /* 0x000000ffffead224 */ /* 0x000fe200078e0aea */
[----:B------:R-:W-:Y:S01]  /*182e0*/  ISETP.GT.U32.AND P5, PT, R0, R237, PT ;  /* 0x000000ed0000720c */ /* 0x000fe20003fa4070 */
[----:B------:R-:W-:Y:S01]  /*182f0*/  IMAD.HI.U32 R241, R248, R240, RZ ;  /* 0x000000f0f8f17227 */ /* 0x000fe200078e00ff */
[----:B------:R1:W-:Y:S01]  /*18300*/  STL [R1+0x100], R7 ;  /* 0x0001000701007387 */ /* 0x0003e20000100800 */
[----:B------:R-:W-:Y:S02]  /*18310*/  ISETP.GT.U32.AND P0, PT, R0, R236, PT ;  /* 0x000000ec0000720c */ /* 0x000fe40003f04070 */
[----:B------:R-:W-:Y:S01]  /*18320*/  VIADD R239, R2, 0x1f3 ;  /* 0x000001f302ef7836 */ /* 0x000fe20000000000 */
[----:B------:R-:W-:Y:S01]  /*18330*/  IADD3 R241, -R241, RZ, RZ ;  /* 0x000000fff1f17210 */ /* 0x000fe20007ffe1ff */
[----:B------:R-:W-:Y:S01]  /*18340*/  IMAD.HI.U32 R247, R248, R245, RZ ;  /* 0x000000f5f8f77227 */ /* 0x000fe200078e00ff */
[----:B------:R-:W-:Y:S02]  /*18350*/  @!P6 IADD3 R235, R235, -R0, RZ ;  /* 0x80000000ebebe210 */ /* 0x000fe40007ffe0ff */
[----:B------:R-:W-:Y:S01]  /*18360*/  ISETP.GE.AND P6, PT, R239, RZ, PT ;  /* 0x000000ffef00720c */ /* 0x000fe20003fc6270 */
[----:B------:R-:W-:Y:S01]  /*18370*/  IMAD R238, R0, R241, R240 ;  /* 0x000000f100ee7224 */ /* 0x000fe200078e02f0 */
[----:B-1----:R-:W-:Y:S01]  /*18380*/  LEA R7, R126, R7, 0x1 ;  /* 0x000000077e077211 */ /* 0x002fe200078e08ff */
[--C-:B------:R-:W-:Y:S01]  /*18390*/  @!P5 IMAD.IADD R237, R237, 0x1, -R0.reuse ;  /* 0x00000001ededd824 */ /* 0x100fe200078e0a00 */
[----:B------:R-:W-:Y:S01]  /*183a0*/  IABS R241, R239 ;  /* 0x000000ef00f17213 */ /* 0x000fe20000000000 */
[----:B------:R-:W-:Y:S01]  /*183b0*/  VIADD R239, R2, 0x1f5 ;  /* 0x000001f502ef7836 */ /* 0x000fe20000000000 */
[----:B------:R-:W-:Y:S01]  /*183c0*/  IADD3 R247, -R247, RZ, RZ ;  /* 0x000000fff7f77210 */ /* 0x000fe20007ffe1ff */
[----:B------:R1:W-:Y:S01]  /*183d0*/  STL [R1+0xf8], R7 ;  /* 0x0000f80701007387 */ /* 0x0003e20000100800 */
[----:B------:R-:W-:Y:S01]  /*183e0*/  @!P0 IMAD.IADD R236, R236, 0x1, -R0 ;  /* 0x00000001ecec8824 */ /* 0x000fe200078e0a00 */
[----:B------:R-:W-:Y:S01]  /*183f0*/  ISETP.GT.U32.AND P5, PT, R0, R237, PT ;  /* 0x000000ed0000720c */ /* 0x000fe20003fa4070 */
[----:B------:R-:W-:Y:S01]  /*18400*/  VIADD R240, R2, 0x1f4 ;  /* 0x000001f402f07836 */ /* 0x000fe20000000000 */
[----:B------:R-:W-:Y:S01]  /*18410*/  ISETP.GE.AND P0, PT, R239, RZ, PT ;  /* 0x000000ffef00720c */ /* 0x000fe20003f06270 */
[----:B------:R-:W-:Y:S01]  /*18420*/  @!P4 IMAD.MOV R236, RZ, RZ, -R236 ;  /* 0x000000ffffecc224 */ /* 0x000fe200078e0aec */
[----:B------:R-:W-:Y:S01]  /*18430*/  IABS R242, R239 ;  /* 0x000000ef00f27213 */ /* 0x000fe20000000000 */
[----:B------:R-:W-:Y:S01]  /*18440*/  IMAD.HI.U32 R239, R248, R241, RZ ;  /* 0x000000f1f8ef7227 */ /* 0x000fe200078e00ff */
[----:B------:R-:W-:-:S03]  /*18450*/  ISETP.GT.U32.AND P4, PT, R0, R238, PT ;  /* 0x000000ee0000720c */ /* 0x000fc60003f84070 */
[----:B-1----:R-:W-:Y:S02]  /*18460*/  IMAD R7, R126, 0x2, R7 ;  /* 0x000000027e077824 */ /* 0x002fe400078e0207 */
[----:B------:R-:W-:Y:S02]  /*18470*/  IMAD.MOV R239, RZ, RZ, -R239 ;  /* 0x000000ffffef7224 */ /* 0x000fe400078e0aef */
[--C-:B------:R-:W-:Y:S01]  /*18480*/  @!P5 IMAD.IADD R237, R237, 0x1, -R0.reuse ;  /* 0x00000001ededd824 */ /* 0x100fe200078e0a00 */
[----:B------:R1:W-:Y:S01]  /*18490*/  STL [R1+0xf0], R7 ;  /* 0x0000f00701007387 */ /* 0x0003e20000100800 */
[----:B------:R-:W-:Y:S02]  /*184a0*/  IMAD R239, R0, R239, R241 ;  /* 0x000000ef00ef7224 */ /* 0x000fe400078e02f1 */
[----:B------:R-:W-:Y:S01]  /*184b0*/  @!P2 IMAD.MOV R235, RZ, RZ, -R235 ;  /* 0x000000ffffeba224 */ /* 0x000fe200078e0aeb */
[----:B------:R-:W-:Y:S01]  /*184c0*/  ISETP.GE.AND P2, PT, R240, RZ, PT ;  /* 0x000000fff000720c */ /* 0x000fe20003f46270 */
[----:B------:R-:W-:Y:S01]  /*184d0*/  @!P4 IMAD.IADD R238, R238, 0x1, -R0 ;  /* 0x00000001eeeec824 */ /* 0x000fe200078e0a00 */
[----:B------:R-:W-:Y:S01]  /*184e0*/  ISETP.GT.U32.AND P5, PT, R0, R239, PT ;  /* 0x000000ef0000720c */ /* 0x000fe20003fa4070 */
[----:B------:R-:W-:Y:S01]  /*184f0*/  IMAD.HI.U32 R244, R248, R242, RZ ;  /* 0x000000f2f8f47227 */ /* 0x000fe200078e00ff */
[----:B------:R-:W-:-:S02]  /*18500*/  IABS R240, R240 ;  /* 0x000000f000f07213 */ /* 0x000fc40000000000 */
[----:B------:R-:W-:Y:S01]  /*18510*/  ISETP.GT.U32.AND P4, PT, R0, R238, PT ;  /* 0x000000ee0000720c */ /* 0x000fe20003f84070 */
[----:B-1----:R-:W-:Y:S02]  /*18520*/  IMAD R7, R126, 0x2, R7 ;  /* 0x000000027e077824 */ /* 0x002fe400078e0207 */
[----:B------:R-:W-:-:S03]  /*18530*/  IMAD.HI.U32 R243, R248, R240, RZ ;  /* 0x000000f0f8f37227 */ /* 0x000fc600078e00ff */
[----:B------:R1:W-:Y:S01]  /*18540*/  STL [R1+0xec], R7 ;  /* 0x0000ec0701007387 */ /* 0x0003e20000100800 */
[----:B------:R-:W-:Y:S01]  /*18550*/  IMAD.MOV R241, RZ, RZ, -R243 ;  /* 0x000000fffff17224 */ /* 0x000fe200078e0af3 */
[----:B------:R-:W-:Y:S01]  /*18560*/  IADD3 R243, -R244, RZ, RZ ;  /* 0x000000fff4f37210 */ /* 0x000fe20007ffe1ff */
[----:B------:R-:W-:Y:S01]  /*18570*/  @!P5 IMAD.IADD R239, R239, 0x1, -R0 ;  /* 0x00000001efefd824 */ /* 0x000fe200078e0a00 */
[----:B------:R-:W-:Y:S01]  /*18580*/  IABS R244, R190 ;  /* 0x000000be00f47213 */ /* 0x000fe20000000000 */
[----:B------:R-:W-:Y:S02]  /*18590*/  IMAD R240, R0, R241, R240 ;  /* 0x000000f100f07224 */ /* 0x000fe400078e02f0 */
[----:B------:R-:W-:Y:S01]  /*185a0*/  @!P4 IMAD.IADD R238, R238, 0x1, -R0 ;  /* 0x00000001eeeec824 */ /* 0x000fe200078e0a00 */
[C---:B------:R-:W-:Y:S01]  /*185b0*/  ISETP.GT.U32.AND P5, PT, R0.reuse, R239, PT ;  /* 0x000000ef0000720c */ /* 0x040fe20003fa4070 */
[C---:B------:R-:W-:Y:S01]  /*185c0*/  IMAD R241, R0.reuse, R243, R242 ;  /* 0x000000f300f17224 */ /* 0x040fe200078e02f2 */
[----:B------:R-:W-:Y:S01]  /*185d0*/  ISETP.GT.U32.AND P4, PT, R0, R240, PT ;  /* 0x000000f00000720c */ /* 0x000fe20003f84070 */
[----:B-1----:R-:W-:Y:S01]  /*185e0*/  IMAD R7, R126, 0x2, R7 ;  /* 0x000000027e077824 */ /* 0x002fe200078e0207 */
[----:B------:R-:W-:Y:S01]  /*185f0*/  IABS R243, R189 ;  /* 0x000000bd00f37213 */ /* 0x000fe20000000000 */
[----:B------:R-:W-:-:S02]  /*18600*/  VIADD R242, R2, 0x1f6 ;  /* 0x000001f602f27836 */ /* 0x000fc40000000000 */
[----:B------:R-:W-:Y:S01]  /*18610*/  @!P1 IMAD.MOV R237, RZ, RZ, -R237 ;  /* 0x000000ffffed9224 */ /* 0x000fe200078e0aed */
[----:B------:R1:W-:Y:S01]  /*18620*/  STL [R1+0xe0], R7 ;  /* 0x0000e00701007387 */ /* 0x0003e20000100800 */
[----:B------:R-:W-:Y:S01]  /*18630*/  IMAD.HI.U32 R250, R248, R243, RZ ;  /* 0x000000f3f8fa7227 */ /* 0x000fe200078e00ff */
[----:B------:R-:W-:Y:S02]  /*18640*/  ISETP.GE.AND P1, PT, R242, RZ, PT ;  /* 0x000000fff200720c */ /* 0x000fe40003f26270 */
[----:B------:R-:W-:Y:S01]  /*18650*/  IABS R242, R242 ;  /* 0x000000f200f27213 */ /* 0x000fe20000000000 */
[--C-:B------:R-:W-:Y:S01]  /*18660*/  @!P5 IMAD.IADD R239, R239, 0x1, -R0.reuse ;  /* 0x00000001efefd824 */ /* 0x100fe200078e0a00 */
[----:B------:R-:W-:Y:S01]  /*18670*/  ISETP.GT.U32.AND P5, PT, R0, R241, PT ;  /* 0x000000f10000720c */ /* 0x000fe20003fa4070 */
[----:B------:R-:W-:Y:S02]  /*18680*/  @!P4 IMAD.IADD R240, R240, 0x1, -R0 ;  /* 0x00000001f0f0c824 */ /* 0x000fe400078e0a00 */
[----:B------:R-:W-:-:S03]  /*18690*/  IMAD.HI.U32 R246, R248, R242, RZ ;  /* 0x000000f2f8f67227 */ /* 0x000fc600078e00ff */
[----:B------:R-:W-:Y:S01]  /*186a0*/  ISETP.GT.U32.AND P4, PT, R0, R240, PT ;  /* 0x000000f00000720c */ /* 0x000fe20003f84070 */
[----:B-1----:R-:W-:Y:S02]  /*186b0*/  IMAD R7, R126, 0x2, R7 ;  /* 0x000000027e077824 */ /* 0x002fe400078e0207 */
[----:B------:R-:W-:Y:S02]  /*186c0*/  IMAD.MOV R246, RZ, RZ, -R246 ;  /* 0x000000fffff67224 */ /* 0x000fe400078e0af6 */
[----:B------:R-:W-:Y:S01]  /*186d0*/  IMAD.MOV R250, RZ, RZ, -R250 ;  /* 0x000000fffffa7224 */ /* 0x000fe200078e0afa */
[----:B------:R1:W-:Y:S01]  /*186e0*/  STL [R1+0xd8], R7 ;  /* 0x0000d80701007387 */ /* 0x0003e20000100800 */
[----:B------:R-:W-:Y:S02]  /*186f0*/  @!P5 IMAD.IADD R241, R241, 0x1, -R0 ;  /* 0x00000001f1f1d824 */ /* 0x000fe400078e0a00 */
[----:B------:R-:W-:Y:S02]  /*18700*/  IMAD R242, R0, R246, R242 ;  /* 0x000000f600f27224 */ /* 0x000fe400078e02f2 */
[----:B------:R-:W-:Y:S01]  /*18710*/  VIADD R190, R2, 0x1fa ;  /* 0x000001fa02be7836 */ /* 0x000fe20000000000 */
[----:B------:R-:W-:Y:S01]  /*18720*/  ISETP.GT.U32.AND P5, PT, R0, R241, PT ;  /* 0x000000f10000720c */ /* 0x000fe20003fa4070 */
[----:B------:R-:W-:Y:S01]  /*18730*/  @!P4 IMAD.IADD R240, R240, 0x1, -R0 ;  /* 0x00000001f0f0c824 */ /* 0x000fe200078e0a00 */
[----:B------:R-:W-:Y:S01]  /*18740*/  ISETP.GT.U32.AND P4, PT, R0, R242, PT ;  /* 0x000000f20000720c */ /* 0x000fe20003f84070 */
[----:B------:R-:W-:Y:S01]  /*18750*/  IMAD.HI.U32 R249, R248, R244, RZ ;  /* 0x000000f4f8f97227 */ /* 0x000fe200078e00ff */
[----:B------:R-:W-:-:S02]  /*18760*/  IABS R246, R190 ;  /* 0x000000be00f67213 */ /* 0x000fc40000000000 */
[----:B------:R-:W-:Y:S01]  /*18770*/  @!P2 IADD3 R240, -R240, RZ, RZ ;  /* 0x000000fff0f0a210 */ /* 0x000fe20007ffe1ff */
[----:B-1----:R-:W-:Y:S02]  /*18780*/  IMAD R7, R126, 0x2, R7 ;  /* 0x000000027e077824 */ /* 0x002fe400078e0207 */
[C---:B------:R-:W-:Y:S02]  /*18790*/  IMAD R243, R0.reuse, R250, R243 ;  /* 0x000000fa00f37224 */ /* 0x040fe400078e02f3 */
[C---:B------:R-:W-:Y:S01]  /*187a0*/  IMAD R245, R0.reuse, R247, R245 ;  /* 0x000000f700f57224 */ /* 0x040fe200078e02f5 */
[----:B------:R1:W-:Y:S01]  /*187b0*/  STL [R1+0xd4], R7 ;  /* 0x0000d40701007387 */ /* 0x0003e20000100800 */
[----:B------:R-:W-:Y:S01]  /*187c0*/  IABS R247, R191 ;  /* 0x000000bf00f77213 */ /* 0x000fe20000000000 */
[----:B------:R-:W-:Y:S02]  /*187d0*/  IMAD.MOV R249, RZ, RZ, -R249 ;  /* 0x000000fffff97224 */ /* 0x000fe400078e0af9 */
[----:B------:R-:W-:Y:S01]  /*187e0*/  @!P5 IMAD.IADD R241, R241, 0x1, -R0 ;  /* 0x00000001f1f1d824 */ /* 0x000fe200078e0a00 */
[----:B------:R-:W-:Y:S01]  /*187f0*/  ISETP.GT.U32.AND P5, PT, R0, R243, PT ;  /* 0x000000f30000720c */ /* 0x000fe20003fa4070 */
[----:B------:R-:W-:-:S04]  /*18800*/  IMAD.HI.U32 R251, R248, R246, RZ ;  /* 0x000000f6f8fb7227 */ /* 0x000fc800078e00ff */
[----:B-1----:R-:W-:Y:S02]  /*18810*/  IMAD R7, R126, 0x2, R7 ;  /* 0x000000027e077824 */ /* 0x002fe400078e0207 */
[----:B------:R-:W-:-:S03]  /*18820*/  IMAD.HI.U32 R250, R248, R247, RZ ;  /* 0x000000f7f8fa7227 */ /* 0x000fc600078e00ff */
[----:B------:R1:W-:Y:S01]  /*18830*/  STL [R1+0xd0], R7 ;  /* 0x0000d00701007387 */ /* 0x0003e20000100800 */
[----:B------:R-:W-:Y:S01]  /*18840*/  IMAD R244, R0, R249, R244 ;  /* 0x000000f900f47224 */ /* 0x000fe200078e02f4 */
[----:B------:R-:W-:Y:S01]  /*18850*/  IABS R249, R192 ;  /* 0x000000c000f97213 */ /* 0x000fe20000000000 */
[----:B------:R-:W-:Y:S01]  /*18860*/  IMAD.MOV R252, RZ, RZ, -R251 ;  /* 0x000000fffffc7224 */ /* 0x000fe200078e0afb */
[----:B------:R-:W-:Y:S01]  /*18870*/  IADD3 R251, -R250, RZ, RZ ;  /* 0x000000fffafb7210 */ /* 0x000fe20007ffe1ff */
[--C-:B------:R-:W-:Y:S01]  /*18880*/  @!P4 IMAD.IADD R242, R242, 0x1, -R0.reuse ;  /* 0x00000001f2f2c824 */ /* 0x100fe200078e0a00 */
[C---:B------:R-:W-:Y:S01]  /*18890*/  ISETP.GT.U32.AND P4, PT, R0.reuse, R244, PT ;  /* 0x000000f40000720c */ /* 0x040fe20003f84070 */
[----:B------:R-:W-:Y:S01]  /*188a0*/  @!P5 IMAD.IADD R243, R243, 0x1, -R0 ;  /* 0x00000001f3f3d824 */ /* 0x000fe200078e0a00 */
[C---:B------:R-:W-:Y:S01]  /*188b0*/  ISETP.GT.U32.AND P5, PT, R0.reuse, R245, PT ;  /* 0x000000f50000720c */ /* 0x040fe20003fa4070 */
[----:B------:R-:W-:Y:S02]  /*188c0*/  IMAD R247, R0, R251, R247 ;  /* 0x000000fb00f77224 */ /* 0x000fe400078e02f7 */
[----:B-1----:R-:W-:-:S02]  /*188d0*/  IMAD R7, R126, 0x2, R7 ;  /* 0x000000027e077824 */ /* 0x002fc400078e0207 */
[----:B------:R-:W-:-:S03]  /*188e0*/  IMAD.HI.U32 R251, R248, R249, RZ ;  /* 0x000000f9f8fb7227 */ /* 0x000fc600078e00ff */
[----:B------:R1:W-:Y:S01]  /*188f0*/  STL [R1+0xcc], R7 ;  /* 0x0000cc0701007387 */ /* 0x0003e20000100800 */
[----:B------:R-:W-:Y:S01]  /*18900*/  IMAD.MOV.U32 R250, RZ, RZ, R188 ;  /* 0x000000fffffa7224 */ /* 0x000fe200078e00bc */
[----:B------:R-:W-:Y:S01]  /*18910*/  IADD3 R251, -R251, RZ, RZ ;  /* 0x000000fffbfb7210 */ /* 0x000fe20007ffe1ff */
[----:B------:R-:W-:Y:S02]  /*18920*/  IMAD R246, R0, R252, R246 ;  /* 0x000000fc00f67224 */ /* 0x000fe400078e02f6 */
[----:B------:R-:W-:-:S04]  /*18930*/  IMAD.HI.U32 R252, R248, R250, RZ ;  /* 0x000000faf8fc7227 */ /* 0x000fc800078e00ff */
[----:B------:R-:W-:Y:S01]  /*18940*/  @!P3 IMAD.MOV R238, RZ, RZ, -R238 ;  /* 0x000000ffffeeb224 */ /* 0x000fe200078e0aee */
[----:B------:R-:W-:Y:S01]  /*18950*/  ISETP.GT.U32.AND P3, PT, R0, R242, PT ;  /* 0x000000f20000720c */ /* 0x000fe20003f64070 */
[----:B-1----:R-:W-:Y:S02]  /*18960*/  IMAD R7, R126, 0x2, R7 ;  /* 0x000000027e077824 */ /* 0x002fe400078e0207 */
[----:B------:R-:W-:Y:S02]  /*18970*/  @!P4 IMAD.IADD R244, R244, 0x1, -R0 ;  /* 0x00000001f4f4c824 */ /* 0x000fe400078e0a00 */
[----:B------:R-:W-:Y:S01]  /*18980*/  IMAD.MOV R188, RZ, RZ, -R252 ;  /* 0x000000ffffbc7224 */ /* 0x000fe200078e0afc */
[----:B------:R1:W-:Y:S01]  /*18990*/  STL [R1+0xc8], R7 ;  /* 0x0000c80701007387 */ /* 0x0003e20000100800 */
[----:B------:R-:W-:Y:S01]  /*189a0*/  IMAD R249, R0, R251, R249 ;  /* 0x000000fb00f97224 */ /* 0x000fe200078e02f9 */
[----:B------:R-:W-:Y:S01]  /*189b0*/  IABS R252, R194 ;  /* 0x000000c200fc7213 */ /* 0x000fe20000000000 */
[----:B------:R-:W-:Y:S01]  /*189c0*/  VIADD R251, R2, 0x105 ;  /* 0x0000010502fb7836 */ /* 0x000fe20000000000 */
[C---:B------:R-:W-:Y:S01]  /*189d0*/  ISETP.GT.U32.AND P2, PT, R0.reuse, R244, PT ;  /* 0x000000f40000720c */ /* 0x040fe20003f44070 */
[----:B------:R-:W-:Y:S01]  /*189e0*/  IMAD R250, R0, R188, R250 ;  /* 0x000000bc00fa7224 */ /* 0x000fe200078e02fa */
[----:B------:R-:W-:Y:S01]  /*189f0*/  MOV R188, R252 ;  /* 0x000000fc00bc7202 */ /* 0x000fe20000000f00 */
[----:B------:R-:W-:Y:S01]  /*18a00*/  @!P5 IMAD.IADD R245, R245, 0x1, -R0 ;  /* 0x00000001f5f5d824 */ /* 0x000fe200078e0a00 */
[----:B------:R-:W-:Y:S01]  /*18a10*/  IABS R252, R251 ;  /* 0x000000fb00fc7213 */ /* 0x000fe20000000000 */
[----:B------:R-:W-:Y:S01]  /*18a20*/  @!P6 IMAD.MOV R239, RZ, RZ, -R239 ;  /* 0x000000ffffefe224 */ /* 0x000fe200078e0aef */
[----:B------:R-:W-:Y:S01]  /*18a30*/  ISETP.GE.AND P4, PT, R251, RZ, PT ;  /* 0x000000fffb00720c */ /* 0x000fe20003f86270 */
[----:B-1----:R-:W-:Y:S01]  /*18a40*/  IMAD R7, R126, 0x2, R7 ;  /* 0x000000027e077824 */ /* 0x002fe200078e0207 */
[----:B------:R-:W-:Y:S01]  /*18a50*/  ISETP.GT.U32.AND P6, PT, R0, R245, PT ;  /* 0x000000f50000720c */ /* 0x000fe20003fc4070 */
[----:B------:R-:W-:Y:S01]  /*18a60*/  IMAD.HI.U32 R251, R248, R188, RZ ;  /* 0x000000bcf8fb7227 */ /* 0x000fe200078e00ff */
[----:B------:R-:W-:-:S02]  /*18a70*/  ISETP.GT.U32.AND P5, PT, R0, R243, PT ;  /* 0x000000f30000720c */ /* 0x000fc40003fa4070 */
[----:B------:R1:W-:Y:S01]  /*18a80*/  STL [R1+0xc4], R7 ;  /* 0x0000c40701007387 */ /* 0x0003e20000100800 */
[----:B------:R-:W-:Y:S02]  /*18a90*/  @!P3 IMAD.IADD R242, R242, 0x1, -R0 ;  /* 0x00000001f2f2b824 */ /* 0x000fe400078e0a00 */
[----:B------:R-:W-:Y:S01]  /*18aa0*/  IMAD.HI.U32 R248, R248, R252, RZ ;  /* 0x000000fcf8f87227 */ /* 0x000fe200078e00ff */
[----:B------:R-:W-:-:S03]  /*18ab0*/  @!P2 IADD3 R244, R244, -R0, RZ ;  /* 0x80000000f4f4a210 */ /* 0x000fc60007ffe0ff */
[----:B------:R-:W-:Y:S02]  /*18ac0*/  IMAD.MOV R251, RZ, RZ, -R251 ;  /* 0x000000fffffb7224 */ /* 0x000fe400078e0afb */
[----:B------:R-:W-:Y:S02]  /*18ad0*/  @!P0 IMAD.MOV R241, RZ, RZ, -R241 ;  /* 0x000000fffff18224 */ /* 0x000fe400078e0af1 */
[----:B-1----:R-:W-:Y:S01]  /*18ae0*/  IMAD R7, R126, 0x2, R7 ;  /* 0x000000027e077824 */ /* 0x002fe200078e0207 */
[C---:B------:R-:W-:Y:S01]  /*18af0*/  ISETP.GT.U32.AND P3, PT, R0.reuse, R247, PT ;  /* 0x000000f70000720c */ /* 0x040fe20003f64070 */
[----:B------:R-:W-:Y:S01]  /*18b00*/  IMAD.MOV R248, RZ, RZ, -R248 ;  /* 0x000000fffff87224 */ /* 0x000fe200078e0af8 */
[C---:B------:R-:W-:Y:S01]  /*18b10*/  ISETP.GT.U32.AND P2, PT, R0.reuse, R250, PT ;  /* 0x000000fa0000720c */ /* 0x040fe20003f44070 */
[C---:B------:R-:W-:Y:S01]  /*18b20*/  IMAD R251, R0.reuse, R251, R188 ;  /* 0x000000fb00fb7224 */ /* 0x040fe200078e02bc */
[----:B------:R1:W-:Y:S01]  /*18b30*/  STL [R1+0xc0], R7 ;  /* 0x0000c00701007387 */ /* 0x0003e20000100800 */
[----:B------:R-:W-:Y:S01]  /*18b40*/  @!P6 IMAD.IADD R245, R245, 0x1, -R0 ;  /* 0x00000001f5f5e824 */ /* 0x000fe200078e0a00 */
[----:B------:R-:W-:Y:S01]  /*18b50*/  ISETP.GT.U32.AND P0, PT, R0, R246, PT ;  /* 0x000000f60000720c */ /* 0x000fe20003f04070 */
[----:B-1----:R-:W-:-:S05]  /*18b60*/  IMAD R7, R126, 0x2, R7 ;  /* 0x000000027e077824 */ /* 0x002fca00078e0207 */
[----:B------:R1:W-:Y:S02]  /*18b70*/  STL [R1+0xbc], R7 ;  /* 0x0000bc0701007387 */ /* 0x0003e40000100800 */
[----:B-1----:R-:W-:-:S05]  /*18b80*/  IMAD R7, R126, 0x2, R7 ;  /* 0x000000027e077824 */ /* 0x002fca00078e0207 */
[----:B------:R1:W-:Y:S02]  /*18b90*/  STL [R1+0xb8], R7 ;  /* 0x0000b80701007387 */ /* 0x0003e40000100800 */
[----:B-1----:R-:W-:-:S05]  /*18ba0*/  IMAD R7, R126, 0x2, R7 ;  /* 0x000000027e077824 */ /* 0x002fca00078e0207 */
[----:B------:R1:W-:Y:S02]  /*18bb0*/  STL [R1+0xb4], R7 ;  /* 0x0000b40701007387 */ /* 0x0003e40000100800 */
[----:B-1----:R-:W-:-:S05]  /*18bc0*/  LEA R7, R126, R7, 0x1 ;  /* 0x000000077e077211 */ /* 0x002fca00078e08ff */
[----:B------:R1:W-:Y:S02]  /*18bd0*/  STL [R1+0xb0], R7 ;  /* 0x0000b00701007387 */ /* 0x0003e40000100800 */
        /* <DEDUP_REMOVED lines=31> */
[----:B------:R1:W-:Y:S01]  /*18dd0*/  STL [R1+0x58], R7 ;  /* 0x0000580701007387 */ /* 0x0003e20000100800 */
[----:B------:R-:W-:Y:S02]  /*18de0*/  IMAD R252, R0, R248, R252 ;  /* 0x000000f800fc7224 */ /* 0x000fe400078e02fc */
[----:B------:R-:W-:Y:S01]  /*18df0*/  VIADD R248, R2, 0x1f8 ;  /* 0x000001f802f87836 */ /* 0x000fe20000000000 */
[----:B------:R-:W2:Y:S01]  /*18e00*/  LDL.LU R188, [R1+0x19e0] ;  /* 0x0019e00001bc7983 */ /* 0x000ea20000300800 */
[----:B------:R-:W-:Y:S01]  /*18e10*/  ISETP.GE.AND P6, PT, R189, RZ, PT ;  /* 0x000000ffbd00720c */ /* 0x000fe20003fc6270 */
[----:B------:R-:W-:Y:S01]  /*18e20*/  @!P5 IMAD.IADD R243, R243, 0x1, -R0 ;  /* 0x00000001f3f3d824 */ /* 0x000fe200078e0a00 */
[----:B------:R-:W-:Y:S01]  /*18e30*/  @!P3 IADD3 R247, R247, -R0, RZ ;  /* 0x80000000f7f7b210 */ /* 0x000fe20007ffe0ff */
[----:B-1----:R-:W-:Y:S01]  /*18e40*/  IMAD R7, R126, 0x2, R7 ;  /* 0x000000027e077824 */ /* 0x002fe200078e0207 */
[----:B------:R-:W-:-:S04]  /*18e50*/  ISETP.GT.U32.AND P5, PT, R0, R249, PT ;  /* 0x000000f90000720c */ /* 0x000fc80003fa4070 */
[----:B------:R1:W-:Y:S01]  /*18e60*/  STL [R1+0x34], R7 ;  /* 0x0000340701007387 */ /* 0x0003e20000100800 */
[----:B------:R-:W-:Y:S01]  /*18e70*/  ISETP.GE.AND P3, PT, R248, RZ, PT ;  /* 0x000000fff800720c */ /* 0x000fe20003f66270 */
[----:B------:R-:W-:Y:S02]  /*18e80*/  VIADD R248, R2, 0x1f9 ;  /* 0x000001f902f87836 */ /* 0x000fe40000000000 */
[----:B------:R-:W3:Y:S01]  /*18e90*/  LDL.LU R189, [R1+0x19dc] ;  /* 0x0019dc0001bd7983 */ /* 0x000ee20000300800 */
[--C-:B------:R-:W-:Y:S02]  /*18ea0*/  @!P2 IMAD.IADD R250, R250, 0x1, -R0.reuse ;  /* 0x00000001fafaa824 */ /* 0x100fe400078e0a00 */
[----:B------:R-:W-:Y:S01]  /*18eb0*/  ISETP.GE.AND P2, PT, R248, RZ, PT ;  /* 0x000000fff800720c */ /* 0x000fe20003f46270 */
[----:B------:R-:W-:Y:S01]  /*18ec0*/  @!P0 IMAD.IADD R246, R246, 0x1, -R0 ;  /* 0x00000001f6f68824 */ /* 0x000fe200078e0a00 */
[----:B------:R-:W-:Y:S01]  /*18ed0*/  ISETP.GT.U32.AND P0, PT, R0, R251, PT ;  /* 0x000000fb0000720c */ /* 0x000fe20003f04070 */
[----:B-1----:R-:W-:-:S02]  /*18ee0*/  IMAD R7, R126, 0x2, R7 ;  /* 0x000000027e077824 */ /* 0x002fc400078e0207 */
[----:B------:R-:W-:Y:S02]  /*18ef0*/  @!P1 IMAD.MOV R242, RZ, RZ, -R242 ;  /* 0x000000fffff29224 */ /* 0x000fe400078e0af2 */
[----:B------:R-:W-:Y:S01]  /*18f00*/  @!P5 IMAD.IADD R249, R249, 0x1, -R0 ;  /* 0x00000001f9f9d824 */ /* 0x000fe200078e0a00 */
[----:B------:R1:W-:Y:S07]  /*18f10*/  STL [R1+0x2c], R7 ;  /* 0x00002c0701007387 */ /* 0x0003ee0000100800 */
[----:B------:R-:W-:-:S02]  /*18f20*/  @!P0 IADD3 R251, R251, -R0, RZ ;  /* 0x80000000fbfb8210 */ /* 0x000fc40007ffe0ff */
[----:B------:R-:W-:Y:S01]  /*18f30*/  ISETP.GT.U32.AND P1, PT, R0, R247, PT ;  /* 0x000000f70000720c */ /* 0x000fe20003f24070 */
[----:B-1----:R-:W-:Y:S01]  /*18f40*/  IMAD R7, R126, 0x2, R7 ;  /* 0x000000027e077824 */ /* 0x002fe200078e0207 */
[----:B------:R-:W-:-:S03]  /*18f50*/  ISETP.GT.U32.AND P5, PT, R0, R252, PT ;  /* 0x000000fc0000720c */ /* 0x000fc60003fa4070 */
[----:B------:R-:W-:Y:S01]  /*18f60*/  IMAD R248, R126, 0x2, R7 ;  /* 0x000000027ef87824 */ /* 0x000fe200078e0207 */
[----:B------:R1:W-:Y:S04]  /*18f70*/  STL [R1+0x28], R7 ;  /* 0x0000280701007387 */ /* 0x0003e80000100800 */
[----:B-1----:R-:W4:Y:S01]  /*18f80*/  LDL R7, [R1+0x18b0] ;  /* 0x0018b00001077983 */ /* 0x002f220000100800 */
[C---:B------:R-:W-:Y:S01]  /*18f90*/  ISETP.GT.U32.AND P0, PT, R0.reuse, R246, PT ;  /* 0x000000f60000720c */ /* 0x040fe20003f04070 */
[----:B------:R-:W-:Y:S01]  /*18fa0*/  @!P6 IMAD.MOV R243, RZ, RZ, -R243 ;  /* 0x000000fffff3e224 */ /* 0x000fe200078e0af3 */
[C---:B------:R-:W-:Y:S01]  /*18fb0*/  ISETP.GT.U32.AND P6, PT, R0.reuse, R249, PT ;  /* 0x000000f90000720c */ /* 0x040fe20003fc4070 */
[----:B------:R1:W-:Y:S01]  /*18fc0*/  STL [R1+0x24], R248 ;  /* 0x000024f801007387 */ /* 0x0003e20000100800 */
[----:B------:R-:W-:Y:S01]  /*18fd0*/  @!P3 IMAD.MOV R244, RZ, RZ, -R244 ;  /* 0x000000fffff4b224 */ /* 0x000fe200078e0af4 */
[C---:B------:R-:W-:Y:S01]  /*18fe0*/  ISETP.GT.U32.AND P3, PT, R0.reuse, R250, PT ;  /* 0x000000fa0000720c */ /* 0x040fe20003f64070 */
[----:B------:R-:W-:Y:S01]  /*18ff0*/  @!P2 IMAD.MOV R245, RZ, RZ, -R245 ;  /* 0x000000fffff5a224 */ /* 0x000fe200078e0af5 */
[----:B------:R-:W-:Y:S01]  /*19000*/  ISETP.GT.U32.AND P2, PT, R0, R251, PT ;  /* 0x000000fb0000720c */ /* 0x000fe20003f44070 */
[----:B------:R-:W-:-:S02]  /*19010*/  @!P1 IMAD.IADD R247, R247, 0x1, -R0 ;  /* 0x00000001f7f79824 */ /* 0x000fc400078e0a00 */
[--C-:B------:R-:W-:Y:S01]  /*19020*/  @!P5 IMAD.IADD R252, R252, 0x1, -R0.reuse ;  /* 0x00000001fcfcd824 */ /* 0x100fe200078e0a00 */
[----:B-1----:R-:W-:Y:S02]  /*19030*/  LEA R248, R126, R248, 0x1 ;  /* 0x000000f87ef87211 */ /* 0x002fe400078e08ff */
[--C-:B------:R-:W-:Y:S01]  /*19040*/  @!P0 IMAD.IADD R246, R246, 0x1, -R0.reuse ;  /* 0x00000001f6f68824 */ /* 0x100fe200078e0a00 */
[----:B------:R-:W-:Y:S02]  /*19050*/  ISETP.GE.AND P0, PT, R190, RZ, PT ;  /* 0x000000ffbe00720c */ /* 0x000fe40003f06270 */
[----:B------:R-:W3:Y:S01]  /*19060*/  LDL.LU R190, [R1+0x19d8] ;  /* 0x0019d80001be7983 */ /* 0x000ee20000300800 */
[----:B------:R-:W-:Y:S01]  /*19070*/  ISETP.GE.AND P1, PT, R191, RZ, PT ;  /* 0x000000ffbf00720c */ /* 0x000fe20003f26270 */
[----:B------:R-:W-:Y:S01]  /*19080*/  @!P6 IMAD.IADD R249, R249, 0x1, -R0 ;  /* 0x00000001f9f9e824 */ /* 0x000fe200078e0a00 */
[----:B------:R-:W-:Y:S01]  /*19090*/  @!P3 IADD3 R250, R250, -R0, RZ ;  /* 0x80000000fafab210 */ /* 0x000fe20007ffe0ff */
[----:B------:R1:W-:Y:S01]  /*190a0*/  STL [R1+0x20], R248 ;  /* 0x000020f801007387 */ /* 0x0003e20000100800 */
[----:B------:R-:W-:-:S03]  /*190b0*/  ISETP.GT.U32.AND P5, PT, R0, R252, PT ;  /* 0x000000fc0000720c */ /* 0x000fc60003fa4070 */
[----:B------:R-:W2:Y:S01]  /*190c0*/  LDL.LU R191, [R1+0x19d4] ;  /* 0x0019d40001bf7983 */ /* 0x000ea20000300800 */
[----:B-1----:R-:W-:Y:S01]  /*190d0*/  IMAD R248, R126, 0x2, R248 ;  /* 0x000000027ef87824 */ /* 0x002fe200078e02f8 */
[----:B------:R-:W-:-:S04]  /*190e0*/  ISETP.GE.AND P6, PT, R192, RZ, PT ;  /* 0x000000ffc000720c */ /* 0x000fc80003fc6270 */
[----:B------:R1:W-:Y:S01]  /*190f0*/  STL [R1+0x1c], R248 ;  /* 0x00001cf801007387 */ /* 0x0003e20000100800 */
[----:B------:R-:W-:-:S03]  /*19100*/  ISETP.GE.AND P3, PT, R193, RZ, PT ;  /* 0x000000ffc100720c */ /* 0x000fc60003f66270 */
[----:B------:R-:W3:Y:S04]  /*19110*/  LDL.LU R192, [R1+0x19d0] ;  /* 0x0019d00001c07983 */ /* 0x000ee80000300800 */
[----:B------:R-:W3:Y:S01]  /*19120*/  LDL.LU R193, [R1+0x19cc] ;  /* 0x0019cc0001c17983 */ /* 0x000ee20000300800 */
[----:B-1----:R-:W-:Y:S02]  /*19130*/  IMAD R248, R126, 0x2, R248 ;  /* 0x000000027ef87824 */ /* 0x002fe400078e02f8 */
[----:B------:R-:W-:-:S03]  /*19140*/  @!P2 IMAD.IADD R251, R251, 0x1, -R0 ;  /* 0x00000001fbfba824 */ /* 0x000fc600078e0a00 */
[----:B------:R1:W-:Y:S01]  /*19150*/  STL [R1+0x18], R248 ;  /* 0x000018f801007387 */ /* 0x0003e20000100800 */
[----:B------:R-:W-:Y:S01]  /*19160*/  ISETP.GE.AND P2, PT, R194, RZ, PT ;  /* 0x000000ffc200720c */ /* 0x000fe20003f46270 */
[----:B------:R-:W-:Y:S02]  /*19170*/  @!P1 IMAD.MOV R247, RZ, RZ, -R247 ;  /* 0x000000fffff79224 */ /* 0x000fe400078e0af7 */
[----:B------:R-:W3:Y:S01]  /*19180*/  LDL.LU R194, [R1+0x19c8] ;  /* 0x0019c80001c27983 */ /* 0x000ee20000300800 */
[----:B-1----:R-:W-:-:S05]  /*19190*/  IMAD R248, R126, 0x2, R248 ;  /* 0x000000027ef87824 */ /* 0x002fca00078e02f8 */
[----:B------:R1:W-:Y:S01]  /*191a0*/  STL [R1+0x14], R248 ;  /* 0x000014f801007387 */ /* 0x0003e20000100800 */
[----:B------:R-:W-:Y:S02]  /*191b0*/  @!P5 IMAD.IADD R252, R252, 0x1, -R0 ;  /* 0x00000001fcfcd824 */ /* 0x000fe400078e0a00 */
[----:B-1----:R-:W-:-:S05]  /*191c0*/  IMAD R248, R126, 0x2, R248 ;  /* 0x000000027ef87824 */ /* 0x002fca00078e02f8 */
[C---:B------:R-:W-:Y:S01]  /*191d0*/  LEA R0, R126.reuse, R248, 0x1 ;  /* 0x000000f87e007211 */ /* 0x040fe200078e08ff */
[----:B------:R-:W-:Y:S04]  /*191e0*/  STL [R1+0x10], R248 ;  /* 0x000010f801007387 */ /* 0x000fe80000100800 */
[----:B------:R1:W-:Y:S02]  /*191f0*/  STL [R1+0xc], R0 ;  /* 0x00000c0001007387 */ /* 0x0003e40000100800 */
[----:B-1----:R-:W-:-:S05]  /*19200*/  IMAD R0, R126, 0x2, R0 ;  /* 0x000000027e007824 */ /* 0x002fca00078e0200 */
[----:B------:R1:W-:Y:S01]  /*19210*/  STL [R1+0x8], R0 ;  /* 0x0000080001007387 */ /* 0x0003e20000100800 */
[----:B------:R-:W-:Y:S01]  /*19220*/  @!P0 IMAD.MOV R246, RZ, RZ, -R246 ;  /* 0x000000fffff68224 */ /* 0x000fe200078e0af6 */
[----:B------:R-:W-:Y:S02]  /*19230*/  ISETP.NE.AND P0, PT, RZ, UR4, PT ;  /* 0x00000004ff007c0c */ /* 0x000fe4000bf05270 */
[----:B------:R-:W-:Y:S02]  /*19240*/  LOP3.LUT R248, RZ, UR4, RZ, 0x33, !PT ;  /* 0x00000004fff87c12 */ /* 0x000fe4000f8e33ff */
[----:B----4-:R-:W-:Y:S02]  /*19250*/  ISETP.NE.AND P1, PT, R7, RZ, PT ;  /* 0x000000ff0700720c */ /* 0x010fe40003f25270 */
[----:B------:R-:W4:Y:S02]  /*19260*/  S2R R7, SR_TID.X ;  /* 0x0000000000077919 */ /* 0x000f240000002100 */
[----:B----4-:R-:W-:-:S04]  /*19270*/  SHF.R.U32.HI R7, RZ, 0x6, R7 ;  /* 0x00000006ff077819 */ /* 0x010fc80000011607 */
[----:B------:R-:W-:-:S06]  /*19280*/  SGXT.U32 R7, R7, 0x1 ;  /* 0x000000010707781a */ /* 0x000fcc0000000000 */
[----:B------:R-:W4:Y:S01]  /*19290*/  LDL.LU R7, [R1+0x144] ;  /* 0x0001440001077983 */ /* 0x000f220000300800 */
[----:B-1----:R-:W-:Y:S01]  /*192a0*/  IMAD R0, R126, 0x2, R0 ;  /* 0x000000027e007824 */ /* 0x002fe200078e0200 */
[C---:B--2---:R-:W-:Y:S01]  /*192b0*/  SEL R191, R248.reuse, R191, !P0 ;  /* 0x000000bff8bf7207 */ /* 0x044fe20004000000 */
[----:B------:R-:W-:Y:S01]  /*192c0*/  @!P3 IMAD.MOV R250, RZ, RZ, -R250 ;  /* 0x000000fffffab224 */ /* 0x000fe200078e0afa */
[----:B------:R1:W-:Y:S01]  /*192d0*/  STL [R1+0x1b9c], R220 ;  /* 0x001b9cdc01007387 */ /* 0x0003e20000100800 */
[C---:B------:R-:W-:Y:S01]  /*192e0*/  SEL R188, R248.reuse, R188, !P0 ;  /* 0x000000bcf8bc7207 */ /* 0x040fe20004000000 */
[----:B------:R-:W-:Y:S01]  /*192f0*/  ULDC UR5, c[0x0][0x234] ;  /* 0x00008d0000057ab9 */ /* 0x000fe20000000800 */
[C---:B------:R-:W-:Y:S01]  /*19300*/  SEL R185, R248.reuse, R185, !P0 ;  /* 0x000000b9f8b97207 */ /* 0x040fe20004000000 */
[----:B------:R-:W-:Y:S01]  /*19310*/  ULDC.64 UR6, c[0x0][0x210] ;  /* 0x0000840000067ab9 */ /* 0x000fe20000000a00 */
[C---:B------:R-:W-:Y:S02]  /*19320*/  SEL R182, R248.reuse, R182, !P0 ;  /* 0x000000b6f8b67207 */ /* 0x040fe40004000000 */
[----:B------:R-:W-:Y:S01]  /*19330*/  @!P6 IADD3 R249, -R249, RZ, RZ ;  /* 0x000000fff9f9e210 */ /* 0x000fe20007ffe1ff */
[----:B------:R-:W-:Y:S01]  /*19340*/  @!P2 IMAD.MOV R251, RZ, RZ, -R251 ;  /* 0x000000fffffba224 */ /* 0x000fe200078e0afb */
[C---:B------:R-:W-:Y:S01]  /*19350*/  SEL R179, R248.reuse, R179, !P0 ;  /* 0x000000b3f8b37207 */ /* 0x040fe20004000000 */
[----:B-1----:R-:W2:Y:S01]  /*19360*/  LDL.LU R220, [R1+0x148] ;  /* 0x0001480001dc7983 */ /* 0x002ea20000300800 */
[C---:B------:R-:W-:Y:S01]  /*19370*/  SEL R176, R248.reuse, R176, !P0 ;  /* 0x000000b0f8b07207 */ /* 0x040fe20004000000 */
[----:B------:R-:W-:Y:S01]  /*19380*/  @!P4 IMAD.MOV R252, RZ, RZ, -R252 ;  /* 0x000000fffffcc224 */ /* 0x000fe200078e0afc */
[C---:B------:R-:W-:Y:S01]  /*19390*/  SEL R173, R248.reuse, R173, !P0 ;  /* 0x000000adf8ad7207 */ /* 0x040fe20004000000 */
[----:B------:R1:W-:Y:S01]  /*193a0*/  STL [R1+0x1b98], R221 ;  /* 0x001b98dd01007387 */ /* 0x0003e20000100800 */
[C---:B------:R-:W-:Y:S01]  /*193b0*/  SEL R157, R248.reuse, R157, !P0 ;  /* 0x0000009df89d7207 */ /* 0x040fe20004000000 */
[----:B------:R-:W-:Y:S01]  /*193c0*/  ULDC UR38, c[0x0][0x240] ;  /* 0x0000900000267ab9 */ /* 0x000fe20000000800 */
[C---:B------:R-:W-:Y:S01]  /*193d0*/  SEL R154, R248.reuse, R154, !P0 ;  /* 0x0000009af89a7207 */ /* 0x040fe20004000000 */
[----:B------:R-:W-:Y:S01]  /*193e0*/  ULDC UR39, c[0x0][0x240] ;  /* 0x0000900000277ab9 */ /* 0x000fe20000000800 */
[C---:B------:R-:W-:Y:S01]  /*193f0*/  SEL R151, R248.reuse, R151, !P0 ;  /* 0x00000097f8977207 */ /* 0x040fe20004000000 */
[----:B------:R-:W-:Y:S01]  /*19400*/  ULDC UR40, c[0x0][0x240] ;  /* 0x0000900000287ab9 */ /* 0x000fe20000000800 */
[C---:B------:R-:W-:Y:S01]  /*19410*/  SEL R148, R248.reuse, R148, !P0 ;  /* 0x00000094f8947207 */ /* 0x040fe20004000000 */
[----:B------:R-:W-:Y:S01]  /*19420*/  ULDC UR41, c[0x0][0x240] ;  /* 0x0000900000297ab9 */ /* 0x000fe20000000800 */
[C---:B------:R-:W-:Y:S01]  /*19430*/  SEL R145, R248.reuse, R145, !P0 ;  /* 0x00000091f8917207 */ /* 0x040fe20004000000 */
[----:B-1----:R-:W3:Y:S01]  /*19440*/  LDL.LU R221, [R1+0x14c] ;  /* 0x00014c0001dd7983 */ /* 0x002ee20000300800 */
[C---:B------:R-:W-:Y:S01]  /*19450*/  SEL R142, R248.reuse, R142, !P0 ;  /* 0x0000008ef88e7207 */ /* 0x040fe20004000000 */
[----:B------:R-:W-:Y:S01]  /*19460*/  ULDC UR42, c[0x0][0x240] ;  /* 0x00009000002a7ab9 */ /* 0x000fe20000000800 */
        /* <DEDUP_REMOVED lines=11> */
[----:B-1----:R-:W4:Y:S01]  /*19520*/  LDL.LU R222, [R1+0x150] ;  /* 0x0001500001de7983 */ /* 0x002f220000300800 */
        /* <DEDUP_REMOVED lines=13> */
[----:B-1----:R-:W2:Y:S01]  /*19600*/  LDL.LU R223, [R1+0x154] ;  /* 0x0001540001df7983 */ /* 0x002ea20000300800 */
        /* <DEDUP_REMOVED lines=83> */
[----:B-1----:R-:W2:Y:S01]  /*19b40*/  LDL R229, [R1+0x18bc] ;  /* 0x0018bc0001e57983 */ /* 0x002ea20000100800 */
[C---:B------:R-:W-:Y:S01]  /*19b50*/  SEL R26, R248.reuse, R26, !P0 ;  /* 0x0000001af81a7207 */ /* 0x040fe20004000000 */
[----:B------:R-:W-:Y:S01]  /*19b60*/  ULDC UR32, c[0x0][0x240] ;  /* 0x0000900000207ab9 */ /* 0x000fe20000000800 */
[C---:B------:R-:W-:Y:S01]  /*19b70*/  SEL R195, R248.reuse, R195, !P0 ;  /* 0x000000c3f8c37207 */ /* 0x040fe20004000000 */
[----:B------:R-:W-:Y:S01]  /*19b80*/  STL [R1+0x1b74], R230 ;  /* 0x001b74e601007387 */ /* 0x000fe20000100800 */
[----:B------:R-:W-:Y:S01]  /*19b90*/  SEL R170, R248, R170, !P0 ;  /* 0x000000aaf8aa7207 */ /* 0x000fe20004000000 */
[----:B------:R-:W-:Y:S01]  /*19ba0*/  ULDC UR33, c[0x0][0x240] ;  /* 0x0000900000217ab9 */ /* 0x000fe20000000800 */
[----:B------:R-:W-:Y:S01]  /*19bb0*/  ULDC UR34, c[0x0][0x240] ;  /* 0x0000900000227ab9 */ /* 0x000fe20000000800 */
[----:B------:R-:W-:Y:S01]  /*19bc0*/  STL [R1+0x1b70], R231 ;  /* 0x001b70e701007387 */ /* 0x000fe20000100800 */
[----:B------:R-:W-:Y:S01]  /*19bd0*/  ULDC UR35, c[0x0][0x240] ;  /* 0x0000900000237ab9 */ /* 0x000fe20000000800 */
[----:B------:R-:W-:Y:S01]  /*19be0*/  ULDC UR36, c[0x0][0x240] ;  /* 0x0000900000247ab9 */ /* 0x000fe20000000800 */
[----:B------:R-:W-:Y:S01]  /*19bf0*/  ULDC UR47, c[0x0][0x240] ;  /* 0x00009000002f7ab9 */ /* 0x000fe20000000800 */
[----:B------:R-:W-:Y:S01]  /*19c00*/  STL [R1+0x1b6c], R232 ;  /* 0x001b6ce801007387 */ /* 0x000fe20000100800 */
[----:B------:R-:W-:Y:S01]  /*19c10*/  ULDC UR57, c[0x0][0x240] ;  /* 0x0000900000397ab9 */ /* 0x000fe20000000800 */
[----:B------:R-:W-:Y:S01]  /*19c20*/  ULDC UR58, c[0x0][0x240] ;  /* 0x00009000003a7ab9 */ /* 0x000fe20000000800 */
[----:B------:R-:W-:Y:S01]  /*19c30*/  ULDC UR60, c[0x0][0x240] ;  /* 0x00009000003c7ab9 */ /* 0x000fe20000000800 */
[----:B------:R-:W-:Y:S01]  /*19c40*/  STL [R1+0x1b68], R233 ;  /* 0x001b68e901007387 */ /* 0x000fe20000100800 */
[----:B------:R-:W-:-:S03]  /*19c50*/  ULDC UR37, c[0x0][0x240] ;  /* 0x0000900000257ab9 */ /* 0x000fc60000000800 */
[----:B------:R-:W-:Y:S04]  /*19c60*/  STL [R1+0x1b64], R234 ;  /* 0x001b64ea01007387 */ /* 0x000fe80000100800 */
        /* <DEDUP_REMOVED lines=14> */
[----:B------:R1:W-:Y:S04]  /*19d50*/  STL [R1+0x19c8], R2 ;  /* 0x0019c80201007387 */ /* 0x0003e80000100800 */
[----:B------:R1:W-:Y:S02]  /*19d60*/  STL [R1+0x4], R0 ;  /* 0x0000040001007387 */ /* 0x0003e40000100800 */
[----:B-1----:R-:W-:Y:S01]  /*19d70*/  SEL R2, R248, R4, !P0 ;  /* 0x00000004f8027207 */ /* 0x002fe20004000000 */
[----:B------:R-:W-:-:S05]  /*19d80*/  IMAD R0, R126, 0x2, R0 ;  /* 0x000000027e007824 */ /* 0x000fca00078e0200 */
[----:B------:R1:W-:Y:S04]  /*19d90*/  STL [R1], R0 ;  /* 0x0000000001007387 */ /* 0x0003e80000100800 */
[----:B------:R2:W-:Y:S01]  /*19da0*/  STL [R1+0x660], R2 ;  /* 0x0006600201007387 */ /* 0x0005e20000100800 */
[----:B-1----:R-:W-:-:S04]  /*19db0*/  IMAD R0, R126, 0x2, R0 ;  /* 0x000000027e007824 */ /* 0x002fc800078e0200 */
[----:B------:R-:W-:Y:S01]  /*19dc0*/  IMAD R4, R126, 0x2, R0 ;  /* 0x000000027e047824 */ /* 0x000fe200078e0200 */
[C---:B---3--:R-:W-:Y:S02]  /*19dd0*/  SEL R221, R248.reuse, R221, !P0 ;  /* 0x000000ddf8dd7207 */ /* 0x048fe40004000000 */
[C---:B----4-:R-:W-:Y:S02]  /*19de0*/  SEL R224, R248.reuse, R224, !P0 ;  /* 0x000000e0f8e07207 */ /* 0x050fe40004000000 */
[C---:B--2---:R-:W-:Y:S02]  /*19df0*/  SEL R127, R248.reuse, R226, !P0 ;  /* 0x000000e2f87f7207 */ /* 0x044fe40004000000 */
[C---:B------:R-:W-:Y:S02]  /*19e00*/  SEL R227, R248.reuse, R227, !P0 ;  /* 0x000000e3f8e37207 */ /* 0x040fe40004000000 */
[----:B------:R-:W-:-:S05]  /*19e10*/  SEL R2, R248, R228, !P0 ;  /* 0x000000e4f8027207 */ /* 0x000fca0004000000 */
[----:B------:R1:W-:Y:S04]  /*19e20*/  STL [R1+0x65c], R2 ;  /* 0x00065c0201007387 */ /* 0x0003e80000100800 */
[----:B------:R-:W-:Y:S04]  /*19e30*/  STL [R1+0x658], R227 ;  /* 0x000658e301007387 */ /* 0x000fe80000100800 */
[----:B------:R2:W-:Y:S01]  /*19e40*/  STL [R1+0x654], R127 ;  /* 0x0006547f01007387 */ /* 0x0005e20000100800 */
[----:B------:R-:W-:Y:S02]  /*19e50*/  ISETP.GE.AND P5, PT, R229, RZ, PT ;  /* 0x000000ffe500720c */ /* 0x000fe40003fa6270 */
[----:B-1----:R-:W-:-:S05]  /*19e60*/  SEL R2, R248, R225, !P0 ;  /* 0x000000e1f8027207 */ /* 0x002fca0004000000 */
[----:B------:R1:W-:Y:S01]  /*19e70*/  STL [R1+0x650], R2 ;  /* 0x0006500201007387 */ /* 0x0003e20000100800 */
[----:B--2---:R-:W-:-:S03]  /*19e80*/  SEL R127, R248, R223, !P0 ;  /* 0x000000dff87f7207 */ /* 0x004fc60004000000 */
[----:B------:R-:W-:Y:S04]  /*19e90*/  STL [R1+0x64c], R224 ;  /* 0x00064ce001007387 */ /* 0x000fe80000100800 */
[----:B------:R2:W-:Y:S01]  /*19ea0*/  STL [R1+0x648], R127 ;  /* 0x0006487f01007387 */ /* 0x0005e20000100800 */
[----:B-1----:R-:W-:-:S05]  /*19eb0*/  SEL R2, R248, R222, !P0 ;  /* 0x000000def8027207 */ /* 0x002fca0004000000 */
[----:B------:R1:W-:Y:S01]  /*19ec0*/  STL [R1+0x644], R2 ;  /* 0x0006440201007387 */ /* 0x0003e20000100800 */
[----:B--2---:R-:W-:-:S03]  /*19ed0*/  SEL R127, R248, R220, !P0 ;  /* 0x000000dcf87f7207 */ /* 0x004fc60004000000 */
[----:B------:R2:W-:Y:S04]  /*19ee0*/  STL [R1+0x640], R221 ;  /* 0x000640dd01007387 */ /* 0x0005e80000100800 */
[----:B------:R-:W3:Y:S01]  /*19ef0*/  LDL.LU R220, [R1+0x140] ;  /* 0x0001400001dc7983 */ /* 0x000ee20000300800 */
[----:B-1----:R-:W-:-:S03]  /*19f00*/  SEL R2, R248, R7, !P0 ;  /* 0x00000007f8027207 */ /* 0x002fc60004000000 */
[----:B------:R1:W-:Y:S04]  /*19f10*/  STL [R1+0x634], R127 ;  /* 0x0006347f01007387 */ /* 0x0003e80000100800 */
[----:B--2---:R-:W2:Y:S04]  /*19f20*/  LDL.LU R221, [R1+0x13c] ;  /* 0x00013c0001dd7983 */ /* 0x004ea80000300800 */
[----:B------:R4:W-:Y:S04]  /*19f30*/  STL [R1+0x630], R2 ;  /* 0x0006300201007387 */ /* 0x0009e80000100800 */
[----:B------:R-:W2:Y:S04]  /*19f40*/  LDL.LU R222, [R1+0x138] ;  /* 0x0001380001de7983 */ /* 0x000ea80000300800 */
        /* <DEDUP_REMOVED lines=25> */
[----:B-1----:R-:W2:Y:S04]  /*1a0e0*/  LDL.LU R127, [R1+0x3c] ;  /* 0x00003c00017f7983 */ /* 0x002ea80000300800 */
[----:B----4-:R-:W4:Y:S04]  /*1a0f0*/  LDL.LU R2, [R1+0x38] ;  /* 0x0000380001027983 */ /* 0x010f280000300800 */
[----:B------:R-:W4:Y:S01]  /*1a100*/  LDL.LU R7, [R1+0x30] ;  /* 0x0000300001077983 */ /* 0x000f220000300800 */
[----:B---3--:R-:W-:-:S05]  /*1a110*/  SEL R220, R248, R220, !P0 ;  /* 0x000000dcf8dc7207 */ /* 0x008fca0004000000 */
[----:B------:R1:W-:Y:S01]  /*1a120*/  STL [R1+0x62c], R220 ;  /* 0x00062cdc01007387 */ /* 0x0003e20000100800 */
[----:B--2---:R-:W-:-:S03]  /*1a130*/  SEL R221, R248, R221, !P0 ;  /* 0x000000ddf8dd7207 */ /* 0x004fc60004000000 */
[----:B-1----:R-:W2:Y:S01]  /*1a140*/  LDL.LU R220, [R1+0x1b9c] ;  /* 0x001b9c0001dc7983 */ /* 0x002ea20000300800 */
[----:B------:R-:W-:-:S03]  /*1a150*/  SEL R222, R248, R222, !P0 ;  /* 0x000000def8de7207 */ /* 0x000fc60004000000 */
[----:B------:R1:W-:Y:S01]  /*1a160*/  STL [R1+0x628], R221 ;  /* 0x000628dd01007387 */ /* 0x0003e20000100800 */
[C---:B------:R-:W-:Y:S02]  /*1a170*/  SEL R223, R248.reuse, R223, !P0 ;  /* 0x000000dff8df7207 */ /* 0x040fe40004000000 */
[C---:B------:R-:W-:Y:S01]  /*1a180*/  SEL R224, R248.reuse, R224, !P0 ;  /* 0x000000e0f8e07207 */ /* 0x040fe20004000000 */
[----:B-1----:R-:W3:Y:S01]  /*1a190*/  LDL.LU R221, [R1+0x1b98] ;  /* 0x001b980001dd7983 */ /* 0x002ee20000300800 */
[----:B------:R-:W-:-:S03]  /*1a1a0*/  SEL R225, R248, R225, !P0 ;  /* 0x000000e1f8e17207 */ /* 0x000fc60004000000 */
[----:B------:R1:W-:Y:S01]  /*1a1b0*/  STL [R1+0x624], R222 ;  /* 0x000624de01007387 */ /* 0x0003e20000100800 */
[C---:B------:R-:W-:Y:S02]  /*1a1c0*/  SEL R226, R248.reuse, R226, !P0 ;  /* 0x000000e2f8e27207 */ /* 0x040fe40004000000 */
[C---:B------:R-:W-:Y:S01]  /*1a1d0*/  SEL R227, R248.reuse, R227, !P0 ;  /* 0x000000e3f8e37207 */ /* 0x040fe20004000000 */
[----:B-1----:R-:W3:Y:S04]  /*1a1e0*/  LDL.LU R222, [R1+0x1b94] ;  /* 0x001b940001de7983 */ /* 0x002ee80000300800 */
[----:B------:R1:W-:Y:S01]  /*1a1f0*/  STL [R1+0x620], R223 ;  /* 0x000620df01007387 */ /* 0x0003e20000100800 */
[C---:B------:R-:W-:Y:S02]  /*1a200*/  SEL R228, R248.reuse, R228, !P0 ;  /* 0x000000e4f8e47207 */ /* 0x040fe40004000000 */
[C---:B------:R-:W-:Y:S01]  /*1a210*/  SEL R229, R248.reuse, R229, !P0 ;  /* 0x000000e5f8e57207 */ /* 0x040fe20004000000 */
[----:B-1----:R-:W3:Y:S04]  /*1a220*/  LDL.LU R223, [R1+0x1b90] ;  /* 0x001b900001df7983 */ /* 0x002ee80000300800 */
[----:B------:R1:W-:Y:S01]  /*1a230*/  STL [R1+0x61c], R224 ;  /* 0x00061ce001007387 */ /* 0x0003e20000100800 */
[----:B------:R-:W-:-:S03]  /*1a240*/  SEL R230, R248, R230, !P0 ;  /* 0x000000e6f8e67207 */ /* 0x000fc60004000000 */
        /* <DEDUP_REMOVED lines=56> */
[----:B----4-:R-:W-:-:S03]  /*1a5d0*/  SEL R2, R248, R2, !P0 ;  /* 0x00000002f8027207 */ /* 0x010fc60004000000 */
[----:B-1----:R-:W4:Y:S04]  /*1a5e0*/  LDL.LU R243, [R1+0x1b40] ;  /* 0x001b400001f37983 */ /* 0x002f280000300800 */
[----:B------:R1:W-:Y:S04]  /*1a5f0*/  STL [R1+0x594], R244 ;  /* 0x000594f401007387 */ /* 0x0003e80000100800 */
        /* <DEDUP_REMOVED lines=9> */
[----:B------:R1:W-:Y:S02]  /*1a690*/  STL [R1+0x580], R2 ;  /* 0x0005800201007387 */ /* 0x0003e40000100800 */
[----:B-1----:R-:W-:-:S02]  /*1a6a0*/  SEL R2, R248, R7, !P0 ;  /* 0x00000007f8027207 */ /* 0x002fc40004000000 */
[----:B------:R-:W-:-:S03]  /*1a6b0*/  SEL R7, R248, R193, !P0 ;  /* 0x000000c1f8077207 */ /* 0x000fc60004000000 */
[----:B------:R1:W-:Y:S04]  /*1a6c0*/  STL [R1+0x574], R2 ;  /* 0x0005740201007387 */ /* 0x0003e80000100800 */
[----:B------:R2:W-:Y:S01]  /*1a6d0*/  STL [R1+0x570], R7 ;  /* 0x0005700701007387 */ /* 0x0005e20000100800 */
[C---:B-1----:R-:W-:Y:S02]  /*1a6e0*/  SEL R2, R248.reuse, R192, !P0 ;  /* 0x000000c0f8027207 */ /* 0x042fe40004000000 */
[----:B--2---:R-:W-:-:S03]  /*1a6f0*/  SEL R7, R248, R190, !P0 ;  /* 0x000000bef8077207 */ /* 0x004fc60004000000 */
[----:B------:R1:W-:Y:S04]  /*1a700*/  STL [R1+0x568], R2 ;  /* 0x0005680201007387 */ /* 0x0003e80000100800 */
[----:B------:R-:W-:Y:S01]  /*1a710*/  STL [R1+0x564], R191 ;  /* 0x000564bf01007387 */ /* 0x000fe20000100800 */
[----:B-1----:R-:W-:-:S03]  /*1a720*/  SEL R2, R248, R189, !P0 ;  /* 0x000000bdf8027207 */ /* 0x002fc60004000000 */
[----:B------:R1:W-:Y:S04]  /*1a730*/  STL [R1+0x55c], R7 ;  /* 0x00055c0701007387 */ /* 0x0003e80000100800 */
[----:B------:R2:W-:Y:S01]  /*1a740*/  STL [R1+0x558], R2 ;  /* 0x0005580201007387 */ /* 0x0005e20000100800 */
[----:B-1----:R-:W-:-:S03]  /*1a750*/  SEL R7, R248, R187, !P0 ;  /* 0x000000bbf8077207 */ /* 0x002fc60004000000 */
[----:B------:R-:W-:Y:S01]  /*1a760*/  STL [R1+0x554], R188 ;  /* 0x000554bc01007387 */ /* 0x000fe20000100800 */
[----:B--2---:R-:W-:-:S03]  /*1a770*/  SEL R2, R248, R186, !P0 ;  /* 0x000000baf8027207 */ /* 0x004fc60004000000 */
        /* <DEDUP_REMOVED lines=27> */
[C---:B-1----:R-:W-:Y:S02]  /*1a930*/  SEL R7, R248.reuse, R158, !P0 ;  /* 0x0000009ef8077207 */ /* 0x042fe40004000000 */
[----:B--2---:R-:W-:-:S03]  /*1a940*/  SEL R2, R248, R156, !P0 ;  /* 0x0000009cf8027207 */ /* 0x004fc60004000000 */
[----:B------:R1:W-:Y:S04]  /*1a950*/  STL [R1+0x4e8], R7 ;  /* 0x0004e80701007387 */ /* 0x0003e80000100800 */
[----:B------:R-:W-:Y:S04]  /*1a960*/  STL [R1+0x4e4], R157 ;  /* 0x0004e49d01007387 */ /* 0x000fe80000100800 */
[----:B------:R2:W-:Y:S01]  /*1a970*/  STL [R1+0x4e0], R2 ;  /* 0x0004e00201007387 */ /* 0x0005e20000100800 */
        /* <DEDUP_REMOVED lines=116> */
[----:B------:R-:W-:Y:S01]  /*1b0c0*/  STL [R1+0x36c], R7 ;  /* 0x00036c0701007387 */ /* 0x000fe20000100800 */
[----:B--2---:R-:W-:-:S03]  /*1b0d0*/  SEL R2, R248, R82, !P0 ;  /* 0x00000052f8027207 */ /* 0x004fc60004000000 */
[----:B------:R-:W-:Y:S04]  /*1b0e0*/  STL [R1+0x364], R83 ;  /* 0x0003645301007387 */ /* 0x000fe80000100800 */
[----:B------:R1:W-:Y:S04]  /*1b0f0*/  STL [R1+0x360], R2 ;  /* 0x0003600201007387 */ /* 0x0003e80000100800 */
[----:B------:R-:W-:Y:S01]  /*1b100*/  STL [R1+0x358], R80 ;  /* 0x0003585001007387 */ /* 0x000fe20000100800 */
[----:B-1----:R-:W-:-:S03]  /*1b110*/  SEL R2, R248, R78, !P0 ;  /* 0x0000004ef8027207 */ /* 0x002fc60004000000 */
        /* <DEDUP_REMOVED lines=43> */
[----:B-1----:R-:W-:-:S05]  /*1b3d0*/  SEL R2, R248, R45, !P0 ;  /* 0x0000002df8027207 */ /* 0x002fca0004000000 */
        /* <DEDUP_REMOVED lines=20> */
[----:B------:R1:W-:Y:S01]  /*1b520*/  STL [R1+0x4c], R2 ;  /* 0x00004c0201007387 */ /* 0x0003e20000100800 */
[----:B------:R-:W-:-:S03]  /*1b530*/  SEL R185, R248, R162, !P0 ;  /* 0x000000a2f8b97207 */ /* 0x000fc60004000000 */
[----:B------:R-:W-:Y:S01]  /*1b540*/  STL [R1+0x48], R30 ;  /* 0x0000481e01007387 */ /* 0x000fe20000100800 */
[----:B-1----:R-:W-:-:S03]  /*1b550*/  SEL R2, R248, R28, !P0 ;  /* 0x0000001cf8027207 */ /* 0x002fc60004000000 */
[----:B------:R-:W-:Y:S04]  /*1b560*/  STL [R1+0x44], R29 ;  /* 0x0000441d01007387 */ /* 0x000fe80000100800 */
[----:B------:R1:W-:Y:S04]  /*1b570*/  STL [R1+0x40], R2 ;  /* 0x0000400201007387 */ /* 0x0003e80000100800 */
[----:B------:R-:W-:Y:S04]  /*1b580*/  STL [R1+0x3c], R27 ;  /* 0x00003c1b01007387 */ /* 0x000fe80000100800 */
[----:B------:R-:W2:Y:S01]  /*1b590*/  LDL.LU R162, [R1+0x66c] ;  /* 0x00066c0001a27983 */ /* 0x000ea20000300800 */
[----:B-1----:R-:W-:-:S03]  /*1b5a0*/  SEL R2, R248, R25, !P0 ;  /* 0x00000019f8027207 */ /* 0x002fc60004000000 */
[----:B------:R-:W-:Y:S04]  /*1b5b0*/  STL [R1+0x38], R26 ;  /* 0x0000381a01007387 */ /* 0x000fe80000100800 */
[----:B------:R-:W3:Y:S01]  /*1b5c0*/  LDL.LU R149, [R1+0x6a8] ;  /* 0x0006a80001957983 */ /* 0x000ee20000300800 */
[----:B------:R-:W-:-:S03]  /*1b5d0*/  SEL R184, R248, R163, !P0 ;  /* 0x000000a3f8b87207 */ /* 0x000fc60004000000 */
[----:B------:R2:W-:Y:S04]  /*1b5e0*/  STL [R1+0x30], R2 ;  /* 0x0000300201007387 */ /* 0x0005e80000100800 */
[----:B------:R-:W4:Y:S01]  /*1b5f0*/  LDL.LU R163, [R1+0x71c] ;  /* 0x00071c0001a37983 */ /* 0x000f220000300800 */
[----:B------:R-:W-:-:S03]  /*1b600*/  SEL R183, R248, R164, !P0 ;  /* 0x000000a4f8b77207 */ /* 0x000fc60004000000 */
[----:B------:R-:W4:Y:S04]  /*1b610*/  LDL.LU R164, [R1+0x724] ;  /* 0x0007240001a47983 */ /* 0x000f280000300800 */
[----:B------:R-:W4:Y:S01]  /*1b620*/  LDL.LU R151, [R1+0x72c] ;  /* 0x00072c0001977983 */ /* 0x000f220000300800 */
[----:B------:R-:W-:-:S03]  /*1b630*/  SEL R178, R248, R166, !P0 ;  /* 0x000000a6f8b27207 */ /* 0x000fc60004000000 */
        /* <DEDUP_REMOVED lines=9> */
[C---:B------:R-:W-:Y:S02]  /*1b6d0*/  SEL R190, R248.reuse, R160, !P0 ;  /* 0x000000a0f8be7207 */ /* 0x040fe40004000000 */
[C---:B------:R-:W-:Y:S01]  /*1b6e0*/  SEL R188, R248.reuse, R21, !P0 ;  /* 0x00000015f8bc7207 */ /* 0x040fe20004000000 */
[----:B------:R-:W4:Y:S01]  /*1b6f0*/  LDL.LU R157, [R1+0x750] ;  /* 0x00075000019d7983 */ /* 0x000f220000300800 */
[----:B------:R-:W-:-:S03]  /*1b700*/  SEL R186, R248, R20, !P0 ;  /* 0x00000014f8ba7207 */ /* 0x000fc60004000000 */
[----:B------:R-:W4:Y:S01]  /*1b710*/  LDL.LU R158, [R1+0x75c] ;  /* 0x00075c00019e7983 */ /* 0x000f220000300800 */
[----:B------:R-:W-:-:S03]  /*1b720*/  SEL R181, R248, R19, !P0 ;  /* 0x00000013f8b57207 */ /* 0x000fc60004000000 */
[----:B------:R-:W4:Y:S01]  /*1b730*/  LDL.LU R160, [R1+0x764] ;  /* 0x0007640001a07983 */ /* 0x000f220000300800 */
[----:B------:R-:W-:-:S03]  /*1b740*/  SEL R180, R248, R18, !P0 ;  /* 0x00000012f8b47207 */ /* 0x000fc60004000000 */
[----:B------:R-:W-:Y:S01]  /*1b750*/  STL [R1+0x1ad4], R193 ;  /* 0x001ad4c101007387 */ /* 0x000fe20000100800 */
        /* <DEDUP_REMOVED lines=8> */
[C---:B------:R-:W-:Y:S02]  /*1b7e0*/  SEL R171, R248.reuse, R169, !P0 ;  /* 0x000000a9f8ab7207 */ /* 0x040fe40004000000 */
[C---:B------:R-:W-:Y:S01]  /*1b7f0*/  SEL R172, R248.reuse, R13, !P0 ;  /* 0x0000000df8ac7207 */ /* 0x040fe20004000000 */
[----:B------:R-:W-:Y:S01]  /*1b800*/  STL [R1+0x1ac8], R181 ;  /* 0x001ac8b501007387 */ /* 0x000fe20000100800 */
[C---:B------:R-:W-:Y:S02]  /*1b810*/  SEL R176, R248.reuse, R167, !P0 ;  /* 0x000000a7f8b07207 */ /* 0x040fe40004000000 */
[C---:B------:R-:W-:Y:S01]  /*1b820*/  SEL R169, R248.reuse, R12, !P0 ;  /* 0x0000000cf8a97207 */ /* 0x040fe20004000000 */
[----:B------:R-:W-:Y:S01]  /*1b830*/  STL [R1+0x1ae0], R180 ;  /* 0x001ae0b401007387 */ /* 0x000fe20000100800 */
[C---:B------:R-:W-:Y:S02]  /*1b840*/  SEL R182, R248.reuse, R165, !P0 ;  /* 0x000000a5f8b67207 */ /* 0x040fe40004000000 */
[C---:B------:R-:W-:Y:S01]  /*1b850*/  SEL R167, R248.reuse, R11, !P0 ;  /* 0x0000000bf8a77207 */ /* 0x040fe20004000000 */
[----:B------:R-:W-:Y:S01]  /*1b860*/  STL [R1+0x1ae4], R179 ;  /* 0x001ae4b301007387 */ /* 0x000fe20000100800 */
[----:B------:R-:W-:-:S02]  /*1b870*/  SEL R187, R248, R161, !P0 ;  /* 0x000000a1f8bb7207 */ /* 0x000fc40004000000 */
[C---:B------:R-:W-:Y:S01]  /*1b880*/  SEL R165, R248.reuse, R10, !P0 ;  /* 0x0000000af8a57207 */ /* 0x040fe20004000000 */
[----:B------:R-:W-:Y:S01]  /*1b890*/  STL [R1+0x1ac4], R177 ;  /* 0x001ac4b101007387 */ /* 0x000fe20000100800 */
[C---:B------:R-:W-:Y:S02]  /*1b8a0*/  SEL R192, R248.reuse, R159, !P0 ;  /* 0x0000009ff8c07207 */ /* 0x040fe40004000000 */
[C---:B------:R-:W-:Y:S01]  /*1b8b0*/  SEL R161, R248.reuse, R9, !P0 ;  /* 0x00000009f8a17207 */ /* 0x040fe20004000000 */
        /* <DEDUP_REMOVED lines=8> */
[----:B------:R-:W-:Y:S04]  /*1b940*/  STL [R1+0x1aec], R167 ;  /* 0x001aeca701007387 */ /* 0x000fe80000100800 */
[----:B------:R-:W-:Y:S04]  /*1b950*/  STL [R1+0x1af0], R165 ;  /* 0x001af0a501007387 */ /* 0x000fe80000100800 */
[----:B------:R-:W-:Y:S04]  /*1b960*/  STL [R1+0x1af4], R161 ;  /* 0x001af4a101007387 */ /* 0x000fe80000100800 */
[----:B------:R-:W-:Y:S04]  /*1b970*/  STL [R1+0x1af8], R159 ;  /* 0x001af89f01007387 */ /* 0x000fe80000100800 */
[----:B------:R-:W-:Y:S04]  /*1b980*/  STL [R1+0x1afc], R156 ;  /* 0x001afc9c01007387 */ /* 0x000fe80000100800 */
[----:B------:R-:W-:Y:S04]  /*1b990*/  STL [R1+0x1b00], R155 ;  /* 0x001b009b01007387 */ /* 0x000fe80000100800 */
[----:B------:R-:W-:Y:S01]  /*1b9a0*/  STL [R1+0x1b04], R150 ;  /* 0x001b049601007387 */ /* 0x000fe20000100800 */
[----:B--2---:R-:W-:-:S03]  /*1b9b0*/  SEL R2, R248, R162, !P0 ;  /* 0x000000a2f8027207 */ /* 0x004fc60004000000 */
[----:B------:R-:W2:Y:S04]  /*1b9c0*/  LDL.LU R162, [R1+0x76c] ;  /* 0x00076c0001a27983 */ /* 0x000ea80000300800 */
[----:B------:R4:W-:Y:S01]  /*1b9d0*/  STL [R1+0x70c], R2 ;  /* 0x00070c0201007387 */ /* 0x0009e20000100800 */
[----:B---3--:R-:W-:-:S03]  /*1b9e0*/  SEL R3, R248, R149, !P0 ;  /* 0x00000095f8037207 */ /* 0x008fc60004000000 */
[----:B------:R-:W3:Y:S04]  /*1b9f0*/  LDL.LU R149, [R1+0x78c] ;  /* 0x00078c0001957983 */ /* 0x000ee80000300800 */
[----:B------:R1:W-:Y:S01]  /*1ba00*/  STL [R1+0x718], R3 ;  /* 0x0007180301007387 */ /* 0x0003e20000100800 */
[----:B----4-:R-:W-:-:S03]  /*1ba10*/  SEL R2, R248, R163, !P0 ;  /* 0x000000a3f8027207 */ /* 0x010fc60004000000 */
[----:B------:R-:W4:Y:S04]  /*1ba20*/  LDL.LU R143, [R1+0x784] ;  /* 0x00078400018f7983 */ /* 0x000f280000300800 */
[----:B------:R-:W4:Y:S04]  /*1ba30*/  LDL.LU R144, [R1+0x788] ;  /* 0x0007880001907983 */ /* 0x000f280000300800 */
[----:B------:R1:W-:Y:S04]  /*1ba40*/  STL [R1+0x71c], R2 ;  /* 0x00071c0201007387 */ /* 0x0003e80000100800 */
[----:B------:R-:W4:Y:S01]  /*1ba50*/  LDL.LU R163, [R1+0x768] ;  /* 0x0007680001a37983 */ /* 0x000f220000300800 */
[----:B-1----:R-:W-:-:S03]  /*1ba60*/  SEL R3, R248, R164, !P0 ;  /* 0x000000a4f8037207 */ /* 0x002fc60004000000 */
[----:B------:R-:W4:Y:S01]  /*1ba70*/  LDL.LU R164, [R1+0x774] ;  /* 0x0007740001a47983 */ /* 0x000f220000300800 */
[----:B------:R-:W-:-:S03]  /*1ba80*/  SEL R2, R248, R151, !P0 ;  /* 0x00000097f8027207 */ /* 0x000fc60004000000 */
[----:B------:R-:W-:Y:S04]  /*1ba90*/  STL [R1+0x728], R3 ;  /* 0x0007280301007387 */ /* 0x000fe80000100800 */
[----:B------:R-:W4:Y:S04]  /*1baa0*/  LDL.LU R145, [R1+0x778] ;  /* 0x0007780001917983 */ /* 0x000f280000300800 */
[----:B------:R-:W4:Y:S04]  /*1bab0*/  LDL.LU R151, [R1+0x780] ;  /* 0x0007800001977983 */ /* 0x000f280000300800 */
[----:B------:R1:W-:Y:S04]  /*1bac0*/  STL [R1+0x72c], R2 ;  /* 0x00072c0201007387 */ /* 0x0003e80000100800 */
[----:B------:R-:W4:Y:S01]  /*1bad0*/  LDL.LU R146, [R1+0x77c] ;  /* 0x00077c0001927983 */ /* 0x000f220000300800 */
[----:B-1----:R-:W-:-:S03]  /*1bae0*/  SEL R2, R248, R166, !P0 ;  /* 0x000000a6f8027207 */ /* 0x002fc60004000000 */
[----:B------:R-:W4:Y:S01]  /*1baf0*/  LDL.LU R166, [R1+0x758] ;  /* 0x0007580001a67983 */ /* 0x000f220000300800 */
[----:B------:R-:W-:-:S03]  /*1bb00*/  SEL R3, R248, R168, !P0 ;  /* 0x000000a8f8037207 */ /* 0x000fc60004000000 */
[----:B------:R1:W-:Y:S04]  /*1bb10*/  STL [R1+0x73c], R2 ;  /* 0x00073c0201007387 */ /* 0x0003e80000100800 */
[----:B------:R-:W4:Y:S04]  /*1bb20*/  LDL.LU R168, [R1+0x738] ;  /* 0x0007380001a87983 */ /* 0x000f280000300800 */
[----:B------:R1:W-:Y:S02]  /*1bb30*/  STL [R1+0x740], R3 ;  /* 0x0007400301007387 */ /* 0x0003e40000100800 */
[----:B-1----:R-:W-:-:S02]  /*1bb40*/  SEL R2, R248, R152, !P0 ;  /* 0x00000098f8027207 */ /* 0x002fc40004000000 */
[----:B------:R-:W4:Y:S04]  /*1bb50*/  LDL.LU R147, [R1+0x734] ;  /* 0x0007340001937983 */ /* 0x000f280000300800 */
[----:B------:R-:W4:Y:S04]  /*1bb60*/  LDL.LU R152, [R1+0x730] ;  /* 0x0007300001987983 */ /* 0x000f280000300800 */
[----:B------:R1:W-:Y:S04]  /*1bb70*/  STL [R1+0x744], R2 ;  /* 0x0007440201007387 */ /* 0x0003e80000100800 */
[----:B------:R-:W4:Y:S01]  /*1bb80*/  LDL.LU R148, [R1+0x720] ;  /* 0x0007200001947983 */ /* 0x000f220000300800 */
[----:B------:R-:W-:-:S02]  /*1bb90*/  SEL R3, R248, R154, !P0 ;  /* 0x0000009af8037207 */ /* 0x000fc40004000000 */
[C---:B-1----:R-:W-:Y:S02]  /*1bba0*/  SEL R2, R248.reuse, R153, !P0 ;  /* 0x00000099f8027207 */ /* 0x042fe40004000000 */
[----:B------:R-:W4:Y:S04]  /*1bbb0*/  LDL.LU R153, [R1+0x714] ;  /* 0x0007140001997983 */ /* 0x000f280000300800 */
[----:B------:R1:W-:Y:S04]  /*1bbc0*/  STL [R1+0x748], R2 ;  /* 0x0007480201007387 */ /* 0x0003e80000100800 */
[----:B------:R-:W4:Y:S01]  /*1bbd0*/  LDL.LU R154, [R1+0x710] ;  /* 0x00071000019a7983 */ /* 0x000f220000300800 */
[----:B-1----:R-:W-:-:S03]  /*1bbe0*/  SEL R2, R248, R157, !P0 ;  /* 0x0000009df8027207 */ /* 0x002fc60004000000 */
[----:B------:R1:W-:Y:S04]  /*1bbf0*/  STL [R1+0x74c], R3 ;  /* 0x00074c0301007387 */ /* 0x0003e80000100800 */
[----:B------:R-:W4:Y:S04]  /*1bc00*/  LDL.LU R157, [R1+0x708] ;  /* 0x00070800019d7983 */ /* 0x000f280000300800 */
[----:B------:R1:W-:Y:S02]  /*1bc10*/  STL [R1+0x754], R2 ;  /* 0x0007540201007387 */ /* 0x0003e40000100800 */
[----:B-1----:R-:W-:-:S02]  /*1bc20*/  SEL R3, R248, R158, !P0 ;  /* 0x0000009ef8037207 */ /* 0x002fc40004000000 */
[----:B------:R-:W4:Y:S01]  /*1bc30*/  LDL.LU R158, [R1+0x704] ;  /* 0x00070400019e7983 */ /* 0x000f220000300800 */
[----:B------:R-:W-:-:S03]  /*1bc40*/  SEL R2, R248, R160, !P0 ;  /* 0x000000a0f8027207 */ /* 0x000fc60004000000 */
[----:B------:R2:W-:Y:S04]  /*1bc50*/  STL [R1+0x760], R3 ;  /* 0x0007600301007387 */ /* 0x0005e80000100800 */
[----:B------:R-:W4:Y:S04]  /*1bc60*/  LDL.LU R160, [R1+0x700] ;  /* 0x0007000001a07983 */ /* 0x000f280000300800 */
[----:B------:R3:W-:Y:S01]  /*1bc70*/  STL [R1+0x764], R2 ;  /* 0x0007640201007387 */ /* 0x0007e20000100800 */
[----:B--2---:R-:W-:-:S03]  /*1bc80*/  SEL R3, R248, R162, !P0 ;  /* 0x000000a2f8037207 */ /* 0x004fc60004000000 */
[----:B------:R-:W2:Y:S04]  /*1bc90*/  LDL.LU R162, [R1+0x6f0] ;  /* 0x0006f00001a27983 */ /* 0x000ea80000300800 */
[----:B------:R1:W-:Y:S01]  /*1bca0*/  STL [R1+0x770], R3 ;  /* 0x0007700301007387 */ /* 0x0003e20000100800 */
[----:B---3--:R-:W-:-:S03]  /*1bcb0*/  SEL R2, R248, R149, !P0 ;  /* 0x00000095f8027207 */ /* 0x008fc60004000000 */
[----:B------:R-:W3:Y:S01]  /*1bcc0*/  LDL.LU R149, [R1+0x6f4] ;  /* 0x0006f40001957983 */ /* 0x000ee20000300800 */
[----:B----4-:R-:W-:-:S03]  /*1bcd0*/  SEL R5, R248, R143, !P0 ;  /* 0x0000008ff8057207 */ /* 0x010fc60004000000 */
[----:B------:R4:W-:Y:S01]  /*1bce0*/  STL [R1+0x76c], R2 ;  /* 0x00076c0201007387 */ /* 0x0009e20000100800 */
[----:B-1----:R-:W-:-:S03]  /*1bcf0*/  SEL R3, R248, R144, !P0 ;  /* 0x00000090f8037207 */ /* 0x002fc60004000000 */
[----:B------:R-:W-:Y:S01]  /*1bd00*/  STL [R1+0x790], R5 ;  /* 0x0007900501007387 */ /* 0x000fe20000100800 */
[----:B----4-:R-:W-:-:S03]  /*1bd10*/  SEL R2, R248, R163, !P0 ;  /* 0x000000a3f8027207 */ /* 0x010fc60004000000 */
[----:B------:R-:W4:Y:S04]  /*1bd20*/  LDL.LU R163, [R1+0x6f8] ;  /* 0x0006f80001a37983 */ /* 0x000f280000300800 */
[----:B------:R1:W-:Y:S04]  /*1bd30*/  STL [R1+0x794], R3 ;  /* 0x0007940301007387 */ /* 0x0003e80000100800 */
[----:B------:R1:W-:Y:S02]  /*1bd40*/  STL [R1+0x78c], R2 ;  /* 0x00078c0201007387 */ /* 0x0003e40000100800 */
[----:B-1----:R-:W-:-:S02]  /*1bd50*/  SEL R3, R248, R164, !P0 ;  /* 0x000000a4f8037207 */ /* 0x002fc40004000000 */
[----:B------:R-:W4:Y:S01]  /*1bd60*/  LDL.LU R164, [R1+0x6fc] ;  /* 0x0006fc0001a47983 */ /* 0x000f220000300800 */
[----:B------:R-:W-:-:S03]  /*1bd70*/  SEL R2, R248, R145, !P0 ;  /* 0x00000091f8027207 */ /* 0x000fc60004000000 */
[----:B------:R1:W-:Y:S02]  /*1bd80*/  STL [R1+0x788], R3 ;  /* 0x0007880301007387 */ /* 0x0003e40000100800 */
[C---:B-1----:R-:W-:Y:S02]  /*1bd90*/  SEL R3, R248.reuse, R151, !P0 ;  /* 0x00000097f8037207 */ /* 0x042fe40004000000 */
[----:B------:R-:W4:Y:S04]  /*1bda0*/  LDL.LU R151, [R1+0x6b0] ;  /* 0x0006b00001977983 */ /* 0x000f280000300800 */
[----:B------:R-:W-:Y:S04]  /*1bdb0*/  STL [R1+0x784], R2 ;  /* 0x0007840201007387 */ /* 0x000fe80000100800 */
[----:B------:R1:W-:Y:S02]  /*1bdc0*/  STL [R1+0x780], R3 ;  /* 0x0007800301007387 */ /* 0x0003e40000100800 */
[----:B-1----:R-:W-:-:S02]  /*1bdd0*/  SEL R3, R248, R166, !P0 ;  /* 0x000000a6f8037207 */ /* 0x002fc40004000000 */
[----:B------:R-:W4:Y:S01]  /*1bde0*/  LDL.LU R166, [R1+0x6bc] ;  /* 0x0006bc0001a67983 */ /* 0x000f220000300800 */
[----:B------:R-:W-:-:S05]  /*1bdf0*/  SEL R2, R248, R146, !P0 ;  /* 0x00000092f8027207 */ /* 0x000fca0004000000 */
[----:B------:R1:W-:Y:S04]  /*1be00*/  STL [R1+0x7ac], R2 ;  /* 0x0007ac0201007387 */ /* 0x0003e80000100800 */
[----:B------:R1:W-:Y:S02]  /*1be10*/  STL [R1+0x7cc], R3 ;  /* 0x0007cc0301007387 */ /* 0x0003e40000100800 */
[C---:B-1----:R-:W-:Y:S02]  /*1be20*/  SEL R2, R248.reuse, R168, !P0 ;  /* 0x000000a8f8027207 */ /* 0x042fe40004000000 */
[----:B------:R-:W4:Y:S01]  /*1be30*/  LDL.LU R168, [R1+0x6c0] ;  /* 0x0006c00001a87983 */ /* 0x000f220000300800 */
[----:B------:R-:W-:-:S03]  /*1be40*/  SEL R3, R248, R147, !P0 ;  /* 0x00000093f8037207 */ /* 0x000fc60004000000 */
[----:B------:R1:W-:Y:S02]  /*1be50*/  STL [R1+0x7d4], R2 ;  /* 0x0007d40201007387 */ /* 0x0003e40000100800 */
[C---:B-1----:R-:W-:Y:S02]  /*1be60*/  SEL R2, R248.reuse, R152, !P0 ;  /* 0x00000098f8027207 */ /* 0x042fe40004000000 */
[----:B------:R-:W4:Y:S04]  /*1be70*/  LDL.LU R152, [R1+0x6ec] ;  /* 0x0006ec0001987983 */ /* 0x000f280000300800 */
[----:B------:R1:W-:Y:S04]  /*1be80*/  STL [R1+0x7d0], R3 ;  /* 0x0007d00301007387 */ /* 0x0003e80000100800 */
[----:B------:R1:W-:Y:S02]  /*1be90*/  STL [R1+0x818], R2 ;  /* 0x0008180201007387 */ /* 0x0003e40000100800 */
[----:B-1----:R-:W-:-:S02]  /*1bea0*/  SEL R3, R248, R148, !P0 ;  /* 0x00000094f8037207 */ /* 0x002fc40004000000 */
[C---:B------:R-:W-:Y:S02]  /*1beb0*/  SEL R2, R248.reuse, R153, !P0 ;  /* 0x00000099f8027207 */ /* 0x040fe40004000000 */
[----:B------:R-:W4:Y:S04]  /*1bec0*/  LDL.LU R153, [R1+0x6c4] ;  /* 0x0006c40001997983 */ /* 0x000f280000300800 */
[----:B------:R1:W-:Y:S04]  /*1bed0*/  STL [R1+0x824], R3 ;  /* 0x0008240301007387 */ /* 0x0003e80000100800 */
[----:B------:R1:W-:Y:S02]  /*1bee0*/  STL [R1+0x830], R2 ;  /* 0x0008300201007387 */ /* 0x0003e40000100800 */
[----:B-1----:R-:W-:-:S02]  /*1bef0*/  SEL R3, R248, R154, !P0 ;  /* 0x0000009af8037207 */ /* 0x002fc40004000000 */
[----:B------:R-:W4:Y:S01]  /*1bf00*/  LDL.LU R154, [R1+0x6e8] ;  /* 0x0006e800019a7983 */ /* 0x000f220000300800 */
[----:B------:R-:W-:-:S03]  /*1bf10*/  SEL R2, R248, R157, !P0 ;  /* 0x0000009df8027207 */ /* 0x000fc60004000000 */
[----:B------:R1:W-:Y:S04]  /*1bf20*/  STL [R1+0x82c], R3 ;  /* 0x00082c0301007387 */ /* 0x0003e80000100800 */
[----:B------:R-:W4:Y:S01]  /*1bf30*/  LDL.LU R157, [R1+0x6c8] ;  /* 0x0006c800019d7983 */ /* 0x000f220000300800 */
[----:B-1----:R-:W-:-:S03]  /*1bf40*/  SEL R3, R248, R158, !P0 ;  /* 0x0000009ef8037207 */ /* 0x002fc60004000000 */
[----:B------:R1:W-:Y:S04]  /*1bf50*/  STL [R1+0x828], R2 ;  /* 0x0008280201007387 */ /* 0x0003e80000100800 */
[----:B------:R-:W4:Y:S04]  /*1bf60*/  LDL.LU R158, [R1+0x6e0] ;  /* 0x0006e000019e7983 */ /* 0x000f280000300800 */
[----:B------:R2:W-:Y:S01]  /*1bf70*/  STL [R1+0x820], R3 ;  /* 0x0008200301007387 */ /* 0x0005e20000100800 */
[----:B-1----:R-:W-:-:S03]  /*1bf80*/  SEL R2, R248, R160, !P0 ;  /* 0x000000a0f8027207 */ /* 0x002fc60004000000 */
[----:B------:R-:W4:Y:S04]  /*1bf90*/  LDL.LU R160, [R1+0x6e4] ;  /* 0x0006e40001a07983 */ /* 0x000f280000300800 */
[----:B------:R3:W-:Y:S01]  /*1bfa0*/  STL [R1+0x81c], R2 ;  /* 0x00081c0201007387 */ /* 0x0007e20000100800 */
[----:B--2---:R-:W-:-:S03]  /*1bfb0*/  SEL R3, R248, R162, !P0 ;  /* 0x000000a2f8037207 */ /* 0x004fc60004000000 */
[----:B------:R-:W2:Y:S04]  /*1bfc0*/  LDL.LU R162, [R1+0x6d8] ;  /* 0x0006d80001a27983 */ /* 0x000ea80000300800 */
[----:B------:R4:W-:Y:S01]  /*1bfd0*/  STL [R1+0xb14], R3 ;  /* 0x000b140301007387 */ /* 0x0009e20000100800 */
[----:B---3--:R-:W-:-:S03]  /*1bfe0*/  SEL R2, R248, R149, !P0 ;  /* 0x00000095f8027207 */ /* 0x008fc60004000000 */
[----:B------:R-:W3:Y:S04]  /*1bff0*/  LDL.LU R143, [R1+0x6dc] ;  /* 0x0006dc00018f7983 */ /* 0x000ee80000300800 */
[----:B------:R-:W3:Y:S04]  /*1c000*/  LDL.LU R144, [R1+0x6d0] ;  /* 0x0006d00001907983 */ /* 0x000ee80000300800 */
[----:B------:R1:W-:Y:S04]  /*1c010*/  STL [R1+0x814], R2 ;  /* 0x0008140201007387 */ /* 0x0003e80000100800 */
[----:B------:R-:W3:Y:S01]  /*1c020*/  LDL.LU R149, [R1+0x6d4] ;  /* 0x0006d40001957983 */ /* 0x000ee20000300800 */
[----:B----4-:R-:W-:-:S03]  /*1c030*/  SEL R3, R248, R163, !P0 ;  /* 0x000000a3f8037207 */ /* 0x010fc60004000000 */
[----:B------:R-:W4:Y:S04]  /*1c040*/  LDL.LU R163, [R1+0x6cc] ;  /* 0x0006cc0001a37983 */ /* 0x000f280000300800 */
[----:B------:R-:W-:Y:S04]  /*1c050*/  STL [R1+0x810], R3 ;  /* 0x0008100301007387 */ /* 0x000fe80000100800 */
[----:B------:R-:W4:Y:S01]  /*1c060*/  LDL.LU R145, [R1+0x6b8] ;  /* 0x0006b80001917983 */ /* 0x000f220000300800 */
[----:B-1----:R-:W-:-:S03]  /*1c070*/  SEL R2, R248, R164, !P0 ;  /* 0x000000a4f8027207 */ /* 0x002fc60004000000 */
[----:B------:R-:W4:Y:S04]  /*1c080*/  LDL.LU R164, [R1+0x6b4] ;  /* 0x0006b40001a47983 */ /* 0x000f280000300800 */
[----:B------:R1:W-:Y:S04]  /*1c090*/  STL [R1+0x80c], R2 ;  /* 0x00080c0201007387 */ /* 0x0003e80000100800 */
[----:B------:R-:W4:Y:S01]  /*1c0a0*/  LDL.LU R146, [R1+0x6ac] ;  /* 0x0006ac0001927983 */ /* 0x000f220000300800 */
[----:B-1----:R-:W-:-:S03]  /*1c0b0*/  SEL R2, R248, R151, !P0 ;  /* 0x00000097f8027207 */ /* 0x002fc60004000000 */
[----:B------:R-:W4:Y:S04]  /*1c0c0*/  LDL.LU R151, [R1+0x6a4] ;  /* 0x0006a40001977983 */ /* 0x000f280000300800 */
[----:B------:R1:W-:Y:S01]  /*1c0d0*/  STL [R1+0x808], R2 ;  /* 0x0008080201007387 */ /* 0x0003e20000100800 */
[----:B------:R-:W-:-:S03]  /*1c0e0*/  SEL R3, R248, R166, !P0 ;  /* 0x000000a6f8037207 */ /* 0x000fc60004000000 */
        /* <DEDUP_REMOVED lines=12> */
[----:B------:R1:W-:Y:S02]  /*1c1b0*/  STL [R1+0x7e8], R3 ;  /* 0x0007e80301007387 */ /* 0x0003e40000100800 */
[C---:B-1----:R-:W-:Y:S02]  /*1c1c0*/  SEL R2, R248.reuse, R154, !P0 ;  /* 0x0000009af8027207 */ /* 0x042fe40004000000 */
        /* <DEDUP_REMOVED lines=10> */
[----:B------:R1:W-:Y:S01]  /*1c270*/  STL [R1+0x7d8], R3 ;  /* 0x0007d80301007387 */ /* 0x0003e20000100800 */
[----:B--2---:R-:W-:-:S03]  /*1c280*/  SEL R2, R248, R162, !P0 ;  /* 0x000000a2f8027207 */ /* 0x004fc60004000000 */
[----:B------:R-:W2:Y:S01]  /*1c290*/  LDL.LU R162, [R1+0x68c] ;  /* 0x00068c0001a27983 */ /* 0x000ea20000300800 */
[----:B---3--:R-:W-:-:S03]  /*1c2a0*/  SEL R5, R248, R143, !P0 ;  /* 0x0000008ff8057207 */ /* 0x008fc60004000000 */
[----:B------:R3:W-:Y:S01]  /*1c2b0*/  STL [R1+0x7c8], R2 ;  /* 0x0007c80201007387 */ /* 0x0007e20000100800 */
[----:B-1----:R-:W-:-:S03]  /*1c2c0*/  SEL R3, R248, R144, !P0 ;  /* 0x00000090f8037207 */ /* 0x002fc60004000000 */
[----:B------:R-:W-:Y:S01]  /*1c2d0*/  STL [R1+0x7c4], R5 ;  /* 0x0007c40501007387 */ /* 0x000fe20000100800 */
[----:B---3--:R-:W-:-:S03]  /*1c2e0*/  SEL R2, R248, R149, !P0 ;  /* 0x00000095f8027207 */ /* 0x008fc60004000000 */
[----:B------:R-:W3:Y:S04]  /*1c2f0*/  LDL.LU R149, [R1+0x668] ;  /* 0x0006680001957983 */ /* 0x000ee80000300800 */
[----:B------:R4:W-:Y:S04]  /*1c300*/  STL [R1+0x7c0], R3 ;  /* 0x0007c00301007387 */ /* 0x0009e80000100800 */
[----:B------:R1:W-:Y:S01]  /*1c310*/  STL [R1+0x7bc], R2 ;  /* 0x0007bc0201007387 */ /* 0x0003e20000100800 */
[----:B----4-:R-:W-:-:S03]  /*1c320*/  SEL R3, R248, R163, !P0 ;  /* 0x000000a3f8037207 */ /* 0x010fc60004000000 */
[----:B------:R-:W4:Y:S01]  /*1c330*/  LDL.LU R163, [R1+0x670] ;  /* 0x0006700001a37983 */ /* 0x000f220000300800 */
[----:B-1----:R-:W-:-:S03]  /*1c340*/  SEL R2, R248, R145, !P0 ;  /* 0x00000091f8027207 */ /* 0x002fc60004000000 */
        /* <DEDUP_REMOVED lines=9> */
[----:B------:R-:W-:Y:S01]  /*1c3e0*/  STL [R1+0x77c], R3 ;  /* 0x00077c0301007387 */ /* 0x000fe20000100800 */
[----:B-1----:R-:W-:-:S03]  /*1c3f0*/  SEL R2, R248, R166, !P0 ;  /* 0x000000a6f8027207 */ /* 0x002fc60004000000 */
[----:B------:R-:W4:Y:S04]  /*1c400*/  LDL.LU R166, [R1+0x51c] ;  /* 0x00051c0001a67983 */ /* 0x000f280000300800 */
[----:B------:R1:W-:Y:S02]  /*1c410*/  STL [R1+0x778], R2 ;  /* 0x0007780201007387 */ /* 0x0003e40000100800 */
[C---:B-1----:R-:W-:Y:S02]  /*1c420*/  SEL R2, R248.reuse, R168, !P0 ;  /* 0x000000a8f8027207 */ /* 0x042fe40004000000 */
[----:B------:R-:W4:Y:S01]  /*1c430*/  LDL.LU R168, [R1+0x520] ;  /* 0x0005200001a87983 */ /* 0x000f220000300800 */
[----:B------:R-:W-:-:S05]  /*1c440*/  SEL R3, R248, R147, !P0 ;  /* 0x00000093f8037207 */ /* 0x000fca0004000000 */
[----:B------:R1:W-:Y:S04]  /*1c450*/  STL [R1+0x774], R3 ;  /* 0x0007740301007387 */ /* 0x0003e80000100800 */
[----:B------:R1:W-:Y:S02]  /*1c460*/  STL [R1+0x768], R2 ;  /* 0x0007680201007387 */ /* 0x0003e40000100800 */
[C---:B-1----:R-:W-:Y:S02]  /*1c470*/  SEL R3, R248.reuse, R148, !P0 ;  /* 0x00000094f8037207 */ /* 0x042fe40004000000 */
        /* <DEDUP_REMOVED lines=16> */
[----:B-1----:R-:W-:-:S03]  /*1c580*/  SEL R3, R248, R160, !P0 ;  /* 0x000000a0f8037207 */ /* 0x002fc60004000000 */
[----:B------:R-:W4:Y:S04]  /*1c590*/  LDL.LU R160, [R1+0x5d8] ;  /* 0x0005d80001a07983 */ /* 0x000f280000300800 */
[----:B------:R-:W-:Y:S01]  /*1c5a0*/  STL [R1+0x4f8], R3 ;  /* 0x0004f80301007387 */ /* 0x000fe20000100800 */
[----:B--2---:R-:W-:-:S03]  /*1c5b0*/  SEL R2, R248, R162, !P0 ;  /* 0x000000a2f8027207 */ /* 0x004fc60004000000 */
[----:B------:R-:W2:Y:S04]  /*1c5c0*/  LDL.LU R162, [R1+0x5dc] ;  /* 0x0005dc0001a27983 */ /* 0x000ea80000300800 */
[----:B------:R1:W-:Y:S04]  /*1c5d0*/  STL [R1+0x4c4], R2 ;  /* 0x0004c40201007387 */ /* 0x0003e80000100800 */
[----:B------:R-:W-:Y:S01]  /*1c5e0*/  STL [R1+0x1a98], R195 ;  /* 0x001a98c301007387 */ /* 0x000fe20000100800 */
[----:B---3--:R-:W-:-:S05]  /*1c5f0*/  SEL R6, R248, R149, !P0 ;  /* 0x00000095f8067207 */ /* 0x008fca0004000000 */
[----:B------:R-:W-:Y:S01]  /*1c600*/  STL [R1+0x1a9c], R6 ;  /* 0x001a9c0601007387 */ /* 0x000fe20000100800 */
[----:B----4-:R-:W-:-:S03]  /*1c610*/  SEL R48, R248, R163, !P0 ;  /* 0x000000a3f8307207 */ /* 0x010fc60004000000 */
[----:B------:R-:W3:Y:S04]  /*1c620*/  LDL.LU R163, [R1+0x5f0] ;  /* 0x0005f00001a37983 */ /* 0x000ee80000300800 */
[----:B------:R-:W-:Y:S01]  /*1c630*/  STL [R1+0x1a94], R48 ;  /* 0x001a943001007387 */ /* 0x000fe20000100800 */
[----:B------:R-:W-:-:S03]  /*1c640*/  SEL R49, R248, R164, !P0 ;  /* 0x000000a4f8317207 */ /* 0x000fc60004000000 */
[----:B------:R-:W4:Y:S04]  /*1c650*/  LDL.LU R164, [R1+0x5ec] ;  /* 0x0005ec0001a47983 */ /* 0x000f280000300800 */
[----:B------:R-:W-:Y:S01]  /*1c660*/  STL [R1+0x1a90], R49 ;  /* 0x001a903101007387 */ /* 0x000fe20000100800 */
[----:B------:R-:W-:-:S05]  /*1c670*/  SEL R50, R248, R151, !P0 ;  /* 0x00000097f8327207 */ /* 0x000fca0004000000 */
[----:B------:R-:W-:Y:S01]  /*1c680*/  STL [R1+0x1aa0], R50 ;  /* 0x001aa03201007387 */ /* 0x000fe20000100800 */
[----:B------:R-:W-:-:S03]  /*1c690*/  SEL R51, R248, R166, !P0 ;  /* 0x000000a6f8337207 */ /* 0x000fc60004000000 */
[----:B------:R-:W4:Y:S04]  /*1c6a0*/  LDL.LU R166, [R1+0x5e4] ;  /* 0x0005e40001a67983 */ /* 0x000f280000300800 */
[----:B------:R-:W-:Y:S01]  /*1c6b0*/  STL [R1+0x1aa4], R51 ;  /* 0x001aa43301007387 */ /* 0x000fe20000100800 */
[----:B------:R-:W-:-:S03]  /*1c6c0*/  SEL R52, R248, R168, !P0 ;  /* 0x000000a8f8347207 */ /* 0x000fc60004000000 */
[----:B------:R-:W4:Y:S04]  /*1c6d0*/  LDL.LU R168, [R1+0x5e8] ;  /* 0x0005e80001a87983 */ /* 0x000f280000300800 */
[----:B------:R-:W-:Y:S01]  /*1c6e0*/  STL [R1+0x1aa8], R52 ;  /* 0x001aa83401007387 */ /* 0x000fe20000100800 */
[----:B------:R-:W-:-:S05]  /*1c6f0*/  SEL R53, R248, R152, !P0 ;  /* 0x00000098f8357207 */ /* 0x000fca0004000000 */
[----:B------:R-:W-:Y:S01]  /*1c700*/  STL [R1+0x1a8c], R53 ;  /* 0x001a8c3501007387 */ /* 0x000fe20000100800 */
[----:B------:R-:W-:-:S05]  /*1c710*/  SEL R54, R248, R153, !P0 ;  /* 0x00000099f8367207 */ /* 0x000fca0004000000 */
[----:B------:R-:W-:Y:S01]  /*1c720*/  STL [R1+0x1a84], R54 ;  /* 0x001a843601007387 */ /* 0x000fe20000100800 */
[C---:B------:R-:W-:Y:S02]  /*1c730*/  SEL R55, R248.reuse, R154, !P0 ;  /* 0x0000009af8377207 */ /* 0x040fe40004000000 */
[----:B------:R-:W-:-:S03]  /*1c740*/  SEL R56, R248, R157, !P0 ;  /* 0x0000009df8387207 */ /* 0x000fc60004000000 */
[----:B------:R-:W-:Y:S04]  /*1c750*/  STL [R1+0x1a88], R55 ;  /* 0x001a883701007387 */ /* 0x000fe80000100800 */
[----:B------:R-:W-:Y:S01]  /*1c760*/  STL [R1+0x1a80], R56 ;  /* 0x001a803801007387 */ /* 0x000fe20000100800 */
[----:B------:R-:W-:-:S05]  /*1c770*/  SEL R57, R248, R158, !P0 ;  /* 0x0000009ef8397207 */ /* 0x000fca0004000000 */
[----:B------:R-:W-:Y:S01]  /*1c780*/  STL [R1+0x1aac], R57 ;  /* 0x001aac3901007387 */ /* 0x000fe20000100800 */
[----:B------:R-:W-:-:S03]  /*1c790*/  SEL R58, R248, R160, !P0 ;  /* 0x000000a0f83a7207 */ /* 0x000fc60004000000 */
[----:B------:R-:W4:Y:S04]  /*1c7a0*/  LDL.LU R142, [R1+0x5e0] ;  /* 0x0005e000018e7983 */ /* 0x000f280000300800 */
[----:B------:R-:W4:Y:S04]  /*1c7b0*/  LDL.LU R143, [R1+0x5d4] ;  /* 0x0005d400018f7983 */ /* 0x000f280000300800 */
[----:B------:R-:W-:Y:S04]  /*1c7c0*/  STL [R1+0x1a78], R58 ;  /* 0x001a783a01007387 */ /* 0x000fe80000100800 */
[----:B------:R-:W4:Y:S04]  /*1c7d0*/  LDL.LU R144, [R1+0x5d0] ;  /* 0x0005d00001907983 */ /* 0x000f280000300800 */
[----:B------:R-:W4:Y:S01]  /*1c7e0*/  LDL.LU R145, [R1+0x5cc] ;  /* 0x0005cc0001917983 */ /* 0x000f220000300800 */
[----:B--2---:R-:W-:-:S05]  /*1c7f0*/  SEL R59, R248, R162, !P0 ;  /* 0x000000a2f83b7207 */ /* 0x004fca0004000000 */
[----:B------:R-:W-:Y:S04]  /*1c800*/  STL [R1+0x1a74], R59 ;  /* 0x001a743b01007387 */ /* 0x000fe80000100800 */
[----:B------:R-:W2:Y:S04]  /*1c810*/  LDL.LU R146, [R1+0x5c8] ;  /* 0x0005c80001927983 */ /* 0x000ea80000300800 */
[----:B------:R-:W2:Y:S01]  /*1c820*/  LDL.LU R147, [R1+0x56c] ;  /* 0x00056c0001937983 */ /* 0x000ea20000300800 */
[----:B---3--:R-:W-:-:S05]  /*1c830*/  SEL R60, R248, R163, !P0 ;  /* 0x000000a3f83c7207 */ /* 0x008fca0004000000 */
[----:B------:R-:W-:Y:S04]  /*1c840*/  STL [R1+0x1a7c], R60 ;  /* 0x001a7c3c01007387 */ /* 0x000fe80000100800 */
[----:B------:R-:W3:Y:S04]  /*1c850*/  LDL.LU R148, [R1+0x5b8] ;  /* 0x0005b80001947983 */ /* 0x000ee80000300800 */
[----:B------:R-:W3:Y:S01]  /*1c860*/  LDL.LU R149, [R1+0x5bc] ;  /* 0x0005bc0001957983 */ /* 0x000ee20000300800 */
[----:B----4-:R-:W-:-:S05]  /*1c870*/  SEL R61, R248, R164, !P0 ;  /* 0x000000a4f83d7207 */ /* 0x010fca0004000000 */
[----:B------:R-:W-:Y:S04]  /*1c880*/  STL [R1+0x1a70], R61 ;  /* 0x001a703d01007387 */ /* 0x000fe80000100800 */
[----:B------:R-:W4:Y:S04]  /*1c890*/  LDL.LU R151, [R1+0x578] ;  /* 0x0005780001977983 */ /* 0x000f280000300800 */
[----:B------:R-:W4:Y:S01]  /*1c8a0*/  LDL.LU R152, [R1+0x57c] ;  /* 0x00057c0001987983 */ /* 0x000f220000300800 */
[----:B------:R-:W-:-:S05]  /*1c8b0*/  SEL R62, R248, R166, !P0 ;  /* 0x000000a6f83e7207 */ /* 0x000fca0004000000 */
[----:B------:R-:W-:Y:S04]  /*1c8c0*/  STL [R1+0x1ab0], R62 ;  /* 0x001ab03e01007387 */ /* 0x000fe80000100800 */
[----:B------:R-:W4:Y:S04]  /*1c8d0*/  LDL.LU R153, [R1+0x52c] ;  /* 0x00052c0001997983 */ /* 0x000f280000300800 */
[----:B------:R-:W4:Y:S04]  /*1c8e0*/  LDL.LU R154, [R1+0x528] ;  /* 0x00052800019a7983 */ /* 0x000f280000300800 */
[----:B------:R-:W4:Y:S04]  /*1c8f0*/  LDL.LU R157, [R1+0x524] ;  /* 0x00052400019d7983 */ /* 0x000f280000300800 */
[----:B------:R-:W4:Y:S04]  /*1c900*/  LDL.LU R158, [R1+0x4f4] ;  /* 0x0004f400019e7983 */ /* 0x000f280000300800 */
[----:B------:R-:W4:Y:S04]  /*1c910*/  LDL.LU R160, [R1+0x4f0] ;  /* 0x0004f00001a07983 */ /* 0x000f280000300800 */
[----:B------:R-:W4:Y:S04]  /*1c920*/  LDL.LU R162, [R1+0x4ec] ;  /* 0x0004ec0001a27983 */ /* 0x000f280000300800 */
[----:B------:R-:W4:Y:S04]  /*1c930*/  LDL.LU R163, [R1+0x4c8] ;  /* 0x0004c80001a37983 */ /* 0x000f280000300800 */
[----:B------:R-:W4:Y:S01]  /*1c940*/  LDL.LU R164, [R1+0x37c] ;  /* 0x00037c0001a47983 */ /* 0x000f220000300800 */
[----:B------:R-:W-:-:S03]  /*1c950*/  SEL R63, R248, R168, !P0 ;  /* 0x000000a8f83f7207 */ /* 0x000fc60004000000 */
[----:B------:R-:W4:Y:S04]  /*1c960*/  LDL.LU R166, [R1+0x1b4] ;  /* 0x0001b40001a67983 */ /* 0x000f280000300800 */
[----:B------:R-:W4:Y:S04]  /*1c970*/  LDL.LU R168, [R1+0x278] ;  /* 0x0002780001a87983 */ /* 0x000f280000300800 */
[----:B------:R-:W-:Y:S01]  /*1c980*/  STL [R1+0x1ab4], R63 ;  /* 0x001ab43f01007387 */ /* 0x000fe20000100800 */
[C---:B------:R-:W-:Y:S02]  /*1c990*/  SEL R64, R248.reuse, R142, !P0 ;  /* 0x0000008ef8407207 */ /* 0x040fe40004000000 */
[----:B------:R-:W-:-:S03]  /*1c9a0*/  SEL R65, R248, R143, !P0 ;  /* 0x0000008ff8417207 */ /* 0x000fc60004000000 */
[----:B------:R-:W-:Y:S01]  /*1c9b0*/  STL [R1+0x1b08], R64 ;  /* 0x001b084001007387 */ /* 0x000fe20000100800 */
[----:B------:R-:W-:-:S03]  /*1c9c0*/  SEL R66, R248, R144, !P0 ;  /* 0x00000090f8427207 */ /* 0x000fc60004000000 */
[----:B------:R-:W-:Y:S01]  /*1c9d0*/  STL [R1+0x1a6c], R65 ;  /* 0x001a6c4101007387 */ /* 0x000fe20000100800 */
[----:B------:R-:W-:-:S03]  /*1c9e0*/  SEL R67, R248, R145, !P0 ;  /* 0x00000091f8437207 */ /* 0x000fc60004000000 */
[----:B------:R-:W-:Y:S04]  /*1c9f0*/  STL [R1+0x1b0c], R66 ;  /* 0x001b0c4201007387 */ /* 0x000fe80000100800 */
[----:B------:R-:W-:Y:S01]  /*1ca00*/  STL [R1+0x1b10], R67 ;  /* 0x001b104301007387 */ /* 0x000fe20000100800 */
[C---:B------:R-:W-:Y:S02]  /*1ca10*/  SEL R7, R248.reuse, R81, !P0 ;  /* 0x00000051f8077207 */ /* 0x040fe40004000000 */
[C---:B--2---:R-:W-:Y:S02]  /*1ca20*/  SEL R68, R248.reuse, R146, !P0 ;  /* 0x00000092f8447207 */ /* 0x044fe40004000000 */
[----:B------:R-:W-:-:S03]  /*1ca30*/  SEL R69, R248, R147, !P0 ;  /* 0x00000093f8457207 */ /* 0x000fc60004000000 */
[----:B------:R-:W-:Y:S04]  /*1ca40*/  STL [R1+0x1a64], R68 ;  /* 0x001a644401007387 */ /* 0x000fe80000100800 */
[----:B------:R-:W-:Y:S01]  /*1ca50*/  STL [R1+0x1a68], R69 ;  /* 0x001a684501007387 */ /* 0x000fe20000100800 */
[C---:B---3--:R-:W-:Y:S02]  /*1ca60*/  SEL R70, R248.reuse, R148, !P0 ;  /* 0x00000094f8467207 */ /* 0x048fe40004000000 */
[----:B------:R-:W-:-:S03]  /*1ca70*/  SEL R71, R248, R149, !P0 ;  /* 0x00000095f8477207 */ /* 0x000fc60004000000 */
[----:B------:R-:W-:Y:S04]  /*1ca80*/  STL [R1+0x1b14], R70 ;  /* 0x001b144601007387 */ /* 0x000fe80000100800 */
[----:B------:R-:W-:Y:S01]  /*1ca90*/  STL [R1+0x1b1c], R71 ;  /* 0x001b1c4701007387 */ /* 0x000fe20000100800 */
[C---:B----4-:R-:W-:Y:S02]  /*1caa0*/  SEL R72, R248.reuse, R151, !P0 ;  /* 0x00000097f8487207 */ /* 0x050fe40004000000 */
[----:B------:R-:W-:-:S03]  /*1cab0*/  SEL R73, R248, R152, !P0 ;  /* 0x00000098f8497207 */ /* 0x000fc60004000000 */
[----:B------:R-:W-:Y:S04]  /*1cac0*/  STL [R1+0x1b20], R72 ;  /* 0x001b204801007387 */ /* 0x000fe80000100800 */
[----:B------:R-:W-:Y:S01]  /*1cad0*/  STL [R1+0x1b24], R73 ;  /* 0x001b244901007387 */ /* 0x000fe20000100800 */
[----:B------:R-:W-:-:S05]  /*1cae0*/  SEL R74, R248, R153, !P0 ;  /* 0x00000099f84a7207 */ /* 0x000fca0004000000 */
[----:B------:R-:W-:Y:S04]  /*1caf0*/  STL [R1+0x1b28], R74 ;  /* 0x001b284a01007387 */ /* 0x000fe80000100800 */
[----:B------:R-:W2:Y:S04]  /*1cb00*/  LDL.LU R148, [R1+0x39c] ;  /* 0x00039c0001947983 */ /* 0x000ea80000300800 */
[----:B------:R-:W3:Y:S04]  /*1cb10*/  LDL.LU R147, [R1+0x4b8] ;  /* 0x0004b80001937983 */ /* 0x000ee80000300800 */
[----:B------:R-:W4:Y:S04]  /*1cb20*/  LDL.LU R146, [R1+0x4b4] ;  /* 0x0004b40001927983 */ /* 0x000f280000300800 */
        /* <DEDUP_REMOVED lines=12> */
[----:B------:R-:W2:Y:S04]  /*1cbf0*/  LDL.LU R130, [R1+0x3ac] ;  /* 0x0003ac0001827983 */ /* 0x000ea80000300800 */
[----:B------:R-:W3:Y:S04]  /*1cc00*/  LDL.LU R131, [R1+0x390] ;  /* 0x0003900001837983 */ /* 0x000ee80000300800 */
        /* <DEDUP_REMOVED lines=11> */
[----:B------:R-:W4:Y:S04]  /*1ccc0*/  LDL.LU R157, [R1+0x330] ;  /* 0x00033000019d7983 */ /* 0x000f280000300800 */
        /* <DEDUP_REMOVED lines=26> */
[----:B--2---:R-:W-:-:S03]  /*1ce70*/  SEL R10, R248, R130, !P0 ;  /* 0x00000082f80a7207 */ /* 0x004fc60004000000 */
[----:B------:R-:W2:Y:S01]  /*1ce80*/  LDL.LU R130, [R1+0x2c0] ;  /* 0x0002c00001827983 */ /* 0x000ea20000300800 */
[----:B---3--:R-:W-:-:S03]  /*1ce90*/  SEL R11, R248, R131, !P0 ;  /* 0x00000083f80b7207 */ /* 0x008fc60004000000 */
[----:B------:R-:W3:Y:S01]  /*1cea0*/  LDL.LU R131, [R1+0x2bc] ;  /* 0x0002bc0001837983 */ /* 0x000ee20000300800 */
[----:B----4-:R-:W-:-:S03]  /*1ceb0*/  SEL R12, R248, R132, !P0 ;  /* 0x00000084f80c7207 */ /* 0x010fc60004000000 */
        /* <DEDUP_REMOVED lines=8> */
[C---:B------:R-:W-:Y:S02]  /*1cf40*/  SEL R17, R248.reuse, R154, !P0 ;  /* 0x0000009af8117207 */ /* 0x040fe40004000000 */
[----:B------:R-:W4:Y:S01]  /*1cf50*/  LDL.LU R154, [R1+0x2a8] ;  /* 0x0002a800019a7983 */ /* 0x000f220000300800 */
[----:B------:R-:W-:-:S03]  /*1cf60*/  SEL R18, R248, R157, !P0 ;  /* 0x0000009df8127207 */ /* 0x000fc60004000000 */
[----:B------:R-:W4:Y:S01]  /*1cf70*/  LDL.LU R153, [R1+0x2a4] ;  /* 0x0002a40001997983 */ /* 0x000f220000300800 */
[----:B------:R-:W-:-:S03]  /*1cf80*/  SEL R19, R248, R158, !P0 ;  /* 0x0000009ef8137207 */ /* 0x000fc60004000000 */
[----:B------:R-:W4:Y:S01]  /*1cf90*/  LDL.LU R157, [R1+0x2a0] ;  /* 0x0002a000019d7983 */ /* 0x000f220000300800 */
[----:B------:R-:W-:-:S03]  /*1cfa0*/  SEL R20, R248, R160, !P0 ;  /* 0x000000a0f8147207 */ /* 0x000fc60004000000 */
[----:B------:R-:W1:Y:S01]  /*1cfb0*/  LDL.LU R158, [R1+0x29c] ;  /* 0x00029c00019e7983 */ /* 0x000e620000300800 */
[----:B------:R-:W-:-:S03]  /*1cfc0*/  SEL R21, R248, R162, !P0 ;  /* 0x000000a2f8157207 */ /* 0x000fc60004000000 */
[----:B------:R-:W2:Y:S01]  /*1cfd0*/  LDL.LU R160, [R1+0x298] ;  /* 0x0002980001a07983 */ /* 0x000ea20000300800 */
[----:B------:R-:W-:-:S03]  /*1cfe0*/  SEL R22, R248, R163, !P0 ;  /* 0x000000a3f8167207 */ /* 0x000fc60004000000 */
[----:B------:R-:W3:Y:S01]  /*1cff0*/  LDL.LU R162, [R1+0x294] ;  /* 0x0002940001a27983 */ /* 0x000ee20000300800 */
[----:B------:R-:W-:-:S03]  /*1d000*/  SEL R23, R248, R164, !P0 ;  /* 0x000000a4f8177207 */ /* 0x000fc60004000000 */
[----:B------:R-:W4:Y:S01]  /*1d010*/  LDL.LU R163, [R1+0x290] ;  /* 0x0002900001a37983 */ /* 0x000f220000300800 */
[----:B------:R-:W-:-:S03]  /*1d020*/  SEL R24, R248, R166, !P0 ;  /* 0x000000a6f8187207 */ /* 0x000fc60004000000 */
[----:B------:R-:W4:Y:S01]  /*1d030*/  LDL.LU R164, [R1+0x28c] ;  /* 0x00028c0001a47983 */ /* 0x000f220000300800 */
[----:B------:R-:W-:-:S03]  /*1d040*/  SEL R25, R248, R168, !P0 ;  /* 0x000000a8f8197207 */ /* 0x000fc60004000000 */
[----:B------:R-:W4:Y:S04]  /*1d050*/  LDL.LU R166, [R1+0x288] ;  /* 0x0002880001a67983 */ /* 0x000f280000300800 */
[----:B------:R-:W4:Y:S01]  /*1d060*/  LDL.LU R168, [R1+0x284] ;  /* 0x0002840001a87983 */ /* 0x000f220000300800 */
[C---:B------:R-:W-:Y:S02]  /*1d070*/  SEL R26, R248.reuse, R113, !P0 ;  /* 0x00000071f81a7207 */ /* 0x040fe40004000000 */
[C---:B------:R-:W-:Y:S02]  /*1d080*/  SEL R27, R248.reuse, R114, !P0 ;  /* 0x00000072f81b7207 */ /* 0x040fe40004000000 */
[C---:B------:R-:W-:Y:S02]  /*1d090*/  SEL R28, R248.reuse, R115, !P0 ;  /* 0x00000073f81c7207 */ /* 0x040fe40004000000 */
[----:B------:R-:W-:-:S02]  /*1d0a0*/  SEL R29, R248, R116, !P0 ;  /* 0x00000074f81d7207 */ /* 0x000fc40004000000 */
[C---:B------:R-:W-:Y:S02]  /*1d0b0*/  SEL R30, R248.reuse, R117, !P0 ;  /* 0x00000075f81e7207 */ /* 0x040fe40004000000 */
[C---:B------:R-:W-:Y:S02]  /*1d0c0*/  SEL R31, R248.reuse, R118, !P0 ;  /* 0x00000076f81f7207 */ /* 0x040fe40004000000 */
        /* <DEDUP_REMOVED lines=9> */
[----:B-1----:R-:W-:-:S02]  /*1d160*/  SEL R2, R248, R158, !P0 ;  /* 0x0000009ef8027207 */ /* 0x002fc40004000000 */
[----:B--2---:R-:W-:-:S03]  /*1d170*/  SEL R5, R248, R160, !P0 ;  /* 0x000000a0f8057207 */ /* 0x004fc60004000000 */
[----:B------:R4:W-:Y:S01]  /*1d180*/  STL [R1+0xc2c], R2 ;  /* 0x000c2c0201007387 */ /* 0x0009e20000100800 */
[----:B---3--:R-:W-:-:S03]  /*1d190*/  SEL R3, R248, R162, !P0 ;  /* 0x000000a2f8037207 */ /* 0x008fc60004000000 */
[----:B------:R1:W-:Y:S04]  /*1d1a0*/  STL [R1+0xb0c], R5 ;  /* 0x000b0c0501007387 */ /* 0x0003e80000100800 */
[----:B------:R2:W-:Y:S01]  /*1d1b0*/  STL [R1+0xb08], R3 ;  /* 0x000b080301007387 */ /* 0x0005e20000100800 */
[C---:B----4-:R-:W-:Y:S02]  /*1d1c0*/  SEL R2, R248.reuse, R163, !P0 ;  /* 0x000000a3f8027207 */ /* 0x050fe40004000000 */
[----:B-1----:R-:W-:-:S03]  /*1d1d0*/  SEL R5, R248, R164, !P0 ;  /* 0x000000a4f8057207 */ /* 0x002fc60004000000 */
[----:B------:R1:W-:Y:S01]  /*1d1e0*/  STL [R1+0xb04], R2 ;  /* 0x000b040201007387 */ /* 0x0003e20000100800 */
[----:B--2---:R-:W-:-:S03]  /*1d1f0*/  SEL R3, R248, R166, !P0 ;  /* 0x000000a6f8037207 */ /* 0x004fc60004000000 */
[----:B------:R-:W-:Y:S04]  /*1d200*/  STL [R1+0xb00], R5 ;  /* 0x000b000501007387 */ /* 0x000fe80000100800 */
[----:B------:R-:W2:Y:S01]  /*1d210*/  LDL.LU R110, [R1+0x280] ;  /* 0x00028000016e7983 */ /* 0x000ea20000300800 */
[----:B-1----:R-:W-:-:S03]  /*1d220*/  SEL R2, R248, R168, !P0 ;  /* 0x000000a8f8027207 */ /* 0x002fc60004000000 */
[----:B------:R-:W-:Y:S04]  /*1d230*/  STL [R1+0xafc], R3 ;  /* 0x000afc0301007387 */ /* 0x000fe80000100800 */
[----:B------:R-:W3:Y:S04]  /*1d240*/  LDL.LU R111, [R1+0x27c] ;  /* 0x00027c00016f7983 */ /* 0x000ee80000300800 */
[----:B------:R2:W-:Y:S04]  /*1d250*/  STL [R1+0xaf8], R2 ;  /* 0x000af80201007387 */ /* 0x0005e80000100800 */
        /* <DEDUP_REMOVED lines=36> */
[----:B--2---:R-:W-:-:S02]  /*1d4a0*/  SEL R2, R248, R110, !P0 ;  /* 0x0000006ef8027207 */ /* 0x004fc40004000000 */
[----:B---3--:R-:W-:-:S03]  /*1d4b0*/  SEL R5, R248, R111, !P0 ;  /* 0x0000006ff8057207 */ /* 0x008fc60004000000 */
[----:B------:R1:W-:Y:S04]  /*1d4c0*/  STL [R1+0xaf4], R2 ;  /* 0x000af40201007387 */ /* 0x0003e80000100800 */
[----:B------:R2:W-:Y:S01]  /*1d4d0*/  STL [R1+0xaf0], R5 ;  /* 0x000af00501007387 */ /* 0x0005e20000100800 */
[C---:B----4-:R-:W-:Y:S02]  /*1d4e0*/  SEL R3, R248.reuse, R112, !P0 ;  /* 0x00000070f8037207 */ /* 0x050fe40004000000 */
[----:B-1----:R-:W-:-:S03]  /*1d4f0*/  SEL R2, R248, R113, !P0 ;  /* 0x00000071f8027207 */ /* 0x002fc60004000000 */
[----:B------:R1:W-:Y:S01]  /*1d500*/  STL [R1+0xaec], R3 ;  /* 0x000aec0301007387 */ /* 0x0003e20000100800 */
[----:B--2---:R-:W-:-:S03]  /*1d510*/  SEL R5, R248, R114, !P0 ;  /* 0x00000072f8057207 */ /* 0x004fc60004000000 */
[----:B------:R2:W-:Y:S04]  /*1d520*/  STL [R1+0xae8], R2 ;  /* 0x000ae80201007387 */ /* 0x0005e80000100800 */
[----:B------:R3:W-:Y:S01]  /*1d530*/  STL [R1+0xae4], R5 ;  /* 0x000ae40501007387 */ /* 0x0007e20000100800 */
[C---:B-1----:R-:W-:Y:S02]  /*1d540*/  SEL R3, R248.reuse, R115, !P0 ;  /* 0x00000073f8037207 */ /* 0x042fe40004000000 */
[----:B--2---:R-:W-:-:S03]  /*1d550*/  SEL R2, R248, R116, !P0 ;  /* 0x00000074f8027207 */ /* 0x004fc60004000000 */
[----:B------:R1:W-:Y:S01]  /*1d560*/  STL [R1+0xae0], R3 ;  /* 0x000ae00301007387 */ /* 0x0003e20000100800 */
[----:B---3--:R-:W-:-:S03]  /*1d570*/  SEL R5, R248, R117, !P0 ;  /* 0x00000075f8057207 */ /* 0x008fc60004000000 */
        /* <DEDUP_REMOVED lines=44> */
[----:B-1----:R-:W-:-:S03]  /*1d840*/  SEL R3, R248, R166, !P0 ;  /* 0x000000a6f8037207 */ /* 0x002fc60004000000 */
[----:B------:R-:W3:Y:S01]  /*1d850*/  LDL.LU R110, [R1+0x1f4] ;  /* 0x0001f400016e7983 */ /* 0x000ee20000300800 */
[----:B--2---:R-:W-:-:S03]  /*1d860*/  SEL R2, R248, R168, !P0 ;  /* 0x000000a8f8027207 */ /* 0x004fc60004000000 */
[----:B------:R1:W-:Y:S04]  /*1d870*/  STL [R1+0xab4], R3 ;  /* 0x000ab40301007387 */ /* 0x0003e80000100800 */
[----:B------:R-:W1:Y:S04]  /*1d880*/  LDL.LU R111, [R1+0x1f0] ;  /* 0x0001f000016f7983 */ /* 0x000e680000300800 */
[----:B------:R2:W-:Y:S04]  /*1d890*/  STL [R1+0xab8], R2 ;  /* 0x000ab80201007387 */ /* 0x0005e80000100800 */
[----:B------:R-:W2:Y:S04]  /*1d8a0*/  LDL.LU R112, [R1+0x1ec] ;  /* 0x0001ec0001707983 */ /* 0x000ea80000300800 */
        /* <DEDUP_REMOVED lines=28> */
[----:B---3--:R-:W-:-:S05]  /*1da70*/  SEL R5, R248, R110, !P0 ;  /* 0x0000006ef8057207 */ /* 0x008fca0004000000 */
[----:B------:R4:W-:Y:S01]  /*1da80*/  STL [R1+0xab0], R5 ;  /* 0x000ab00501007387 */ /* 0x0009e20000100800 */
[C---:B-1----:R-:W-:Y:S02]  /*1da90*/  SEL R3, R248.reuse, R111, !P0 ;  /* 0x0000006ff8037207 */ /* 0x042fe40004000000 */
[----:B--2---:R-:W-:-:S03]  /*1daa0*/  SEL R2, R248, R112, !P0 ;  /* 0x00000070f8027207 */ /* 0x004fc60004000000 */
[----:B------:R1:W-:Y:S01]  /*1dab0*/  STL [R1+0xaa8], R3 ;  /* 0x000aa80301007387 */ /* 0x0003e20000100800 */
[----:B----4-:R-:W-:-:S03]  /*1dac0*/  SEL R5, R248, R113, !P0 ;  /* 0x00000071f8057207 */ /* 0x010fc60004000000 */
        /* <DEDUP_REMOVED lines=97> */
[----:B------:R3:W-:Y:S04]  /*1e0e0*/  STL [R1+0xbf8], R5 ;  /* 0x000bf80501007387 */ /* 0x0007e80000100800 */
[----:B------:R-:W4:Y:S01]  /*1e0f0*/  LDL R168, [R1+0x18b0] ;  /* 0x0018b00001a87983 */ /* 0x000f220000100800 */
[C---:B-1----:R-:W-:Y:S02]  /*1e100*/  SEL R3, R248.reuse, R217, !P0 ;  /* 0x000000d9f8037207 */ /* 0x042fe40004000000 */
[----:B--2---:R-:W-:-:S03]  /*1e110*/  SEL R2, R248, R218, !P0 ;  /* 0x000000daf8027207 */ /* 0x004fc60004000000 */
[----:B------:R1:W-:Y:S01]  /*1e120*/  STL [R1+0xbf0], R3 ;  /* 0x000bf00301007387 */ /* 0x0003e20000100800 */
[----:B---3--:R-:W-:-:S03]  /*1e130*/  SEL R5, R248, R219, !P0 ;  /* 0x000000dbf8057207 */ /* 0x008fc60004000000 */
[----:B------:R2:W-:Y:S01]  /*1e140*/  STL [R1+0xbe8], R2 ;  /* 0x000be80201007387 */ /* 0x0005e20000100800 */
        /* <DEDUP_REMOVED lines=37> */
[----:B------:R-:W-:Y:S01]  /*1e3a0*/  STL [R1+0xb5c], R5 ;  /* 0x000b5c0501007387 */ /* 0x000fe20000100800 */
[----:B---3--:R-:W-:-:S03]  /*1e3b0*/  SEL R2, R248, R239, !P0 ;  /* 0x000000eff8027207 */ /* 0x008fc60004000000 */
[----:B------:R1:W-:Y:S01]  /*1e3c0*/  STL [R1+0xb58], R3 ;  /* 0x000b580301007387 */ /* 0x0003e20000100800 */
[----:B------:R-:W-:-:S03]  /*1e3d0*/  SEL R6, R248, R240, !P0 ;  /* 0x000000f0f8067207 */ /* 0x000fc60004000000 */
        /* <DEDUP_REMOVED lines=9> */
[----:B------:R2:W-:Y:S01]  /*1e470*/  STL [R1+0xb20], R2 ;  /* 0x000b200201007387 */ /* 0x0005e20000100800 */
[----:B------:R-:W-:-:S03]  /*1e480*/  @!P5 IMAD.MOV R194, RZ, RZ, -R194 ;  /* 0x000000ffffc2d224 */ /* 0x000fc600078e0ac2 */
[----:B------:R-:W3:Y:S01]  /*1e490*/  LDL.LU R125, [R1+0x268] ;  /* 0x00026800017d7983 */ /* 0x000ee20000300800 */
[----:B-1----:R-:W-:-:S05]  /*1e4a0*/  SEL R3, R248, R245, !P0 ;  /* 0x000000f5f8037207 */ /* 0x002fca0004000000 */
[----:B------:R-:W-:Y:S01]  /*1e4b0*/  STL [R1+0xb1c], R3 ;  /* 0x000b1c0301007387 */ /* 0x000fe20000100800 */
[----:B----4-:R-:W-:-:S03]  /*1e4c0*/  @!P1 LOP3.LUT R194, RZ, R168, RZ, 0x33, !PT ;  /* 0x000000a8ffc29212 */ /* 0x010fc600078e33ff */
[----:B------:R-:W4:Y:S01]  /*1e4d0*/  LDL.LU R168, [R1+0x22c] ;  /* 0x00022c0001a87983 */ /* 0x000f220000300800 */
[----:B------:R-:W1:Y:S01]  /*1e4e0*/  S2R R166, SR_TID.X ;  /* 0x0000000000a67919 */ /* 0x000e620000002100 */
[----:B--2---:R-:W-:-:S05]  /*1e4f0*/  SEL R2, R248, R246, !P0 ;  /* 0x000000f6f8027207 */ /* 0x004fca0004000000 */
[----:B------:R2:W-:Y:S04]  /*1e500*/  STL [R1+0xb18], R2 ;  /* 0x000b180201007387 */ /* 0x0005e80000100800 */
[----:B------:R-:W4:Y:S04]  /*1e510*/  LDL.LU R128, [R1+0x210] ;  /* 0x0002100001807983 */ /* 0x000f280000300800 */
[----:B------:R-:W4:Y:S01]  /*1e520*/  LDL.LU R129, [R1+0x1e0] ;  /* 0x0001e00001817983 */ /* 0x000f220000300800 */
[----:B--2---:R-:W-:-:S03]  /*1e530*/  SEL R2, R248, R247, !P0 ;  /* 0x000000f7f8027207 */ /* 0x004fc60004000000 */
[----:B------:R-:W2:Y:S04]  /*1e540*/  LDL.LU R130, [R1+0x694] ;  /* 0x0006940001827983 */ /* 0x000ea80000300800 */
[----:B------:R-:W2:Y:S01]  /*1e550*/  LDL.LU R131, [R1+0x120] ;  /* 0x0001200001837983 */ /* 0x000ea20000300800 */
[----:B------:R-:W-:-:S03]  /*1e560*/  SEL R3, R248, R250, !P0 ;  /* 0x000000faf8037207 */ /* 0x000fc60004000000 */
[----:B------:R-:W2:Y:S04]  /*1e570*/  LDL.LU R132, [R1+0x11c] ;  /* 0x00011c0001847983 */ /* 0x000ea80000300800 */
[----:B------:R1:W-:Y:S02]  /*1e580*/  STL [R1+0xb10], R2 ;  /* 0x000b100201007387 */ /* 0x0003e40000100800 */
[----:B-1----:R-:W-:Y:S02]  /*1e590*/  LOP3.LUT R166, R166, 0x7f, RZ, 0xc0, !PT ;  /* 0x0000007fa6a67812 */ /* 0x002fe400078ec0ff */
[----:B------:R-:W2:Y:S01]  /*1e5a0*/  LDL.LU R140, [R1+0x110] ;  /* 0x00011000018c7983 */ /* 0x000ea20000300800 */
[----:B------:R-:W-:Y:S02]  /*1e5b0*/  SEL R2, R248, R249, !P0 ;  /* 0x000000f9f8027207 */ /* 0x000fe40004000000 */
[----:B------:R-:W-:-:S02]  /*1e5c0*/  IMAD R127, R166, R127, RZ ;  /* 0x0000007fa67f7224 */ /* 0x000fc400078e02ff */
[----:B------:R-:W1:Y:S01]  /*1e5d0*/  LDC R166, c[0x0][0x230] ;  /* 0x00008c00ffa67b82 */ /* 0x000e620000000800 */
[----:B------:R1:W-:Y:S04]  /*1e5e0*/  STL [R1+0xa00], R2 ;  /* 0x000a000201007387 */ /* 0x0003e80000100800 */
[----:B------:R-:W-:Y:S04]  /*1e5f0*/  STL [R1+0xc38], R3 ;  /* 0x000c380301007387 */ /* 0x000fe80000100800 */
[----:B------:R-:W2:Y:S01]  /*1e600*/  LDL.LU R151, [R1+0x10c] ;  /* 0x00010c0001977983 */ /* 0x000ea20000300800 */
[----:B-1----:R-:W-:-:S03]  /*1e610*/  SEL R2, R248, R251, !P0 ;  /* 0x000000fbf8027207 */ /* 0x002fc60004000000 */
[----:B------:R-:W2:Y:S04]  /*1e620*/  LDL.LU R157, [R1+0x108] ;  /* 0x00010800019d7983 */ /* 0x000ea80000300800 */
[----:B------:R1:W-:Y:S04]  /*1e630*/  STL [R1+0xc30], R2 ;  /* 0x000c300201007387 */ /* 0x0003e80000100800 */
[----:B------:R-:W2:Y:S04]  /*1e640*/  LDL.LU R158, [R1+0x100] ;  /* 0x00010000019e7983 */ /* 0x000ea80000300800 */
[----:B------:R-:W2:Y:S01]  /*1e650*/  LDL.LU R160, [R1+0xf8] ;  /* 0x0000f80001a07983 */ /* 0x000ea20000300800 */
[----:B------:R-:W-:Y:S01]  /*1e660*/  IMAD R86, R194, UR5, RZ ;  /* 0x00000005c2567c24 */ /* 0x000fe2000f8e02ff */
[----:B------:R-:W-:Y:S01]  /*1e670*/  SEL R148, R248, R148, !P0 ;  /* 0x00000094f8947207 */ /* 0x000fe20004000000 */
[----:B-1----:R-:W-:Y:S01]  /*1e680*/  VIADD R2, R166, 0x7f ;  /* 0x0000007fa6027836 */ /* 0x002fe20000000000 */
[----:B------:R-:W2:Y:S01]  /*1e690*/  LDL.LU R162, [R1+0xf0] ;  /* 0x0000f00001a27983 */ /* 0x000ea20000300800 */
[----:B------:R-:W-:Y:S01]  /*1e6a0*/  IMAD R5, R126, 0x2, R4 ;  /* 0x000000027e057824 */ /* 0x000fe200078e0204 */
[----:B------:R-:W-:Y:S01]  /*1e6b0*/  SEL R147, R248, R147, !P0 ;  /* 0x00000093f8937207 */ /* 0x000fe20004000000 */
[----:B------:R-:W-:Y:S01]  /*1e6c0*/  ULDC UR5, c[0x0][0x240] ;  /* 0x0000900000057ab9 */ /* 0x000fe20000000800 */
[----:B------:R-:W2:Y:S01]  /*1e6d0*/  LDL.LU R163, [R1+0xec] ;  /* 0x0000ec0001a37983 */ /* 0x000ea20000300800 */
[----:B------:R-:W-:-:S03]  /*1e6e0*/  LEA R85, P1, R86, UR6, 0x2 ;  /* 0x0000000656557c11 */ /* 0x000fc6000f8210ff */
[----:B------:R-:W2:Y:S01]  /*1e6f0*/  LDL.LU R164, [R1+0xe0] ;  /* 0x0000e00001a47983 */ /* 0x000ea20000300800 */
[----:B------:R-:W-:Y:S01]  /*1e700*/  LEA.HI.X.SX32 R86, R86, UR7, 0x2, P1 ;  /* 0x0000000756567c11 */ /* 0x000fe200088f16ff */
[----:B------:R-:W-:Y:S02]  /*1e710*/  ULDC.64 UR6, c[0x0][0x218] ;  /* 0x0000860000067ab9 */ /* 0x000fe40000000a00 */
[----:B------:R-:W2:Y:S04]  /*1e720*/  LDL.LU R166, [R1+0xd8] ;  /* 0x0000d80001a67983 */ /* 0x000ea80000300800 */
[----:B------:R-:W2:Y:S01]  /*1e730*/  LDL.LU R124, [R1+0xd4] ;  /* 0x0000d400017c7983 */ /* 0x000ea20000300800 */
[----:B---3--:R-:W-:-:S04]  /*1e740*/  LEA R52, P1, R125, R85, 0x2 ;  /* 0x000000557d347211 */ /* 0x008fc800078210ff */
[----:B------:R-:W-:-:S05]  /*1e750*/  LEA.HI.X.SX32 R53, R125, R86, 0x2, P1 ;  /* 0x000000567d357211 */ /* 0x000fca00008f16ff */
[----:B------:R1:W-:Y:S01]  /*1e760*/  STL.64 [R1+0xe78], R52 ;  /* 0x000e783401007387 */ /* 0x0003e20000100a00 */
[----:B----4-:R-:W-:-:S04]  /*1e770*/  LEA R50, P2, R168, R85, 0x2 ;  /* 0x00000055a8327211 */ /* 0x010fc800078410ff */
[-C--:B------:R-:W-:Y:S02]  /*1e780*/  LEA.HI.X.SX32 R51, R168, R86.reuse, 0x2, P2 ;  /* 0x00000056a8337211 */ /* 0x080fe400010f16ff */
[----:B------:R-:W3:Y:S01]  /*1e790*/  LDL.LU R168, [R1+0xd0] ;  /* 0x0000d00001a87983 */ /* 0x000ee20000300800 */
[CC--:B------:R-:W-:Y:S02]  /*1e7a0*/  LEA R58, P4, R128.reuse, R85.reuse, 0x2 ;  /* 0x00000055803a7211 */ /* 0x0c0fe400078810ff */
[CC--:B------:R-:W-:Y:S02]  /*1e7b0*/  LEA R56, P3, R129.reuse, R85.reuse, 0x2 ;  /* 0x0000005581387211 */ /* 0x0c0fe400078610ff */
[-C--:B------:R-:W-:Y:S02]  /*1e7c0*/  LEA.HI.X.SX32 R59, R128, R86.reuse, 0x2, P4 ;  /* 0x00000056803b7211 */ /* 0x080fe400020f16ff */
[----:B--2---:R-:W-:Y:S01]  /*1e7d0*/  LEA R54, P6, R130, R85, 0x2 ;  /* 0x0000005582367211 */ /* 0x004fe200078c10ff */
[----:B------:R2:W-:Y:S01]  /*1e7e0*/  STL.64 [R1+0xe70], R50 ;  /* 0x000e703201007387 */ /* 0x0005e20000100a00 */
[----:B------:R-:W-:-:S02]  /*1e7f0*/  LEA.HI.X.SX32 R57, R129, R86, 0x2, P3 ;  /* 0x0000005681397211 */ /* 0x000fc400018f16ff */
[CC--:B------:R-:W-:Y:S01]  /*1e800*/  LEA R48, P5, R131.reuse, R85.reuse, 0x2 ;  /* 0x0000005583307211 */ /* 0x0c0fe200078a10ff */
[----:B------:R-:W4:Y:S01]  /*1e810*/  LDL.LU R125, [R1+0xcc] ;  /* 0x0000cc00017d7983 */ /* 0x000f220000300800 */
[-C--:B------:R-:W-:Y:S02]  /*1e820*/  LEA.HI.X.SX32 R55, R130, R86.reuse, 0x2, P6 ;  /* 0x0000005682377211 */ /* 0x080fe400030f16ff */
[----:B-1----:R-:W-:Y:S01]  /*1e830*/  LEA R52, P1, R132, R85, 0x2 ;  /* 0x0000005584347211 */ /* 0x002fe200078210ff */
[----:B------:R1:W-:Y:S01]  /*1e840*/  STL.64 [R1+0xe68], R58 ;  /* 0x000e683a01007387 */ /* 0x0003e20000100a00 */
[----:B------:R-:W-:-:S03]  /*1e850*/  LEA.HI.X.SX32 R49, R131, R86, 0x2, P5 ;  /* 0x0000005683317211 */ /* 0x000fc600028f16ff */
[----:B------:R-:W4:Y:S01]  /*1e860*/  LDL.LU R128, [R1+0xc8] ;  /* 0x0000c80001807983 */ /* 0x000f220000300800 */
[-C--:B------:R-:W-:Y:S02]  /*1e870*/  LEA.HI.X.SX32 R53, R132, R86.reuse, 0x2, P1 ;  /* 0x0000005684357211 */ /* 0x080fe400008f16ff */
[C---:B--2---:R-:W-:Y:S01]  /*1e880*/  LEA R50, P2, R140.reuse, R85, 0x2 ;  /* 0x000000558c327211 */ /* 0x044fe200078410ff */
[----:B------:R2:W-:Y:S04]  /*1e890*/  STL.64 [R1+0xe60], R56 ;  /* 0x000e603801007387 */ /* 0x0005e80000100a00 */
[----:B------:R-:W4:Y:S01]  /*1e8a0*/  LDL.LU R129, [R1+0xc4] ;  /* 0x0000c40001817983 */ /* 0x000f220000300800 */
[----:B------:R-:W-:-:S03]  /*1e8b0*/  LEA.HI.X.SX32 R51, R140, R86, 0x2, P2 ;  /* 0x000000568c337211 */ /* 0x000fc600010f16ff */
[----:B------:R2:W-:Y:S04]  /*1e8c0*/  STL.64 [R1+0xe58], R54 ;  /* 0x000e583601007387 */ /* 0x0005e80000100a00 */
[----:B------:R-:W4:Y:S04]  /*1e8d0*/  LDL.LU R130, [R1+0xc0] ;  /* 0x0000c00001827983 */ /* 0x000f280000300800 */
[----:B------:R2:W-:Y:S01]  /*1e8e0*/  STL.64 [R1+0xe50], R48 ;  /* 0x000e503001007387 */ /* 0x0005e20000100a00 */
[----:B-1----:R-:W-:-:S03]  /*1e8f0*/  LEA R58, P4, R151, R85, 0x2 ;  /* 0x00000055973a7211 */ /* 0x002fc600078810ff */
[----:B------:R-:W4:Y:S01]  /*1e900*/  LDL.LU R131, [R1+0xbc] ;  /* 0x0000bc0001837983 */ /* 0x000f220000300800 */
[----:B--2---:R-:W-:-:S03]  /*1e910*/  LEA R56, P3, R157, R85, 0x2 ;  /* 0x000000559d387211 */ /* 0x004fc600078610ff */
[----:B------:R1:W-:Y:S01]  /*1e920*/  STL.64 [R1+0xe48], R52 ;  /* 0x000e483401007387 */ /* 0x0003e20000100a00 */
[----:B------:R-:W-:-:S03]  /*1e930*/  LEA.HI.X.SX32 R59, R151, R86, 0x2, P4 ;  /* 0x00000056973b7211 */ /* 0x000fc600020f16ff */
[----:B------:R-:W2:Y:S04]  /*1e940*/  LDL.LU R132, [R1+0xb8] ;  /* 0x0000b80001847983 */ /* 0x000ea80000300800 */
[----:B------:R1:W-:Y:S01]  /*1e950*/  STL.64 [R1+0xe40], R50 ;  /* 0x000e403201007387 */ /* 0x0003e20000100a00 */
[----:B------:R-:W-:-:S03]  /*1e960*/  LEA R54, P6, R158, R85, 0x2 ;  /* 0x000000559e367211 */ /* 0x000fc600078c10ff */
[----:B------:R-:W2:Y:S01]  /*1e970*/  LDL.LU R140, [R1+0xb4] ;  /* 0x0000b400018c7983 */ /* 0x000ea20000300800 */
[----:B------:R-:W-:-:S03]  /*1e980*/  LEA.HI.X.SX32 R57, R157, R86, 0x2, P3 ;  /* 0x000000569d397211 */ /* 0x000fc600018f16ff */
[----:B------:R-:W2:Y:S01]  /*1e990*/  LDL.LU R151, [R1+0xb0] ;  /* 0x0000b00001977983 */ /* 0x000ea20000300800 */
[-C--:B------:R-:W-:Y:S02]  /*1e9a0*/  LEA R48, P5, R160, R85.reuse, 0x2 ;  /* 0x00000055a0307211 */ /* 0x080fe400078a10ff */
[-C--:B------:R-:W-:Y:S01]  /*1e9b0*/  LEA.HI.X.SX32 R55, R158, R86.reuse, 0x2, P6 ;  /* 0x000000569e377211 */ /* 0x080fe200030f16ff */
[----:B------:R1:W-:Y:S02]  /*1e9c0*/  STL.64 [R1+0xe38], R58 ;  /* 0x000e383a01007387 */ /* 0x0003e40000100a00 */
[----:B-1----:R-:W-:Y:S02]  /*1e9d0*/  LEA R52, P1, R162, R85, 0x2 ;  /* 0x00000055a2347211 */ /* 0x002fe400078210ff */
[----:B------:R-:W2:Y:S01]  /*1e9e0*/  LDL.LU R157, [R1+0xa8] ;  /* 0x0000a800019d7983 */ /* 0x000ea20000300800 */
[----:B------:R-:W-:-:S03]  /*1e9f0*/  LEA.HI.X.SX32 R49, R160, R86, 0x2, P5 ;  /* 0x00000056a0317211 */ /* 0x000fc600028f16ff */
[----:B------:R1:W-:Y:S01]  /*1ea00*/  STL.64 [R1+0xe30], R56 ;  /* 0x000e303801007387 */ /* 0x0003e20000100a00 */
[----:B------:R-:W-:-:S03]  /*1ea10*/  LEA R50, P2, R163, R85, 0x2 ;  /* 0x00000055a3327211 */ /* 0x000fc600078410ff */
[----:B------:R-:W2:Y:S01]  /*1ea20*/  LDL.LU R158, [R1+0xa4] ;  /* 0x0000a400019e7983 */ /* 0x000ea20000300800 */
[----:B------:R-:W-:-:S03]  /*1ea30*/  LEA.HI.X.SX32 R53, R162, R86, 0x2, P1 ;  /* 0x00000056a2357211 */ /* 0x000fc600008f16ff */
[----:B------:R1:W-:Y:S04]  /*1ea40*/  STL.64 [R1+0xe28], R54 ;  /* 0x000e283601007387 */ /* 0x0003e80000100a00 */
        /* <DEDUP_REMOVED lines=8> */
[----:B-1----:R-:W-:-:S03]  /*1ead0*/  LEA R56, P3, R166, R85, 0x2 ;  /* 0x00000055a6387211 */ /* 0x002fc600078610ff */
[----:B------:R1:W-:Y:S01]  /*1eae0*/  STL.64 [R1+0xe10], R50 ;  /* 0x000e103201007387 */ /* 0x0003e20000100a00 */
[----:B------:R-:W-:-:S03]  /*1eaf0*/  LEA R54, P6, R124, R85, 0x2 ;  /* 0x000000557c367211 */ /* 0x000fc600078c10ff */
[----:B------:R-:W2:Y:S01]  /*1eb00*/  LDL.LU R164, [R1+0x8c] ;  /* 0x00008c0001a47983 */ /* 0x000ea20000300800 */
[----:B------:R-:W-:-:S03]  /*1eb10*/  LEA.HI.X.SX32 R57, R166, R86, 0x2, P3 ;  /* 0x00000056a6397211 */ /* 0x000fc600018f16ff */
[----:B------:R1:W-:Y:S01]  /*1eb20*/  STL.64 [R1+0xe08], R58 ;  /* 0x000e083a01007387 */ /* 0x0003e20000100a00 */
[----:B------:R-:W-:-:S03]  /*1eb30*/  LEA.HI.X.SX32 R55, R124, R86, 0x2, P6 ;  /* 0x000000567c377211 */ /* 0x000fc600030f16ff */
[----:B------:R-:W2:Y:S04]  /*1eb40*/  LDL.LU R166, [R1+0x84] ;  /* 0x0000840001a67983 */ /* 0x000ea80000300800 */
[----:B------:R1:W-:Y:S04]  /*1eb50*/  STL.64 [R1+0xe00], R56 ;  /* 0x000e003801007387 */ /* 0x0003e80000100a00 */
[----:B------:R1:W-:Y:S01]  /*1eb60*/  STL.64 [R1+0xdf8], R54 ;  /* 0x000df83601007387 */ /* 0x0003e20000100a00 */
[----:B---3--:R-:W-:-:S04]  /*1eb70*/  LEA R48, P5, R168, R85, 0x2 ;  /* 0x00000055a8307211 */ /* 0x008fc800078a10ff */
[----:B------:R-:W-:Y:S02]  /*1eb80*/  LEA.HI.X.SX32 R49, R168, R86, 0x2, P5 ;  /* 0x00000056a8317211 */ /* 0x000fe400028f16ff */
[----:B------:R-:W3:Y:S04]  /*1eb90*/  LDL.LU R168, [R1+0x80] ;  /* 0x0000800001a87983 */ /* 0x000ee80000300800 */
[----:B------:R2:W-:Y:S04]  /*1eba0*/  STL.64 [R1+0xdf0], R48 ;  /* 0x000df03001007387 */ /* 0x0005e80000100a00 */
[----:B------:R-:W3:Y:S01]  /*1ebb0*/  LDL.LU R120, [R1+0x74] ;  /* 0x0000740001787983 */ /* 0x000ee20000300800 */
[----:B----4-:R-:W-:-:S04]  /*1ebc0*/  LEA R52, P1, R125, R85, 0x2 ;  /* 0x000000557d347211 */ /* 0x010fc800078210ff */
[----:B------:R-:W-:Y:S02]  /*1ebd0*/  LEA.HI.X.SX32 R53, R125, R86, 0x2, P1 ;  /* 0x000000567d357211 */ /* 0x000fe400008f16ff */
[----:B-1----:R-:W-:-:S04]  /*1ebe0*/  LEA R50, P2, R128, R85, 0x2 ;  /* 0x0000005580327211 */ /* 0x002fc800078410ff */
[-C--:B------:R-:W-:Y:S02]  /*1ebf0*/  LEA.HI.X.SX32 R51, R128, R86.reuse, 0x2, P2 ;  /* 0x0000005680337211 */ /* 0x080fe400010f16ff */
[CC--:B------:R-:W-:Y:S01]  /*1ec00*/  LEA R58, P4, R129.reuse, R85.reuse, 0x2 ;  /* 0x00000055813a7211 */ /* 0x0c0fe200078810ff */
[----:B------:R1:W-:Y:S03]  /*1ec10*/  STL.64 [R1+0xde8], R52 ;  /* 0x000de83401007387 */ /* 0x0003e60000100a00 */
[-C--:B------:R-:W-:Y:S02]  /*1ec20*/  LEA.HI.X.SX32 R59, R129, R86.reuse, 0x2, P4 ;  /* 0x00000056813b7211 */ /* 0x080fe400020f16ff */
[CC--:B------:R-:W-:Y:S01]  /*1ec30*/  LEA R56, P3, R130.reuse, R85.reuse, 0x2 ;  /* 0x0000005582387211 */ /* 0x0c0fe200078610ff */
[----:B------:R4:W-:Y:S03]  /*1ec40*/  STL.64 [R1+0xde0], R50 ;  /* 0x000de03201007387 */ /* 0x0009e60000100a00 */
[----:B------:R-:W-:Y:S01]  /*1ec50*/  LEA.HI.X.SX32 R57, R130, R86, 0x2, P3 ;  /* 0x0000005682397211 */ /* 0x000fe200018f16ff */
[----:B------:R-:W3:Y:S01]  /*1ec60*/  LDL.LU R121, [R1+0x70] ;  /* 0x0000700001797983 */ /* 0x000ee20000300800 */
[----:B------:R-:W-:-:S03]  /*1ec70*/  LEA R54, P6, R131, R85, 0x2 ;  /* 0x0000005583367211 */ /* 0x000fc600078c10ff */
[----:B------:R4:W-:Y:S01]  /*1ec80*/  STL.64 [R1+0xdd8], R58 ;  /* 0x000dd83a01007387 */ /* 0x0009e20000100a00 */
[----:B------:R-:W-:-:S03]  /*1ec90*/  LEA.HI.X.SX32 R55, R131, R86, 0x2, P6 ;  /* 0x0000005683377211 */ /* 0x000fc600030f16ff */
[----:B------:R-:W3:Y:S01]  /*1eca0*/  LDL.LU R122, [R1+0x6c] ;  /* 0x00006c00017a7983 */ /* 0x000ee20000300800 */
[----:B--2---:R-:W-:-:S03]  /*1ecb0*/  LEA R48, P5, R132, R85, 0x2 ;  /* 0x0000005584307211 */ /* 0x004fc600078a10ff */
[----:B------:R2:W-:Y:S01]  /*1ecc0*/  STL.64 [R1+0xdd0], R56 ;  /* 0x000dd03801007387 */ /* 0x0005e20000100a00 */
[----:B------:R-:W-:Y:S02]  /*1ecd0*/  LEA.HI.X.SX32 R49, R132, R86, 0x2, P5 ;  /* 0x0000005684317211 */ /* 0x000fe400028f16ff */
[-C--:B-1----:R-:W-:Y:S01]  /*1ece0*/  LEA R52, P1, R140, R85.reuse, 0x2 ;  /* 0x000000558c347211 */ /* 0x082fe200078210ff */
[----:B------:R1:W-:Y:S01]  /*1ecf0*/  STL.64 [R1+0xdc8], R54 ;  /* 0x000dc83601007387 */ /* 0x0003e20000100a00 */
[----:B----4-:R-:W-:-:S03]  /*1ed00*/  LEA R50, P2, R151, R85, 0x2 ;  /* 0x0000005597327211 */ /* 0x010fc600078410ff */
[----:B------:R-:W4:Y:S01]  /*1ed10*/  LDL.LU R123, [R1+0x68] ;  /* 0x00006800017b7983 */ /* 0x000f220000300800 */
[-C--:B------:R-:W-:Y:S02]  /*1ed20*/  LEA.HI.X.SX32 R53, R140, R86.reuse, 0x2, P1 ;  /* 0x000000568c357211 */ /* 0x080fe400008f16ff */
[----:B------:R-:W-:Y:S01]  /*1ed30*/  LEA.HI.X.SX32 R51, R151, R86, 0x2, P2 ;  /* 0x0000005697337211 */ /* 0x000fe200010f16ff */
[----:B------:R1:W-:Y:S01]  /*1ed40*/  STL.64 [R1+0xdc0], R48 ;  /* 0x000dc03001007387 */ /* 0x0003e20000100a00 */
[----:B------:R-:W-:-:S03]  /*1ed50*/  LEA R58, P4, R157, R85, 0x2 ;  /* 0x000000559d3a7211 */ /* 0x000fc600078810ff */
[----:B------:R-:W4:Y:S01]  /*1ed60*/  LDL.LU R124, [R1+0x64] ;  /* 0x00006400017c7983 */ /* 0x000f220000300800 */
[----:B------:R-:W-:-:S03]  /*1ed70*/  LEA.HI.X.SX32 R59, R157, R86, 0x2, P4 ;  /* 0x000000569d3b7211 */ /* 0x000fc600020f16ff */
[----:B------:R1:W-:Y:S01]  /*1ed80*/  STL.64 [R1+0xdb8], R52 ;  /* 0x000db83401007387 */ /* 0x0003e20000100a00 */
[----:B--2---:R-:W-:-:S03]  /*1ed90*/  LEA R56, P3, R158, R85, 0x2 ;  /* 0x000000559e387211 */ /* 0x004fc600078610ff */
[----:B------:R-:W2:Y:S04]  /*1eda0*/  LDL.LU R125, [R1+0x60] ;  /* 0x00006000017d7983 */ /* 0x000ea80000300800 */
[----:B------:R1:W-:Y:S01]  /*1edb0*/  STL.64 [R1+0xdb0], R50 ;  /* 0x000db03201007387 */ /* 0x0003e20000100a00 */
[-C--:B------:R-:W-:Y:S02]  /*1edc0*/  LEA.HI.X.SX32 R57, R158, R86.reuse, 0x2, P3 ;  /* 0x000000569e397211 */ /* 0x080fe400018f16ff */
[C---:B-1----:R-:W-:Y:S01]  /*1edd0*/  LEA R54, P6, R160.reuse, R85, 0x2 ;  /* 0x00000055a0367211 */ /* 0x042fe200078c10ff */
[----:B------:R-:W2:Y:S04]  /*1ede0*/  LDL.LU R128, [R1+0x5c] ;  /* 0x00005c0001807983 */ /* 0x000ea80000300800 */
[----:B------:R-:W2:Y:S01]  /*1edf0*/  LDL.LU R129, [R1+0x58] ;  /* 0x0000580001817983 */ /* 0x000ea20000300800 */
[----:B------:R-:W-:-:S02]  /*1ee00*/  LEA.HI.X.SX32 R55, R160, R86, 0x2, P6 ;  /* 0x00000056a0377211 */ /* 0x000fc400030f16ff */
[C---:B------:R-:W-:Y:S01]  /*1ee10*/  LEA R48, P5, R162.reuse, R85, 0x2 ;  /* 0x00000055a2307211 */ /* 0x040fe200078a10ff */
[----:B------:R1:W-:Y:S04]  /*1ee20*/  STL.64 [R1+0xda8], R58 ;  /* 0x000da83a01007387 */ /* 0x0003e80000100a00 */
[----:B------:R-:W2:Y:S01]  /*1ee30*/  LDL.LU R130, [R1+0x34] ;  /* 0x0000340001827983 */ /* 0x000ea20000300800 */
[----:B------:R-:W-:-:S03]  /*1ee40*/  LEA.HI.X.SX32 R49, R162, R86, 0x2, P5 ;  /* 0x00000056a2317211 */ /* 0x000fc600028f16ff */
[----:B------:R-:W2:Y:S01]  /*1ee50*/  LDL.LU R131, [R1+0x2c] ;  /* 0x00002c0001837983 */ /* 0x000ea20000300800 */
[----:B------:R-:W-:-:S03]  /*1ee60*/  LEA R52, P1, R163, R85, 0x2 ;  /* 0x00000055a3347211 */ /* 0x000fc600078210ff */
[----:B------:R3:W-:Y:S04]  /*1ee70*/  STL.64 [R1+0xda0], R56 ;  /* 0x000da03801007387 */ /* 0x0007e80000100a00 */
[----:B------:R-:W2:Y:S01]  /*1ee80*/  LDL.LU R132, [R1+0x28] ;  /* 0x0000280001847983 */ /* 0x000ea20000300800 */
[----:B------:R-:W-:-:S03]  /*1ee90*/  LEA R50, P2, R164, R85, 0x2 ;  /* 0x00000055a4327211 */ /* 0x000fc600078410ff */
[----:B------:R-:W2:Y:S01]  /*1eea0*/  LDL.LU R140, [R1+0x24] ;  /* 0x00002400018c7983 */ /* 0x000ea20000300800 */
[----:B------:R-:W-:-:S03]  /*1eeb0*/  LEA.HI.X.SX32 R53, R163, R86, 0x2, P1 ;  /* 0x00000056a3357211 */ /* 0x000fc600008f16ff */
[----:B------:R3:W-:Y:S04]  /*1eec0*/  STL.64 [R1+0xd98], R54 ;  /* 0x000d983601007387 */ /* 0x0007e80000100a00 */
[----:B------:R-:W2:Y:S01]  /*1eed0*/  LDL.LU R151, [R1+0x20] ;  /* 0x0000200001977983 */ /* 0x000ea20000300800 */
[----:B------:R-:W-:-:S03]  /*1eee0*/  LEA.HI.X.SX32 R51, R164, R86, 0x2, P2 ;  /* 0x00000056a4337211 */ /* 0x000fc600010f16ff */
[----:B------:R-:W2:Y:S01]  /*1eef0*/  LDL.LU R157, [R1+0x1c] ;  /* 0x00001c00019d7983 */ /* 0x000ea20000300800 */
[----:B-1----:R-:W-:-:S03]  /*1ef00*/  LEA R58, P4, R166, R85, 0x2 ;  /* 0x00000055a63a7211 */ /* 0x002fc600078810ff */
[----:B------:R1:W-:Y:S04]  /*1ef10*/  STL.64 [R1+0xd90], R48 ;  /* 0x000d903001007387 */ /* 0x0003e80000100a00 */
[----:B------:R-:W2:Y:S04]  /*1ef20*/  LDL.LU R158, [R1+0x18] ;  /* 0x00001800019e7983 */ /* 0x000ea80000300800 */
[----:B------:R-:W2:Y:S04]  /*1ef30*/  LDL.LU R160, [R1+0x14] ;  /* 0x0000140001a07983 */ /* 0x000ea80000300800 */
[----:B------:R1:W-:Y:S01]  /*1ef40*/  STL.64 [R1+0xd88], R52 ;  /* 0x000d883401007387 */ /* 0x0003e20000100a00 */
[----:B------:R-:W-:-:S03]  /*1ef50*/  LEA.HI.X.SX32 R59, R166, R86, 0x2, P4 ;  /* 0x00000056a63b7211 */ /* 0x000fc600020f16ff */
[----:B------:R-:W2:Y:S04]  /*1ef60*/  LDL.LU R162, [R1+0x10] ;  /* 0x0000100001a27983 */ /* 0x000ea80000300800 */
[----:B------:R-:W2:Y:S04]  /*1ef70*/  LDL.LU R163, [R1+0xc] ;  /* 0x00000c0001a37983 */ /* 0x000ea80000300800 */
[----:B------:R4:W-:Y:S04]  /*1ef80*/  STL.64 [R1+0xd80], R50 ;  /* 0x000d803201007387 */ /* 0x0009e80000100a00 */
[----:B------:R-:W2:Y:S04]  /*1ef90*/  LDL.LU R164, [R1+0x8] ;  /* 0x0000080001a47983 */ /* 0x000ea80000300800 */
[----:B------:R-:W2:Y:S04]  /*1efa0*/  LDL.LU R166, [R1+0x4] ;  /* 0x0000040001a67983 */ /* 0x000ea80000300800 */
[----:B------:R4:W-:Y:S01]  /*1efb0*/  STL.64 [R1+0xd78], R58 ;  /* 0x000d783a01007387 */ /* 0x0009e20000100a00 */
[----:B---3--:R-:W-:-:S04]  /*1efc0*/  LEA R56, P3, R168, R85, 0x2 ;  /* 0x00000055a8387211 */ /* 0x008fc800078610ff */
[----:B------:R-:W-:Y:S02]  /*1efd0*/  LEA.HI.X.SX32 R57, R168, R86, 0x2, P3 ;  /* 0x00000056a8397211 */ /* 0x000fe400018f16ff */
[----:B------:R-:W3:Y:S01]  /*1efe0*/  LDL.LU R168, [R1] ;  /* 0x0000000001a87983 */ /* 0x000ee20000300800 */
[----:B------:R-:W-:-:S04]  /*1eff0*/  LEA R54, P6, R120, R85, 0x2 ;  /* 0x0000005578367211 */ /* 0x000fc800078c10ff */
[----:B------:R-:W-:Y:S01]  /*1f000*/  LEA.HI.X.SX32 R55, R120, R86, 0x2, P6 ;  /* 0x0000005678377211 */ /* 0x000fe200030f16ff */
[----:B------:R2:W-:Y:S04]  /*1f010*/  STL.64 [R1+0xd68], R56 ;  /* 0x000d683801007387 */ /* 0x0005e80000100a00 */
[----:B------:R2:W-:Y:S01]  /*1f020*/  STL.64 [R1+0xd60], R54 ;  /* 0x000d603601007387 */ /* 0x0005e20000100a00 */
[----:B------:R-:W-:Y:S02]  /*1f030*/  LEA R8, R126, R5, 0x1 ;  /* 0x000000057e087211 */ /* 0x000fe400078e08ff */
[----:B-1----:R-:W-:-:S04]  /*1f040*/  LEA R48, P5, R121, R85, 0x2 ;  /* 0x0000005579307211 */ /* 0x002fc800078a10ff */
[----:B------:R-:W-:Y:S02]  /*1f050*/  LEA.HI.X.SX32 R49, R121, R86, 0x2, P5 ;  /* 0x0000005679317211 */ /* 0x000fe400028f16ff */
[----:B------:R-:W-:-:S03]  /*1f060*/  LEA R52, P1, R122, R85, 0x2 ;  /* 0x000000557a347211 */ /* 0x000fc600078210ff */
[----:B------:R1:W-:Y:S01]  /*1f070*/  STL.64 [R1+0xd48], R48 ;  /* 0x000d483001007387 */ /* 0x0003e20000100a00 */
[----:B------:R-:W-:Y:S02]  /*1f080*/  LEA.HI.X.SX32 R53, R122, R86, 0x2, P1 ;  /* 0x000000567a357211 */ /* 0x000fe400008f16ff */
[----:B----4-:R-:W-:-:S04]  /*1f090*/  LEA R50, P2, R123, R85, 0x2 ;  /* 0x000000557b327211 */ /* 0x010fc800078410ff */
[-C--:B------:R-:W-:Y:S02]  /*1f0a0*/  LEA.HI.X.SX32 R51, R123, R86.reuse, 0x2, P2 ;  /* 0x000000567b337211 */ /* 0x080fe400010f16ff */
[CC--:B------:R-:W-:Y:S01]  /*1f0b0*/  LEA R58, P4, R124.reuse, R85.reuse, 0x2 ;  /* 0x000000557c3a7211 */ /* 0x0c0fe200078810ff */
[----:B------:R4:W-:Y:S03]  /*1f0c0*/  STL.64 [R1+0x9e0], R52 ;  /* 0x0009e03401007387 */ /* 0x0009e60000100a00 */
[-C--:B------:R-:W-:Y:S02]  /*1f0d0*/  LEA.HI.X.SX32 R59, R124, R86.reuse, 0x2, P4 ;  /* 0x000000567c3b7211 */ /* 0x080fe400020f16ff */
[C---:B--2---:R-:W-:Y:S01]  /*1f0e0*/  LEA R56, P3, R125.reuse, R85, 0x2 ;  /* 0x000000557d387211 */ /* 0x044fe200078610ff */
[----:B------:R2:W-:Y:S03]  /*1f0f0*/  STL.64 [R1+0x9d8], R50 ;  /* 0x0009d83201007387 */ /* 0x0005e60000100a00 */
[----:B------:R-:W-:-:S02]  /*1f100*/  LEA.HI.X.SX32 R57, R125, R86, 0x2, P3 ;  /* 0x000000567d397211 */ /* 0x000fc400018f16ff */
[CC--:B------:R-:W-:Y:S02]  /*1f110*/  LEA R54, P6, R128.reuse, R85.reuse, 0x2 ;  /* 0x0000005580367211 */ /* 0x0c0fe400078c10ff */
[CC--:B-1----:R-:W-:Y:S02]  /*1f120*/  LEA R48, P5, R129.reuse, R85.reuse, 0x2 ;  /* 0x0000005581307211 */ /* 0x0c2fe400078a10ff */
[-C--:B------:R-:W-:Y:S02]  /*1f130*/  LEA.HI.X.SX32 R55, R128, R86.reuse, 0x2, P6 ;  /* 0x0000005680377211 */ /* 0x080fe400030f16ff */
[----:B------:R-:W-:Y:S01]  /*1f140*/  LEA.HI.X.SX32 R49, R129, R86, 0x2, P5 ;  /* 0x0000005681317211 */ /* 0x000fe200028f16ff */
[----:B------:R1:W-:Y:S01]  /*1f150*/  STL.64 [R1+0x9d0], R58 ;  /* 0x0009d03a01007387 */ /* 0x0003e20000100a00 */
[----:B----4-:R-:W-:-:S03]  /*1f160*/  LEA R52, P1, R130, R85, 0x2 ;  /* 0x0000005582347211 */ /* 0x010fc600078210ff */
[----:B------:R4:W-:Y:S01]  /*1f170*/  STL.64 [R1+0x990], R56 ;  /* 0x0009903801007387 */ /* 0x0009e20000100a00 */
[----:B--2---:R-:W-:-:S03]  /*1f180*/  LEA R50, P2, R131, R85, 0x2 ;  /* 0x0000005583327211 */ /* 0x004fc600078410ff */
[----:B------:R2:W-:Y:S01]  /*1f190*/  STL.64 [R1+0x980], R54 ;  /* 0x0009803601007387 */ /* 0x0005e20000100a00 */
[-C--:B------:R-:W-:Y:S02]  /*1f1a0*/  LEA.HI.X.SX32 R53, R130, R86.reuse, 0x2, P1 ;  /* 0x0000005682357211 */ /* 0x080fe400008f16ff */
[-C--:B------:R-:W-:Y:S01]  /*1f1b0*/  LEA.HI.X.SX32 R51, R131, R86.reuse, 0x2, P2 ;  /* 0x0000005683337211 */ /* 0x080fe200010f16ff */
[----:B------:R2:W-:Y:S01]  /*1f1c0*/  STL.64 [R1+0x940], R48 ;  /* 0x0009403001007387 */ /* 0x0005e20000100a00 */
[-C--:B-1----:R-:W-:Y:S02]  /*1f1d0*/  LEA R58, P4, R132, R85.reuse, 0x2 ;  /* 0x00000055843a7211 */ /* 0x082fe400078810ff */
[----:B----4-:R-:W-:Y:S02]  /*1f1e0*/  LEA R56, P3, R140, R85, 0x2 ;  /* 0x000000558c387211 */ /* 0x010fe400078610ff */
[-C--:B------:R-:W-:Y:S02]  /*1f1f0*/  LEA.HI.X.SX32 R59, R132, R86.reuse, 0x2, P4 ;  /* 0x00000056843b7211 */ /* 0x080fe400020f16ff */
[----:B------:R-:W-:-:S02]  /*1f200*/  LEA.HI.X.SX32 R57, R140, R86, 0x2, P3 ;  /* 0x000000568c397211 */ /* 0x000fc400018f16ff */
[-C--:B--2---:R-:W-:Y:S02]  /*1f210*/  LEA R54, P6, R151, R85.reuse, 0x2 ;  /* 0x0000005597367211 */ /* 0x084fe400078c10ff */
[-C--:B------:R-:W-:Y:S01]  /*1f220*/  LEA R48, P5, R157, R85.reuse, 0x2 ;  /* 0x000000559d307211 */ /* 0x080fe200078a10ff */
[----:B------:R1:W-:Y:S01]  /*1f230*/  STL.64 [R1+0x930], R52 ;  /* 0x0009303401007387 */ /* 0x0003e20000100a00 */
[-C--:B------:R-:W-:Y:S02]  /*1f240*/  LEA.HI.X.SX32 R55, R151, R86.reuse, 0x2, P6 ;  /* 0x0000005697377211 */ /* 0x080fe400030f16ff */
[----:B------:R-:W-:Y:S01]  /*1f250*/  LEA.HI.X.SX32 R49, R157, R86, 0x2, P5 ;  /* 0x000000569d317211 */ /* 0x000fe200028f16ff */
[----:B------:R2:W-:Y:S04]  /*1f260*/  STL.64 [R1+0x8f0], R50 ;  /* 0x0008f03201007387 */ /* 0x0005e80000100a00 */
[----:B------:R4:W-:Y:S01]  /*1f270*/  STL.64 [R1+0x8e0], R58 ;  /* 0x0008e03a01007387 */ /* 0x0009e20000100a00 */
[----:B-1----:R-:W-:-:S03]  /*1f280*/  LEA R52, P1, R158, R85, 0x2 ;  /* 0x000000559e347211 */ /* 0x002fc600078210ff */
[----:B------:R1:W-:Y:S01]  /*1f290*/  STL.64 [R1+0x8a0], R56 ;  /* 0x0008a03801007387 */ /* 0x0003e20000100a00 */
[----:B--2---:R-:W-:-:S03]  /*1f2a0*/  LEA R50, P2, R160, R85, 0x2 ;  /* 0x00000055a0327211 */ /* 0x004fc600078410ff */
[----:B------:R2:W-:Y:S01]  /*1f2b0*/  STL.64 [R1+0x898], R54 ;  /* 0x0008983601007387 */ /* 0x0005e20000100a00 */
[-C--:B------:R-:W-:Y:S02]  /*1f2c0*/  LEA.HI.X.SX32 R53, R158, R86.reuse, 0x2, P1 ;  /* 0x000000569e357211 */ /* 0x080fe400008f16ff */
[-C--:B----4-:R-:W-:Y:S01]  /*1f2d0*/  LEA R58, P4, R162, R85.reuse, 0x2 ;  /* 0x00000055a23a7211 */ /* 0x090fe200078810ff */
[----:B------:R4:W-:Y:S01]  /*1f2e0*/  STL.64 [R1+0x888], R48 ;  /* 0x0008883001007387 */ /* 0x0009e20000100a00 */
[-C--:B------:R-:W-:Y:S02]  /*1f2f0*/  LEA.HI.X.SX32 R51, R160, R86.reuse, 0x2, P2 ;  /* 0x00000056a0337211 */ /* 0x080fe400010f16ff */
[-C--:B-1----:R-:W-:Y:S01]  /*1f300*/  LEA R56, P3, R163, R85.reuse, 0x2 ;  /* 0x00000055a3387211 */ /* 0x082fe200078610ff */
[----:B------:R-:W-:Y:S01]  /*1f310*/  IMAD R47, R126, 0x2, R8 ;  /* 0x000000027e2f7824 */ /* 0x000fe200078e0208 */
[----:B------:R-:W-:Y:S02]  /*1f320*/  LEA.HI.X.SX32 R59, R162, R86, 0x2, P4 ;  /* 0x00000056a23b7211 */ /* 0x000fe400020f16ff */
[----:B--2---:R-:W-:-:S02]  /*1f330*/  LEA R54, P6, R164, R85, 0x2 ;  /* 0x00000055a4367211 */ /* 0x004fc400078c10ff */
[-C--:B------:R-:W-:Y:S02]  /*1f340*/  LEA.HI.X.SX32 R57, R163, R86.reuse, 0x2, P3 ;  /* 0x00000056a3397211 */ /* 0x080fe400018f16ff */
[----:B----4-:R-:W-:Y:S01]  /*1f350*/  LEA R48, P5, R166, R85, 0x2 ;  /* 0x00000055a6307211 */ /* 0x010fe200078a10ff */
[----:B------:R-:W-:Y:S01]  /*1f360*/  STL.64 [R1+0x840], R52 ;  /* 0x0008403401007387 */ /* 0x000fe20000100a00 */
[-C--:B------:R-:W-:Y:S01]  /*1f370*/  LEA.HI.X.SX32 R55, R164, R86.reuse, 0x2, P6 ;  /* 0x00000056a4377211 */ /* 0x080fe200030f16ff */
[----:B------:R-:W-:Y:S01]  /*1f380*/  IMAD R9, R126, 0x2, R47 ;  /* 0x000000027e097824 */ /* 0x000fe200078e022f */
[----:B------:R-:W-:Y:S01]  /*1f390*/  LEA.HI.X.SX32 R49, R166, R86, 0x2, P5 ;  /* 0x00000056a6317211 */ /* 0x000fe200028f16ff */
[----:B------:R1:W-:Y:S04]  /*1f3a0*/  STL.64 [R1+0x800], R50 ;  /* 0x0008003201007387 */ /* 0x0003e80000100a00 */
[----:B------:R2:W-:Y:S01]  /*1f3b0*/  STL.64 [R1+0x7f0], R58 ;  /* 0x0007f03a01007387 */ /* 0x0005e20000100a00 */
[----:B------:R-:W-:-:S03]  /*1f3c0*/  IMAD R83, R126, 0x2, R9 ;  /* 0x000000027e537824 */ /* 0x000fc600078e0209 */
[----:B------:R4:W-:Y:S01]  /*1f3d0*/  STL.64 [R1+0x7b0], R56 ;  /* 0x0007b03801007387 */ /* 0x0009e20000100a00 */
[----:B-1----:R-:W-:-:S03]  /*1f3e0*/  LEA R50, P2, R0, R85, 0x2 ;  /* 0x0000005500327211 */ /* 0x002fc600078410ff */
[----:B------:R-:W-:Y:S01]  /*1f3f0*/  STL.64 [R1+0x7a0], R54 ;  /* 0x0007a03601007387 */ /* 0x000fe20000100a00 */
[----:B--2---:R-:W-:-:S03]  /*1f400*/  LEA R58, P4, R4, R85, 0x2 ;  /* 0x00000055043a7211 */ /* 0x004fc600078810ff */
[----:B------:R1:W-:Y:S01]  /*1f410*/  STL.64 [R1+0x758], R48 ;  /* 0x0007583001007387 */ /* 0x0003e20000100a00 */
[-C--:B------:R-:W-:Y:S01]  /*1f420*/  LEA.HI.X.SX32 R51, R0, R86.reuse, 0x2, P2 ;  /* 0x0000005600337211 */ /* 0x080fe200010f16ff */
[----:B------:R-:W-:Y:S01]  /*1f430*/  IMAD R84, R126, 0x2, R83 ;  /* 0x000000027e547824 */ /* 0x000fe200078e0253 */
[----:B------:R-:W-:Y:S02]  /*1f440*/  LEA.HI.X.SX32 R59, R4, R86, 0x2, P4 ;  /* 0x00000056043b7211 */ /* 0x000fe400020f16ff */
[-C--:B----4-:R-:W-:Y:S02]  /*1f450*/  LEA R56, P3, R5, R85.reuse, 0x2 ;  /* 0x0000005505387211 */ /* 0x090fe400078610ff */
[----:B-1----:R-:W-:-:S04]  /*1f460*/  LEA R48, P5, R47, R85, 0x2 ;  /* 0x000000552f307211 */ /* 0x002fc800078a10ff */
[----:B------:R-:W-:Y:S02]  /*1f470*/  LEA.HI.X.SX32 R49, R47, R86, 0x2, P5 ;  /* 0x000000562f317211 */ /* 0x000fe400028f16ff */
[-C--:B------:R-:W-:Y:S02]  /*1f480*/  LEA R54, P6, R8, R85.reuse, 0x2 ;  /* 0x0000005508367211 */ /* 0x080fe400078c10ff */
[----:B------:R-:W-:Y:S02]  /*1f490*/  LEA R126, R126, R84, 0x1 ;  /* 0x000000547e7e7211 */ /* 0x000fe400078e08ff */
[-C--:B------:R-:W-:Y:S02]  /*1f4a0*/  LEA.HI.X.SX32 R57, R5, R86.reuse, 0x2, P3 ;  /* 0x0000005605397211 */ /* 0x080fe400018f16ff */
[----:B------:R-:W-:Y:S02]  /*1f4b0*/  LEA.HI.X.SX32 R55, R8, R86, 0x2, P6 ;  /* 0x0000005608377211 */ /* 0x000fe400030f16ff */
[----:B------:R-:W-:-:S04]  /*1f4c0*/  LEA R4, P4, R126, R85, 0x2 ;  /* 0x000000557e047211 */ /* 0x000fc800078810ff */
[----:B------:R-:W-:Y:S02]  /*1f4d0*/  LEA.HI.X.SX32 R5, R126, R86, 0x2, P4 ;  /* 0x000000567e057211 */ /* 0x000fe400020f16ff */
[----:B---3--:R-:W-:-:S04]  /*1f4e0*/  LEA R52, P1, R168, R85, 0x2 ;  /* 0x00000055a8347211 */ /* 0x008fc800078210ff */
[----:B------:R-:W-:-:S05]  /*1f4f0*/  LEA.HI.X.SX32 R53, R168, R86, 0x2, P1 ;  /* 0x00000056a8357211 */ /* 0x000fca00008f16ff */
[----:B------:R1:W-:Y:S04]  /*1f500*/  STL.64 [R1+0x710], R52 ;  /* 0x0007103401007387 */ /* 0x0003e80000100a00 */
[----:B------:R2:W-:Y:S04]  /*1f510*/  STL.64 [R1+0x6c8], R50 ;  /* 0x0006c83201007387 */ /* 0x0005e80000100a00 */
[----:B------:R-:W-:Y:S01]  /*1f520*/  STL.64 [R1+0x680], R58 ;  /* 0x0006803a01007387 */ /* 0x000fe20000100a00 */
[----:B-1----:R-:W-:-:S03]  /*1f530*/  LEA R52, P1, R9, R85, 0x2 ;  /* 0x0000005509347211 */ /* 0x002fc600078210ff */
[----:B------:R1:W-:Y:S01]  /*1f540*/  STL.64 [R1+0x5e8], R48 ;  /* 0x0005e83001007387 */ /* 0x0003e20000100a00 */
[-C--:B--2---:R-:W-:Y:S02]  /*1f550*/  LEA R50, P2, R83, R85.reuse, 0x2 ;  /* 0x0000005553327211 */ /* 0x084fe400078410ff */
[-C--:B------:R-:W-:Y:S02]  /*1f560*/  LEA.HI.X.SX32 R53, R9, R86.reuse, 0x2, P1 ;  /* 0x0000005609357211 */ /* 0x080fe400008f16ff */
[-C--:B------:R-:W-:Y:S02]  /*1f570*/  LEA.HI.X.SX32 R51, R83, R86.reuse, 0x2, P2 ;  /* 0x0000005653337211 */ /* 0x080fe400010f16ff */
[C---:B-1----:R-:W-:Y:S01]  /*1f580*/  LEA R48, P3, R84.reuse, R85, 0x2 ;  /* 0x0000005554307211 */ /* 0x042fe200078610ff */
[----:B------:R-:W-:Y:S03]  /*1f590*/  STL.64 [R1+0x638], R56 ;  /* 0x0006383801007387 */ /* 0x000fe60000100a00 */
[----:B------:R-:W-:Y:S01]  /*1f5a0*/  LEA.HI.X.SX32 R49, R84, R86, 0x2, P3 ;  /* 0x0000005654317211 */ /* 0x000fe200018f16ff */
[----:B------:R-:W-:Y:S04]  /*1f5b0*/  STL.64 [R1+0x5f0], R54 ;  /* 0x0005f03601007387 */ /* 0x000fe80000100a00 */
[----:B------:R-:W-:Y:S04]  /*1f5c0*/  STL.64 [R1+0x5e0], R52 ;  /* 0x0005e03401007387 */ /* 0x000fe80000100a00 */
[----:B------:R-:W-:Y:S04]  /*1f5d0*/  STL.64 [R1+0x5d8], R50 ;  /* 0x0005d83201007387 */ /* 0x000fe80000100a00 */
[----:B------:R-:W-:Y:S04]  /*1f5e0*/  STL.64 [R1+0x5d0], R48 ;  /* 0x0005d03001007387 */ /* 0x000fe80000100a00 */
[----:B------:R-:W2:Y:S04]  /*1f5f0*/  LDL.LU R158, [R1+0x660] ;  /* 0x00066000019e7983 */ /* 0x000ea80000300800 */
[----:B------:R1:W-:Y:S04]  /*1f600*/  STL.64 [R1+0x5c8], R4 ;  /* 0x0005c80401007387 */ /* 0x0003e80000100a00 */
        /* <DEDUP_REMOVED lines=20> */
[C---:B------:R-:W-:Y:S02]  /*1f750*/  SEL R142, R248.reuse, R142, !P0 ;  /* 0x0000008ef88e7207 */ /* 0x040fe40004000000 */
[C---:B------:R-:W-:Y:S01]  /*1f760*/  SEL R141, R248.reuse, R141, !P0 ;  /* 0x0000008df88d7207 */ /* 0x040fe20004000000 */
[----:B------:R-:W4:Y:S01]  /*1f770*/  LDL.LU R115, [R1+0x614] ;  /* 0x0006140001737983 */ /* 0x000f220000300800 */
[C---:B------:R-:W-:Y:S02]  /*1f780*/  SEL R139, R248.reuse, R139, !P0 ;  /* 0x0000008bf88b7207 */ /* 0x040fe40004000000 */
[C---:B------:R-:W-:Y:S01]  /*1f790*/  SEL R138, R248.reuse, R138, !P0 ;  /* 0x0000008af88a7207 */ /* 0x040fe20004000000 */
[----:B------:R-:W4:Y:S01]  /*1f7a0*/  LDL.LU R114, [R1+0x610] ;  /* 0x0006100001727983 */ /* 0x000f220000300800 */
[----:B------:R-:W-:-:S02]  /*1f7b0*/  SEL R137, R248, R137, !P0 ;  /* 0x00000089f8897207 */ /* 0x000fc40004000000 */
        /* <DEDUP_REMOVED lines=9> */
[----:B------:R-:W-:Y:S02]  /*1f850*/  SEL R248, R248, R252, !P0 ;  /* 0x000000fcf8f87207 */ /* 0x000fe40004000000 */
[----:B------:R-:W-:Y:S01]  /*1f860*/  LEA R3, P0, R127, UR6, 0x2 ;  /* 0x000000067f037c11 */ /* 0x000fe2000f8010ff */
[----:B------:R-:W-:-:S03]  /*1f870*/  ULDC UR6, c[0x0][0x240] ;  /* 0x0000900000067ab9 */ /* 0x000fc60000000800 */
[----:B------:R-:W-:Y:S01]  /*1f880*/  LEA.HI.X.SX32 R0, R127, UR7, 0x2, P0 ;  /* 0x000000077f007c11 */ /* 0x000fe200080f16ff */
[----:B------:R-:W-:Y:S01]  /*1f890*/  ULDC UR7, c[0x0][0x240] ;  /* 0x0000900000077ab9 */ /* 0x000fe20000000800 */
[----:B--2---:R-:W-:Y:S02]  /*1f8a0*/  IMAD R132, R158, UR38, RZ ;  /* 0x000000269e847c24 */ /* 0x004fe4000f8e02ff */
[----:B------:R-:W2:Y:S01]  /*1f8b0*/  LDL.LU R158, [R1+0x600] ;  /* 0x00060000019e7983 */ /* 0x000ea20000300800 */
[----:B---3--:R-:W-:-:S03]  /*1f8c0*/  IMAD R131, R160, UR38, RZ ;  /* 0x00000026a0837c24 */ /* 0x008fc6000f8e02ff */
[----:B------:R-:W3:Y:S01]  /*1f8d0*/  LDL.LU R160, [R1+0x5fc] ;  /* 0x0005fc0001a07983 */ /* 0x000ee20000300800 */
[----:B----4-:R-:W-:-:S03]  /*1f8e0*/  IMAD R130, R162, UR38, RZ ;  /* 0x00000026a2827c24 */ /* 0x010fc6000f8e02ff */
[----:B------:R-:W4:Y:S01]  /*1f8f0*/  LDL.LU R162, [R1+0x5f8] ;  /* 0x0005f80001a27983 */ /* 0x000f220000300800 */
[----:B------:R-:W-:-:S03]  /*1f900*/  IMAD R127, R163, UR38, RZ ;  /* 0x00000026a37f7c24 */ /* 0x000fc6000f8e02ff */
[----:B------:R-:W4:Y:S01]  /*1f910*/  LDL.LU R163, [R1+0x5c4] ;  /* 0x0005c40001a37983 */ /* 0x000f220000300800 */
[----:B------:R-:W-:-:S03]  /*1f920*/  IMAD R126, R164, UR38, RZ ;  /* 0x00000026a47e7c24 */ /* 0x000fc6000f8e02ff */
[----:B------:R-:W4:Y:S01]  /*1f930*/  LDL.LU R164, [R1+0x5c0] ;  /* 0x0005c00001a47983 */ /* 0x000f220000300800 */
[----:B------:R-:W-:-:S03]  /*1f940*/  IMAD R125, R166, UR38, RZ ;  /* 0x00000026a67d7c24 */ /* 0x000fc6000f8e02ff */
[----:B------:R-:W4:Y:S01]  /*1f950*/  LDL.LU R166, [R1+0x5b4] ;  /* 0x0005b40001a67983 */ /* 0x000f220000300800 */
[----:B------:R-:W-:-:S03]  /*1f960*/  IMAD R124, R168, UR38, RZ ;  /* 0x00000026a87c7c24 */ /* 0x000fc6000f8e02ff */
[----:B------:R-:W4:Y:S04]  /*1f970*/  LDL.LU R104, [R1+0x5b0] ;  /* 0x0005b00001687983 */ /* 0x000f280000300800 */
[----:B------:R-:W4:Y:S01]  /*1f980*/  LDL.LU R168, [R1+0x5ac] ;  /* 0x0005ac0001a87983 */ /* 0x000f220000300800 */
[----:B------:R-:W-:Y:S02]  /*1f990*/  IMAD R129, R140, UR38, RZ ;  /* 0x000000268c817c24 */ /* 0x000fe4000f8e02ff */
[----:B------:R-:W-:Y:S01]  /*1f9a0*/  IMAD R128, R151, UR38, RZ ;  /* 0x0000002697807c24 */ /* 0x000fe2000f8e02ff */
[----:B------:R-:W4:Y:S01]  /*1f9b0*/  LDL.LU R102, [R1+0x5a8] ;  /* 0x0005a80001667983 */ /* 0x000f220000300800 */
[----:B------:R-:W-:-:S03]  /*1f9c0*/  IMAD R123, R157, UR38, RZ ;  /* 0x000000269d7b7c24 */ /* 0x000fc6000f8e02ff */
[----:B------:R-:W4:Y:S04]  /*1f9d0*/  LDL.LU R140, [R1+0x5a4] ;  /* 0x0005a400018c7983 */ /* 0x000f280000300800 */
[----:B------:R-:W4:Y:S04]  /*1f9e0*/  LDL.LU R151, [R1+0x5a0] ;  /* 0x0005a00001977983 */ /* 0x000f280000300800 */
[----:B------:R-:W4:Y:S01]  /*1f9f0*/  LDL.LU R157, [R1+0x59c] ;  /* 0x00059c00019d7983 */ /* 0x000f220000300800 */
[----:B------:R-:W-:Y:S01]  /*1fa00*/  ISETP.GT.AND P0, PT, R2, 0x7f, PT ;  /* 0x0000007f0200780c */ /* 0x000fe20003f04270 */
[----:B--2---:R-:W-:-:S02]  /*1fa10*/  IMAD R110, R158, UR38, RZ ;  /* 0x000000269e6e7c24 */ /* 0x004fc4000f8e02ff */
        /* <DEDUP_REMOVED lines=26> */
[----:B------:R-:W1:Y:S01]  /*1fbc0*/  LDL.LU R2, [R1+0x538] ;  /* 0x0005380001027983 */ /* 0x000e620000300800 */
[----:B------:R-:W-:-:S02]  /*1fbd0*/  IMAD R101, R140, UR38, RZ ;  /* 0x000000268c657c24 */ /* 0x000fc4000f8e02ff */
[----:B------:R-:W-:Y:S01]  /*1fbe0*/  IMAD R100, R151, UR38, RZ ;  /* 0x0000002697647c24 */ /* 0x000fe2000f8e02ff */
[----:B------:R-:W4:Y:S01]  /*1fbf0*/  LDL.LU R140, [R1+0x534] ;  /* 0x00053400018c7983 */ /* 0x000f220000300800 */
[----:B------:R-:W-:-:S03]  /*1fc00*/  IMAD R99, R157, UR38, RZ ;  /* 0x000000269d637c24 */ /* 0x000fc6000f8e02ff */
[----:B------:R-:W4:Y:S04]  /*1fc10*/  LDL.LU R151, [R1+0x530] ;  /* 0x0005300001977983 */ /* 0x000f280000300800 */
[----:B------:R-:W4:Y:S01]  /*1fc20*/  LDL.LU R157, [R1+0x518] ;  /* 0x00051800019d7983 */ /* 0x000f220000300800 */
[----:B--2---:R-:W-:-:S03]  /*1fc30*/  IMAD R98, R158, UR38, RZ ;  /* 0x000000269e627c24 */ /* 0x004fc6000f8e02ff */
        /* <DEDUP_REMOVED lines=13> */
[----:B------:R-:W2:Y:S01]  /*1fd10*/  LDL.LU R177, [R1+0x4e8] ;  /* 0x0004e80001b17983 */ /* 0x000ea20000300800 */
[----:B------:R-:W-:-:S03]  /*1fd20*/  IMAD R86, R179, UR38, RZ ;  /* 0x00000026b3567c24 */ /* 0x000fc6000f8e02ff */
[----:B------:R-:W3:Y:S01]  /*1fd30*/  LDL.LU R179, [R1+0x4e4] ;  /* 0x0004e40001b37983 */ /* 0x000ee20000300800 */
[----:B------:R-:W-:Y:S02]  /*1fd40*/  IMAD R83, R186, UR38, RZ ;  /* 0x00000026ba537c24 */ /* 0x000fe4000f8e02ff */
[----:B------:R-:W-:Y:S02]  /*1fd50*/  IMAD R47, R188, UR38, RZ ;  /* 0x00000026bc2f7c24 */ /* 0x000fe4000f8e02ff */
[----:B------:R-:W-:Y:S02]  /*1fd60*/  IMAD R9, R189, UR38, RZ ;  /* 0x00000026bd097c24 */ /* 0x000fe4000f8e02ff */
[----:B-1----:R-:W-:Y:S02]  /*1fd70*/  IMAD R4, R2, UR38, RZ ;  /* 0x0000002602047c24 */ /* 0x002fe4000f8e02ff */
[----:B------:R-:W4:Y:S04]  /*1fd80*/  LDL.LU R2, [R1+0x4e0] ;  /* 0x0004e00001027983 */ /* 0x000f280000300800 */
[----:B------:R-:W3:Y:S04]  /*1fd90*/  LDL.LU R186, [R1+0x4dc] ;  /* 0x0004dc0001ba7983 */ /* 0x000ee80000300800 */
[----:B------:R-:W3:Y:S04]  /*1fda0*/  LDL.LU R188, [R1+0x4d8] ;  /* 0x0004d80001bc7983 */ /* 0x000ee80000300800 */
[----:B------:R-:W3:Y:S01]  /*1fdb0*/  LDL.LU R189, [R1+0x4d4] ;  /* 0x0004d40001bd7983 */ /* 0x000ee20000300800 */
[----:B------:R-:W-:-:S03]  /*1fdc0*/  IMAD R85, R180, UR38, RZ ;  /* 0x00000026b4557c24 */ /* 0x000fc6000f8e02ff */
[----:B------:R-:W3:Y:S01]  /*1fdd0*/  LDL.LU R180, [R1+0x4d0] ;  /* 0x0004d00001b47983 */ /* 0x000ee20000300800 */
[----:B------:R-:W-:Y:S02]  /*1fde0*/  IMAD R84, R181, UR38, RZ ;  /* 0x00000026b5547c24 */ /* 0x000fe4000f8e02ff */
[----:B------:R-:W-:Y:S01]  /*1fdf0*/  IMAD R8, R191, UR38, RZ ;  /* 0x00000026bf087c24 */ /* 0x000fe2000f8e02ff */
[----:B------:R-:W3:Y:S04]  /*1fe00*/  LDL.LU R181, [R1+0x4cc] ;  /* 0x0004cc0001b57983 */ /* 0x000ee80000300800 */
[----:B------:R-:W3:Y:S01]  /*1fe10*/  LDL.LU R191, [R1+0x4c0] ;  /* 0x0004c00001bf7983 */ /* 0x000ee20000300800 */
[----:B------:R-:W-:-:S03]  /*1fe20*/  IMAD R5, R193, UR38, RZ ;  /* 0x00000026c1057c24 */ /* 0x000fc6000f8e02ff */
[----:B------:R-:W3:Y:S01]  /*1fe30*/  LDL.LU R193, [R1+0x4bc] ;  /* 0x0004bc0001c17983 */ /* 0x000ee20000300800 */
[----:B--2---:R-:W-:Y:S02]  /*1fe40*/  IMAD R194, R177, UR38, RZ ;  /* 0x00000026b1c27c24 */ /* 0x004fe4000f8e02ff */
[----:B----4-:R-:W-:Y:S02]  /*1fe50*/  IMAD R197, R2, UR38, RZ ;  /* 0x0000002602c57c24 */ /* 0x010fe4000f8e02ff */
[----:B------:R-:W2:Y:S01]  /*1fe60*/  LDL.LU R2, [R1+0x4b0] ;  /* 0x0004b00001027983 */ /* 0x000ea20000300800 */
[----:B---3--:R-:W-:-:S03]  /*1fe70*/  IMAD R198, R186, UR38, RZ ;  /* 0x00000026bac67c24 */ /* 0x008fc6000f8e02ff */
[----:B------:R-:W3:Y:S01]  /*1fe80*/  LDL.LU R186, [R1+0x4ac] ;  /* 0x0004ac0001ba7983 */ /* 0x000ee20000300800 */
[----:B------:R-:W-:-:S03]  /*1fe90*/  IMAD R199, R188, UR38, RZ ;  /* 0x00000026bcc77c24 */ /* 0x000fc6000f8e02ff */
[----:B------:R-:W4:Y:S01]  /*1fea0*/  LDL.LU R188, [R1+0x4a8] ;  /* 0x0004a80001bc7983 */ /* 0x000f220000300800 */
[----:B------:R-:W-:-:S03]  /*1feb0*/  IMAD R200, R189, UR38, RZ ;  /* 0x00000026bdc87c24 */ /* 0x000fc6000f8e02ff */
[----:B------:R-:W4:Y:S04]  /*1fec0*/  LDL.LU R48, [R1+0x4a4] ;  /* 0x0004a40001307983 */ /* 0x000f280000300800 */
[----:B------:R-:W4:Y:S01]  /*1fed0*/  LDL.LU R189, [R1+0x4a0] ;  /* 0x0004a00001bd7983 */ /* 0x000f220000300800 */
[----:B------:R-:W-:-:S03]  /*1fee0*/  IMAD R201, R180, UR38, RZ ;  /* 0x00000026b4c97c24 */ /* 0x000fc6000f8e02ff */
[----:B------:R-:W4:Y:S04]  /*1fef0*/  LDL.LU R6, [R1+0x49c] ;  /* 0x00049c0001067983 */ /* 0x000f280000300800 */
[----:B------:R-:W4:Y:S04]  /*1ff00*/  LDL.LU R195, [R1+0x494] ;  /* 0x0004940001c37983 */ /* 0x000f280000300800 */
[----:B------:R-:W4:Y:S04]  /*1ff10*/  LDL.LU R150, [R1+0x490] ;  /* 0x0004900001967983 */ /* 0x000f280000300800 */
[----:B------:R-:W4:Y:S04]  /*1ff20*/  LDL.LU R180, [R1+0x48c] ;  /* 0x00048c0001b47983 */ /* 0x000f280000300800 */
        /* <DEDUP_REMOVED lines=35> */
[----:B------:R-:W-:Y:S02]  /*20160*/  IMAD R208, R48, UR38, RZ ;  /* 0x0000002630d07c24 */ /* 0x000fe4000f8e02ff */
[----:B------:R-:W-:Y:S02]  /*20170*/  IMAD R210, R6, UR38, RZ ;  /* 0x0000002606d27c24 */ /* 0x000fe4000f8e02ff */
[----:B------:R-:W-:Y:S02]  /*20180*/  IMAD R211, R195, UR38, RZ ;  /* 0x00000026c3d37c24 */ /* 0x000fe4000f8e02ff */
[----:B------:R-:W-:Y:S02]  /*20190*/  IMAD R212, R150, UR38, RZ ;  /* 0x0000002696d47c24 */ /* 0x000fe4000f8e02ff */
[----:B------:R-:W-:Y:S02]  /*201a0*/  IMAD R214, R155, UR38, RZ ;  /* 0x000000269bd67c24 */ /* 0x000fe4000f8e02ff */
[----:B------:R-:W-:-:S02]  /*201b0*/  IMAD R215, R156, UR38, RZ ;  /* 0x000000269cd77c24 */ /* 0x000fc4000f8e02ff */
        /* <DEDUP_REMOVED lines=10> */
[----:B--2---:R-:W-:Y:S02]  /*20260*/  IMAD R229, R2, UR38, RZ ;  /* 0x0000002602e57c24 */ /* 0x004fe4000f8e02ff */
[----:B------:R-:W2:Y:S01]  /*20270*/  LDL.LU R2, [R1+0x418] ;  /* 0x0004180001027983 */ /* 0x000ea20000300800 */
[----:B---3--:R-:W-:-:S03]  /*20280*/  IMAD R230, R186, UR38, RZ ;  /* 0x00000026bae67c24 */ /* 0x008fc6000f8e02ff */
[----:B------:R-:W3:Y:S01]  /*20290*/  LDL.LU R186, [R1+0x414] ;  /* 0x0004140001ba7983 */ /* 0x000ee20000300800 */
[----:B----4-:R-:W-:-:S03]  /*202a0*/  IMAD R231, R188, UR38, RZ ;  /* 0x00000026bce77c24 */ /* 0x010fc6000f8e02ff */
[----:B------:R-:W4:Y:S04]  /*202b0*/  LDL.LU R48, [R1+0x410] ;  /* 0x0004100001307983 */ /* 0x000f280000300800 */
        /* <DEDUP_REMOVED lines=20> */
[----:B------:R-:W4:Y:S01]  /*20400*/  LDL.LU R180, [R1+0x3b8] ;  /* 0x0003b80001b47983 */ /* 0x000f220000300800 */
[----:B------:R-:W-:-:S03]  /*20410*/  IMAD R235, R191, UR38, RZ ;  /* 0x00000026bfeb7c24 */ /* 0x000fc6000f8e02ff */
[----:B------:R-:W4:Y:S04]  /*20420*/  LDL.LU R181, [R1+0x3a8] ;  /* 0x0003a80001b57983 */ /* 0x000f280000300800 */
[----:B------:R-:W4:Y:S01]  /*20430*/  LDL.LU R191, [R1+0x3a4] ;  /* 0x0003a40001bf7983 */ /* 0x000f220000300800 */
[----:B------:R-:W-:-:S03]  /*20440*/  IMAD R236, R193, UR38, RZ ;  /* 0x00000026c1ec7c24 */ /* 0x000fc6000f8e02ff */
[----:B------:R-:W4:Y:S01]  /*20450*/  LDL.LU R193, [R1+0x3a0] ;  /* 0x0003a00001c17983 */ /* 0x000f220000300800 */
[----:B--2---:R-:W-:-:S03]  /*20460*/  IMAD R237, R2, UR38, RZ ;  /* 0x0000002602ed7c24 */ /* 0x004fc6000f8e02ff */
[----:B------:R-:W2:Y:S01]  /*20470*/  LDL.LU R2, [R1+0x398] ;  /* 0x0003980001027983 */ /* 0x000ea20000300800 */
[----:B---3--:R-:W-:-:S03]  /*20480*/  IMAD R238, R186, UR38, RZ ;  /* 0x00000026baee7c24 */ /* 0x008fc6000f8e02ff */
[----:B------:R-:W3:Y:S01]  /*20490*/  LDL.LU R186, [R1+0x394] ;  /* 0x0003940001ba7983 */ /* 0x000ee20000300800 */
[----:B----4-:R-:W-:Y:S02]  /*204a0*/  IMAD R239, R48, UR38, RZ ;  /* 0x0000002630ef7c24 */ /* 0x010fe4000f8e02ff */
[----:B------:R-:W-:Y:S02]  /*204b0*/  IMAD R240, R188, UR38, RZ ;  /* 0x00000026bcf07c24 */ /* 0x000fe4000f8e02ff */
[----:B------:R-:W4:Y:S01]  /*204c0*/  LDL.LU R188, [R1+0x38c] ;  /* 0x00038c0001bc7983 */ /* 0x000f220000300800 */
[----:B------:R-:W-:Y:S02]  /*204d0*/  IMAD R241, R6, UR38, RZ ;  /* 0x0000002606f17c24 */ /* 0x000fe4000f8e02ff */
[----:B------:R-:W-:Y:S02]  /*204e0*/  IMAD R244, R189, UR38, RZ ;  /* 0x00000026bdf47c24 */ /* 0x000fe4000f8e02ff */
[----:B------:R-:W4:Y:S01]  /*204f0*/  LDL.LU R189, [R1+0x378] ;  /* 0x0003780001bd7983 */ /* 0x000f220000300800 */
[----:B------:R-:W-:-:S02]  /*20500*/  IMAD R251, R167, UR38, RZ ;  /* 0x00000026a7fb7c24 */ /* 0x000fc4000f8e02ff */
[----:B------:R-:W-:-:S03]  /*20510*/  IMAD R252, R169, UR38, RZ ;  /* 0x00000026a9fc7c24 */ /* 0x000fc6000f8e02ff */
[----:B------:R-:W-:Y:S01]  /*20520*/  STL [R1+0x1a60], R251 ;  /* 0x001a60fb01007387 */ /* 0x000fe20000100800 */
[----:B------:R-:W-:-:S03]  /*20530*/  IMAD R6, R172, UR38, RZ ;  /* 0x00000026ac067c24 */ /* 0x000fc6000f8e02ff */
[----:B------:R-:W-:Y:S01]  /*20540*/  STL [R1+0x1a5c], R252 ;  /* 0x001a5cfc01007387 */ /* 0x000fe20000100800 */
[----:B------:R-:W-:-:S03]  /*20550*/  IMAD R49, R173, UR38, RZ ;  /* 0x00000026ad317c24 */ /* 0x000fc6000f8e02ff */
[----:B------:R1:W-:Y:S01]  /*20560*/  STL [R1], R6 ;  /* 0x0000000601007387 */ /* 0x0003e20000100800 */
[----:B------:R-:W-:-:S03]  /*20570*/  IMAD R48, R175, UR38, RZ ;  /* 0x00000026af307c24 */ /* 0x000fc6000f8e02ff */
[----:B------:R1:W-:Y:S02]  /*20580*/  STL [R1+0x4], R49 ;  /* 0x0000043101007387 */ /* 0x0003e40000100800 */
[----:B-1----:R-:W-:Y:S02]  /*20590*/  IMAD R6, R177, UR38, RZ ;  /* 0x00000026b1067c24 */ /* 0x002fe4000f8e02ff */
[----:B------:R1:W-:Y:S01]  /*205a0*/  STL [R1+0x8], R48 ;  /* 0x0000083001007387 */ /* 0x0003e20000100800 */
[----:B------:R-:W-:-:S03]  /*205b0*/  IMAD R49, R179, UR38, RZ ;  /* 0x00000026b3317c24 */ /* 0x000fc6000f8e02ff */
[----:B------:R1:W-:Y:S02]  /*205c0*/  STL [R1+0xc], R6 ;  /* 0x00000c0601007387 */ /* 0x0003e40000100800 */
[----:B-1----:R-:W-:Y:S02]  /*205d0*/  IMAD R48, R180, UR38, RZ ;  /* 0x00000026b4307c24 */ /* 0x002fe4000f8e02ff */
[----:B------:R2:W-:Y:S01]  /*205e0*/  STL [R1+0x10], R49 ;  /* 0x0000103101007387 */ /* 0x0005e20000100800 */
[----:B------:R-:W-:-:S03]  /*205f0*/  IMAD R6, R181, UR38, RZ ;  /* 0x00000026b5067c24 */ /* 0x000fc6000f8e02ff */
[----:B------:R1:W-:Y:S01]  /*20600*/  STL [R1+0x14], R48 ;  /* 0x0000143001007387 */ /* 0x0003e20000100800 */
[----:B------:R-:W-:Y:S02]  /*20610*/  IMAD R65, R191, UR38, RZ ;  /* 0x00000026bf417c24 */ /* 0x000fe4000f8e02ff */
[----:B------:R-:W-:Y:S01]  /*20620*/  IMAD R60, R193, UR38, RZ ;  /* 0x00000026c13c7c24 */ /* 0x000fe2000f8e02ff */
[----:B------:R-:W4:Y:S04]  /*20630*/  LDL.LU R191, [R1+0x374] ;  /* 0x0003740001bf7983 */ /* 0x000f280000300800 */
[----:B------:R1:W-:Y:S04]  /*20640*/  STL [R1+0x18], R6 ;  /* 0x0000180601007387 */ /* 0x0003e80000100800 */
[----:B------:R-:W4:Y:S01]  /*20650*/  LDL.LU R193, [R1+0x370] ;  /* 0x0003700001c17983 */ /* 0x000f220000300800 */
[----:B------:R-:W-:-:S02]  /*20660*/  IMAD R242, R195, UR38, RZ ;  /* 0x00000026c3f27c24 */ /* 0x000fc4000f8e02ff */
[----:B------:R-:W-:Y:S02]  /*20670*/  IMAD R243, R150, UR38, RZ ;  /* 0x0000002696f37c24 */ /* 0x000fe4000f8e02ff */
[----:B------:R-:W-:Y:S02]  /*20680*/  IMAD R245, R155, UR38, RZ ;  /* 0x000000269bf57c24 */ /* 0x000fe4000f8e02ff */
[----:B------:R-:W-:Y:S02]  /*20690*/  IMAD R246, R156, UR38, RZ ;  /* 0x000000269cf67c24 */ /* 0x000fe4000f8e02ff */
[----:B------:R-:W-:Y:S02]  /*206a0*/  IMAD R247, R159, UR38, RZ ;  /* 0x000000269ff77c24 */ /* 0x000fe4000f8e02ff */
[----:B------:R-:W-:Y:S02]  /*206b0*/  IMAD R249, R161, UR38, RZ ;  /* 0x00000026a1f97c24 */ /* 0x000fe4000f8e02ff */
[----:B------:R-:W-:-:S02]  /*206c0*/  IMAD R250, R165, UR38, RZ ;  /* 0x00000026a5fa7c24 */ /* 0x000fc4000f8e02ff */
[----:B--2---:R-:W-:Y:S02]  /*206d0*/  IMAD R49, R2, UR38, RZ ;  /* 0x0000002602317c24 */ /* 0x004fe4000f8e02ff */
[----:B------:R-:W2:Y:S04]  /*206e0*/  LDL.LU R2, [R1+0x36c] ;  /* 0x00036c0001027983 */ /* 0x000ea80000300800 */
[----:B------:R-:W2:Y:S04]  /*206f0*/  LDL.LU R51, [R1+0x364] ;  /* 0x0003640001337983 */ /* 0x000ea80000300800 */
[----:B------:R-:W2:Y:S04]  /*20700*/  LDL.LU R181, [R1+0x360] ;  /* 0x0003600001b57983 */ /* 0x000ea80000300800 */
[----:B-1----:R-:W2:Y:S04]  /*20710*/  LDL.LU R48, [R1+0x358] ;  /* 0x0003580001307983 */ /* 0x002ea80000300800 */
        /* <DEDUP_REMOVED lines=9> */
[----:B------:R-:W2:Y:S01]  /*207b0*/  LDL.LU R165, [R1+0x2f0] ;  /* 0x0002f00001a57983 */ /* 0x000ea20000300800 */
[----:B---3--:R-:W-:-:S03]  /*207c0*/  IMAD R68, R186, UR38, RZ ;  /* 0x00000026ba447c24 */ /* 0x008fc6000f8e02ff */
[----:B------:R-:W3:Y:S04]  /*207d0*/  LDL.LU R167, [R1+0x2e8] ;  /* 0x0002e80001a77983 */ /* 0x000ee80000300800 */
[----:B------:R-:W3:Y:S04]  /*207e0*/  LDL.LU R169, [R1+0x2d4] ;  /* 0x0002d40001a97983 */ /* 0x000ee80000300800 */
[----:B------:R-:W3:Y:S04]  /*207f0*/  LDL.LU R172, [R1+0x1a0] ;  /* 0x0001a00001ac7983 */ /* 0x000ee80000300800 */
[----:B------:R-:W3:Y:S04]  /*20800*/  LDL.LU R177, [R1+0x16c] ;  /* 0x00016c0001b17983 */ /* 0x000ee80000300800 */
[----:B------:R-:W3:Y:S04]  /*20810*/  LDL.LU R186, [R1+0x168] ;  /* 0x0001680001ba7983 */ /* 0x000ee80000300800 */
[----:B------:R-:W3:Y:S04]  /*20820*/  LDL.LU R173, [R1+0x164] ;  /* 0x0001640001ad7983 */ /* 0x000ee80000300800 */
[----:B------:R-:W3:Y:S01]  /*20830*/  LDL.LU R175, [R1+0x160] ;  /* 0x0001600001af7983 */ /* 0x000ee20000300800 */
[----:B----4-:R-:W-:-:S03]  /*20840*/  IMAD R69, R188, UR38, RZ ;  /* 0x00000026bc457c24 */ /* 0x010fc6000f8e02ff */
[----:B------:R-:W4:Y:S01]  /*20850*/  LDL.LU R179, [R1+0x15c] ;  /* 0x00015c0001b37983 */ /* 0x000f220000300800 */
[----:B------:R-:W-:-:S03]  /*20860*/  IMAD R55, R189, UR38, RZ ;  /* 0x00000026bd377c24 */ /* 0x000fc6000f8e02ff */
[----:B------:R-:W4:Y:S04]  /*20870*/  LDL.LU R188, [R1+0x158] ;  /* 0x0001580001bc7983 */ /* 0x000f280000300800 */
[----:B------:R-:W4:Y:S01]  /*20880*/  LDL.LU R189, [R1+0x154] ;  /* 0x0001540001bd7983 */ /* 0x000f220000300800 */
[----:B------:R-:W-:-:S03]  /*20890*/  IMAD R61, R191, UR38, RZ ;  /* 0x00000026bf3d7c24 */ /* 0x000fc6000f8e02ff */
[----:B------:R-:W4:Y:S01]  /*208a0*/  LDL.LU R191, [R1+0x150] ;  /* 0x0001500001bf7983 */ /* 0x000f220000300800 */
[----:B------:R-:W-:-:S03]  /*208b0*/  IMAD R58, R193, UR38, RZ ;  /* 0x00000026c13a7c24 */ /* 0x000fc6000f8e02ff */
[----:B------:R-:W4:Y:S01]  /*208c0*/  LDL.LU R193, [R1+0x14c] ;  /* 0x00014c0001c17983 */ /* 0x000f220000300800 */
[----:B--2---:R-:W-:-:S03]  /*208d0*/  IMAD R53, R2, UR38, RZ ;  /* 0x0000002602357c24 */ /* 0x004fc6000f8e02ff */
[----:B------:R-:W2:Y:S01]  /*208e0*/  LDL.LU R2, [R1+0x148] ;  /* 0x0001480001027983 */ /* 0x000ea20000300800 */
[----:B------:R-:W-:Y:S02]  /*208f0*/  IMAD R59, R51, UR38, RZ ;  /* 0x00000026333b7c24 */ /* 0x000fe4000f8e02ff */
[----:B------:R-:W-:Y:S02]  /*20900*/  IMAD R54, R50, UR38, RZ ;  /* 0x0000002632367c24 */ /* 0x000fe4000f8e02ff */
[----:B------:R-:W-:Y:S02]  /*20910*/  IMAD R56, R6, UR38, RZ ;  /* 0x0000002606387c24 */ /* 0x000fe4000f8e02ff */
[----:B------:R-:W-:Y:S02]  /*20920*/  IMAD R251, R180, UR38, RZ ;  /* 0x00000026b4fb7c24 */ /* 0x000fe4000f8e02ff */
[----:B------:R-:W2:Y:S01]  /*20930*/  LDL.LU R180, [R1+0x144] ;  /* 0x0001440001b47983 */ /* 0x000ea20000300800 */
[----:B------:R-:W-:-:S02]  /*20940*/  IMAD R51, R150, UR38, RZ ;  /* 0x0000002696337c24 */ /* 0x000fc4000f8e02ff */
[----:B------:R-:W-:-:S03]  /*20950*/  IMAD R50, R155, UR38, RZ ;  /* 0x000000269b327c24 */ /* 0x000fc6000f8e02ff */
[----:B------:R1:W-:Y:S01]  /*20960*/  STL [R1+0x90], R51 ;  /* 0x0000903301007387 */ /* 0x0003e20000100800 */
[----:B------:R-:W-:-:S03]  /*20970*/  IMAD R6, R156, UR38, RZ ;  /* 0x000000269c067c24 */ /* 0x000fc6000f8e02ff */
[----:B------:R1:W-:Y:S04]  /*20980*/  STL [R1+0x94], R50 ;  /* 0x0000943201007387 */ /* 0x0003e80000100800 */
[----:B------:R1:W-:Y:S02]  /*20990*/  STL [R1+0xa4], R6 ;  /* 0x0000a40601007387 */ /* 0x0003e40000100800 */
[----:B-1----:R-:W-:Y:S02]  /*209a0*/  IMAD R51, R159, UR38, RZ ;  /* 0x000000269f337c24 */ /* 0x002fe4000f8e02ff */
[----:B------:R-:W-:-:S03]  /*209b0*/  IMAD R50, R161, UR38, RZ ;  /* 0x00000026a1327c24 */ /* 0x000fc6000f8e02ff */
[----:B------:R-:W-:Y:S01]  /*209c0*/  STL [R1+0xb4], R51 ;  /* 0x0000b43301007387 */ /* 0x000fe20000100800 */
[----:B------:R-:W-:-:S03]  /*209d0*/  IMAD R6, R165, UR38, RZ ;  /* 0x00000026a5067c24 */ /* 0x000fc6000f8e02ff */
[----:B------:R-:W-:Y:S04]  /*209e0*/  STL [R1+0x5f8], R50 ;  /* 0x0005f83201007387 */ /* 0x000fe80000100800 */
[----:B------:R1:W-:Y:S01]  /*209f0*/  STL [R1+0x5fc], R6 ;  /* 0x0005fc0601007387 */ /* 0x0003e20000100800 */
[----:B---3--:R-:W-:Y:S02]  /*20a00*/  IMAD R52, R173, UR38, RZ ;  /* 0x00000026ad347c24 */ /* 0x008fe4000f8e02ff */
[----:B-1----:R-:W-:-:S03]  /*20a10*/  IMAD R6, R175, UR38, RZ ;  /* 0x00000026af067c24 */ /* 0x002fc6000f8e02ff */
[----:B------:R1:W-:Y:S01]  /*20a20*/  STL [R1+0x614], R52 ;  /* 0x0006143401007387 */ /* 0x0003e20000100800 */
[----:B----4-:R-:W-:-:S03]  /*20a30*/  IMAD R57, R179, UR38, RZ ;  /* 0x00000026b3397c24 */ /* 0x010fc6000f8e02ff */
[----:B------:R3:W-:Y:S01]  /*20a40*/  STL [R1+0x618], R6 ;  /* 0x0006180601007387 */ /* 0x0007e20000100800 */
[----:B-1----:R-:W-:-:S03]  /*20a50*/  IMAD R52, R188, UR38, RZ ;  /* 0x00000026bc347c24 */ /* 0x002fc6000f8e02ff */
[----:B------:R1:W-:Y:S01]  /*20a60*/  STL [R1+0x61c], R57 ;  /* 0x00061c3901007387 */ /* 0x0003e20000100800 */
[----:B---3--:R-:W-:-:S03]  /*20a70*/  IMAD R6, R189, UR38, RZ ;  /* 0x00000026bd067c24 */ /* 0x008fc6000f8e02ff */
[----:B------:R-:W3:Y:S04]  /*20a80*/  LDL.LU R189, [R1+0x140] ;  /* 0x0001400001bd7983 */ /* 0x000ee80000300800 */
[----:B------:R4:W-:Y:S01]  /*20a90*/  STL [R1+0x620], R52 ;  /* 0x0006203401007387 */ /* 0x0009e20000100800 */
[----:B-1----:R-:W-:-:S03]  /*20aa0*/  IMAD R57, R193, UR38, RZ ;  /* 0x00000026c1397c24 */ /* 0x002fc6000f8e02ff */
[----:B------:R1:W-:Y:S01]  /*20ab0*/  STL [R1+0x624], R6 ;  /* 0x0006240601007387 */ /* 0x0003e20000100800 */
[----:B----4-:R-:W-:-:S03]  /*20ac0*/  IMAD R52, R191, UR38, RZ ;  /* 0x00000026bf347c24 */ /* 0x010fc6000f8e02ff */
[----:B------:R-:W4:Y:S04]  /*20ad0*/  LDL.LU R191, [R1+0x13c] ;  /* 0x00013c0001bf7983 */ /* 0x000f280000300800 */
[----:B------:R-:W4:Y:S04]  /*20ae0*/  LDL.LU R193, [R1+0x138] ;  /* 0x0001380001c17983 */ /* 0x000f280000300800 */
[----:B------:R-:W4:Y:S04]  /*20af0*/  LDL.LU R74, [R1+0x134] ;  /* 0x00013400014a7983 */ /* 0x000f280000300800 */
[----:B------:R-:W4:Y:S01]  /*20b00*/  LDL.LU R73, [R1+0x130] ;  /* 0x0001300001497983 */ /* 0x000f220000300800 */
[----:B------:R-:W-:-:S03]  /*20b10*/  IMAD R252, R195, UR38, RZ ;  /* 0x00000026c3fc7c24 */ /* 0x000fc6000f8e02ff */
[----:B------:R-:W4:Y:S04]  /*20b20*/  LDL.LU R72, [R1+0x12c] ;  /* 0x00012c0001487983 */ /* 0x000f280000300800 */
[----:B------:R-:W4:Y:S01]  /*20b30*/  LDL.LU R71, [R1+0x128] ;  /* 0x0001280001477983 */ /* 0x000f220000300800 */
[----:B------:R-:W-:Y:S02]  /*20b40*/  IMAD R50, R169, UR38, RZ ;  /* 0x00000026a9327c24 */ /* 0x000fe4000f8e02ff */
[----:B------:R-:W-:Y:S02]  /*20b50*/  IMAD R51, R167, UR38, RZ ;  /* 0x00000026a7337c24 */ /* 0x000fe4000f8e02ff */
[----:B------:R-:W-:Y:S02]  /*20b60*/  IMAD R63, R172, UR38, RZ ;  /* 0x00000026ac3f7c24 */ /* 0x000fe4000f8e02ff */
[----:B--2---:R-:W-:-:S02]  /*20b70*/  IMAD R188, R2, UR38, RZ ;  /* 0x0000002602bc7c24 */ /* 0x004fc4000f8e02ff */
        /* <DEDUP_REMOVED lines=17> */
[----:B-1----:R-:W-:-:S03]  /*20c90*/  IMAD R6, R180, UR38, RZ ;  /* 0x00000026b4067c24 */ /* 0x002fc6000f8e02ff */
[----:B------:R-:W2:Y:S04]  /*20ca0*/  LDL.LU R172, [R1+0x48] ;  /* 0x0000480001ac7983 */ /* 0x000ea80000300800 */
[----:B------:R-:W2:Y:S04]  /*20cb0*/  LDL.LU R179, [R1+0x44] ;  /* 0x0000440001b37983 */ /* 0x000ea80000300800 */
[----:B------:R-:W2:Y:S01]  /*20cc0*/  LDL.LU R180, [R1+0x40] ;  /* 0x0000400001b47983 */ /* 0x000ea20000300800 */
[----:B---3--:R-:W-:-:S05]  /*20cd0*/  IMAD R189, R189, UR38, RZ ;  /* 0x00000026bdbd7c24 */ /* 0x008fca000f8e02ff */
[----:B------:R1:W-:Y:S04]  /*20ce0*/  STL [R1+0x640], R189 ;  /* 0x000640bd01007387 */ /* 0x0003e80000100800 */
[----:B-1----:R-:W3:Y:S01]  /*20cf0*/  LDL.LU R189, [R1+0x3c] ;  /* 0x00003c0001bd7983 */ /* 0x002ee20000300800 */
[----:B----4-:R-:W-:Y:S02]  /*20d00*/  IMAD R191, R191, UR38, RZ ;  /* 0x00000026bfbf7c24 */ /* 0x010fe4000f8e02ff */
[----:B------:R-:W-:-:S03]  /*20d10*/  IMAD R193, R193, UR38, RZ ;  /* 0x00000026c1c17c24 */ /* 0x000fc6000f8e02ff */
[----:B------:R1:W-:Y:S04]  /*20d20*/  STL [R1+0x644], R191 ;  /* 0x000644bf01007387 */ /* 0x0003e80000100800 */
[----:B-1----:R-:W4:Y:S04]  /*20d30*/  LDL.LU R191, [R1+0x38] ;  /* 0x0000380001bf7983 */ /* 0x002f280000300800 */
[----:B------:R1:W-:Y:S04]  /*20d40*/  STL [R1+0x648], R193 ;  /* 0x000648c101007387 */ /* 0x0003e80000100800 */
[----:B-1----:R-:W4:Y:S01]  /*20d50*/  LDL.LU R193, [R1+0x30] ;  /* 0x0000300001c17983 */ /* 0x002f220000300800 */
[----:B------:R-:W-:-:S02]  /*20d60*/  IMAD R74, R74, UR38, RZ ;  /* 0x000000264a4a7c24 */ /* 0x000fc4000f8e02ff */
[----:B------:R-:W-:Y:S02]  /*20d70*/  IMAD R73, R73, UR38, RZ ;  /* 0x0000002649497c24 */ /* 0x000fe4000f8e02ff */
[----:B------:R-:W-:Y:S01]  /*20d80*/  IMAD R72, R72, UR38, RZ ;  /* 0x0000002648487c24 */ /* 0x000fe2000f8e02ff */
[----:B------:R1:W-:Y:S01]  /*20d90*/  STL [R1+0x64c], R74 ;  /* 0x00064c4a01007387 */ /* 0x0003e20000100800 */
[----:B------:R-:W-:-:S03]  /*20da0*/  IMAD R71, R71, UR38, RZ ;  /* 0x0000002647477c24 */ /* 0x000fc6000f8e02ff */
[----:B-1----:R-:W4:Y:S04]  /*20db0*/  LDL.LU R74, [R1+0x1b28] ;  /* 0x001b2800014a7983 */ /* 0x002f280000300800 */
[----:B------:R1:W-:Y:S04]  /*20dc0*/  STL [R1+0x650], R73 ;  /* 0x0006504901007387 */ /* 0x0003e80000100800 */
[----:B-1----:R-:W4:Y:S04]  /*20dd0*/  LDL.LU R73, [R1+0x1b24] ;  /* 0x001b240001497983 */ /* 0x002f280000300800 */
[----:B------:R1:W-:Y:S04]  /*20de0*/  STL [R1+0x654], R72 ;  /* 0x0006544801007387 */ /* 0x0003e80000100800 */
[----:B-1----:R-:W4:Y:S04]  /*20df0*/  LDL.LU R72, [R1+0x1b20] ;  /* 0x001b200001487983 */ /* 0x002f280000300800 */
[----:B------:R1:W-:Y:S04]  /*20e00*/  STL [R1+0x658], R71 ;  /* 0x0006584701007387 */ /* 0x0003e80000100800 */
[----:B-1----:R-:W4:Y:S01]  /*20e10*/  LDL.LU R71, [R1+0x1b1c] ;  /* 0x001b1c0001477983 */ /* 0x002f220000300800 */
[----:B--2---:R-:W-:-:S05]  /*20e20*/  IMAD R2, R2, UR38, RZ ;  /* 0x0000002602027c24 */ /* 0x004fca000f8e02ff */
[----:B------:R1:W-:Y:S01]  /*20e30*/  STL [R1+0x65c], R2 ;  /* 0x00065c0201007387 */ /* 0x0003e20000100800 */
[----:B------:R-:W-:-:S03]  /*20e40*/  IMAD R70, R70, UR38, RZ ;  /* 0x0000002646467c24 */ /* 0x000fc6000f8e02ff */
[----:B-1----:R-:W2:Y:S01]  /*20e50*/  LDL.LU R2, [R1+0x1b18] ;  /* 0x001b180001027983 */ /* 0x002ea20000300800 */
[----:B------:R-:W-:-:S03]  /*20e60*/  IMAD R67, R67, UR38, RZ ;  /* 0x0000002643437c24 */ /* 0x000fc6000f8e02ff */
[----:B------:R1:W-:Y:S01]  /*20e70*/  STL [R1+0x66c], R70 ;  /* 0x00066c4601007387 */ /* 0x0003e20000100800 */
[----:B------:R-:W-:-:S03]  /*20e80*/  IMAD R66, R66, UR38, RZ ;  /* 0x0000002642427c24 */ /* 0x000fc6000f8e02ff */
[----:B-1----:R-:W2:Y:S01]  /*20e90*/  LDL.LU R70, [R1+0x1b14] ;  /* 0x001b140001467983 */ /* 0x002ea20000300800 */
[----:B------:R-:W-:-:S03]  /*20ea0*/  IMAD R64, R64, UR38, RZ ;  /* 0x0000002640407c24 */ /* 0x000fc6000f8e02ff */
[----:B------:R1:W-:Y:S01]  /*20eb0*/  STL [R1+0x674], R67 ;  /* 0x0006744301007387 */ /* 0x0003e20000100800 */
[----:B------:R-:W-:Y:S02]  /*20ec0*/  IMAD R150, R150, UR38, RZ ;  /* 0x0000002696967c24 */ /* 0x000fe4000f8e02ff */
[----:B------:R-:W-:Y:S01]  /*20ed0*/  IMAD R155, R155, UR38, RZ ;  /* 0x000000269b9b7c24 */ /* 0x000fe2000f8e02ff */
[----:B-1----:R-:W2:Y:S01]  /*20ee0*/  LDL.LU R67, [R1+0x1b10] ;  /* 0x001b100001437983 */ /* 0x002ea20000300800 */
[----:B------:R-:W-:-:S03]  /*20ef0*/  IMAD R156, R156, UR38, RZ ;  /* 0x000000269c9c7c24 */ /* 0x000fc6000f8e02ff */
[----:B------:R1:W-:Y:S01]  /*20f00*/  STL [R1+0x678], R66 ;  /* 0x0006784201007387 */ /* 0x0003e20000100800 */
[----:B------:R-:W-:-:S03]  /*20f10*/  IMAD R159, R159, UR38, RZ ;  /* 0x000000269f9f7c24 */ /* 0x000fc6000f8e02ff */
[----:B-1----:R-:W2:Y:S04]  /*20f20*/  LDL.LU R66, [R1+0x1b0c] ;  /* 0x001b0c0001427983 */ /* 0x002ea80000300800 */
[----:B------:R1:W-:Y:S01]  /*20f30*/  STL [R1+0x688], R64 ;  /* 0x0006884001007387 */ /* 0x0003e20000100800 */
[----:B------:R-:W-:Y:S02]  /*20f40*/  IMAD R161, R161, UR38, RZ ;  /* 0x00000026a1a17c24 */ /* 0x000fe4000f8e02ff */
[----:B------:R-:W-:Y:S01]  /*20f50*/  IMAD R165, R165, UR38, RZ ;  /* 0x00000026a5a57c24 */ /* 0x000fe2000f8e02ff */
[----:B-1----:R-:W2:Y:S04]  /*20f60*/  LDL.LU R64, [R1+0x1b08] ;  /* 0x001b080001407983 */ /* 0x002ea80000300800 */
[----:B------:R1:W-:Y:S01]  /*20f70*/  STL [R1+0x68c], R150 ;  /* 0x00068c9601007387 */ /* 0x0003e20000100800 */
[----:B------:R-:W-:-:S03]  /*20f80*/  IMAD R167, R167, UR38, RZ ;  /* 0x00000026a7a77c24 */ /* 0x000fc6000f8e02ff */
        /* <DEDUP_REMOVED lines=11> */
[----:B---3--:R-:W-:Y:S01]  /*21040*/  IMAD R189, R189, UR39, RZ ;  /* 0x00000027bdbd7c24 */ /* 0x008fe2000f8e02ff */
[----:B------:R-:W-:Y:S02]  /*21050*/  ULDC UR39, c[0x0][0x240] ;  /* 0x0000900000277ab9 */ /* 0x000fe40000000800 */
[----:B-1----:R-:W3:Y:S04]  /*21060*/  LDL.LU R161, [R1+0x1af4] ;  /* 0x001af40001a17983 */ /* 0x002ee80000300800 */
[----:B------:R1:W-:Y:S01]  /*21070*/  STL [R1+0x6a4], R165 ;  /* 0x0006a4a501007387 */ /* 0x0003e20000100800 */
[----:B----4-:R-:W-:Y:S01]  /*21080*/  IMAD R191, R191, UR40, RZ ;  /* 0x00000028bfbf7c24 */ /* 0x010fe2000f8e02ff */
[----:B------:R-:W-:-:S02]  /*21090*/  ULDC UR40, c[0x0][0x240] ;  /* 0x0000900000287ab9 */ /* 0x000fc40000000800 */
[----:B-1----:R-:W4:Y:S04]  /*210a0*/  LDL.LU R165, [R1+0x1af0] ;  /* 0x001af00001a57983 */ /* 0x002f280000300800 */
[----:B------:R1:W-:Y:S01]  /*210b0*/  STL [R1+0x6a8], R167 ;  /* 0x0006a8a701007387 */ /* 0x0003e20000100800 */
[----:B------:R-:W-:Y:S01]  /*210c0*/  IMAD R193, R193, UR41, RZ ;  /* 0x00000029c1c17c24 */ /* 0x000fe2000f8e02ff */
[----:B------:R-:W-:Y:S02]  /*210d0*/  ULDC UR41, c[0x0][0x240] ;  /* 0x0000900000297ab9 */ /* 0x000fe40000000800 */
[----:B-1----:R-:W2:Y:S04]  /*210e0*/  LDL.LU R167, [R1+0x1aec] ;  /* 0x001aec0001a77983 */ /* 0x002ea80000300800 */
[----:B------:R1:W-:Y:S04]  /*210f0*/  STL [R1+0x6ac], R172 ;  /* 0x0006acac01007387 */ /* 0x0003e80000100800 */
[----:B-1----:R-:W3:Y:S04]  /*21100*/  LDL.LU R172, [R1+0x1ae8] ;  /* 0x001ae80001ac7983 */ /* 0x002ee80000300800 */
[----:B------:R1:W-:Y:S04]  /*21110*/  STL [R1+0x6b0], R179 ;  /* 0x0006b0b301007387 */ /* 0x0003e80000100800 */
[----:B-1----:R-:W4:Y:S04]  /*21120*/  LDL.LU R179, [R1+0x1ae4] ;  /* 0x001ae40001b37983 */ /* 0x002f280000300800 */
[----:B------:R1:W-:Y:S04]  /*21130*/  STL [R1+0x6b4], R180 ;  /* 0x0006b4b401007387 */ /* 0x0003e80000100800 */
[----:B-1----:R-:W2:Y:S04]  /*21140*/  LDL.LU R180, [R1+0x1ae0] ;  /* 0x001ae00001b47983 */ /* 0x002ea80000300800 */
[----:B------:R1:W-:Y:S04]  /*21150*/  STL [R1+0x6b8], R189 ;  /* 0x0006b8bd01007387 */ /* 0x0003e80000100800 */
[----:B-1----:R-:W3:Y:S04]  /*21160*/  LDL.LU R189, [R1+0x1adc] ;  /* 0x001adc0001bd7983 */ /* 0x002ee80000300800 */
[----:B------:R1:W-:Y:S04]  /*21170*/  STL [R1+0x6bc], R191 ;  /* 0x0006bcbf01007387 */ /* 0x0003e80000100800 */
[----:B-1----:R-:W4:Y:S04]  /*21180*/  LDL.LU R191, [R1+0x1ad8] ;  /* 0x001ad80001bf7983 */ /* 0x002f280000300800 */
[----:B------:R1:W-:Y:S04]  /*21190*/  STL [R1+0x6c0], R193 ;  /* 0x0006c0c101007387 */ /* 0x0003e80000100800 */
[----:B-1----:R-:W2:Y:S01]  /*211a0*/  LDL.LU R193, [R1+0x1ad4] ;  /* 0x001ad40001c17983 */ /* 0x002ea20000300800 */
[----:B------:R-:W-:-:S02]  /*211b0*/  IMAD R186, R186, UR38, RZ ;  /* 0x00000026baba7c24 */ /* 0x000fc4000f8e02ff */
[----:B----4-:R-:W-:Y:S01]  /*211c0*/  IMAD R191, R191, UR43, RZ ;  /* 0x0000002bbfbf7c24 */ /* 0x010fe2000f8e02ff */
[----:B------:R-:W-:Y:S01]  /*211d0*/  ULDC UR43, c[0x0][0x240] ;  /* 0x00009000002b7ab9 */ /* 0x000fe20000000800 */
[----:B--2---:R-:W-:Y:S01]  /*211e0*/  IMAD R193, R193, UR42, RZ ;  /* 0x0000002ac1c17c24 */ /* 0x004fe2000f8e02ff */
[----:B------:R-:W-:-:S04]  /*211f0*/  ULDC UR42, c[0x0][0x240] ;  /* 0x00009000002a7ab9 */ /* 0x000fc80000000800 */
[----:B------:R1:W-:Y:S02]  /*21200*/  STL [R1+0x6c4], R193 ;  /* 0x0006c4c101007387 */ /* 0x0003e40000100800 */
[----:B-1----:R-:W-:Y:S02]  /*21210*/  IMAD.MOV.U32 R193, RZ, RZ, R188 ;  /* 0x000000ffffc17224 */ /* 0x002fe400078e00bc */
[----:B------:R-:W2:Y:S04]  /*21220*/  LDL.LU R188, [R1+0x1ad0] ;  /* 0x001ad00001bc7983 */ /* 0x000ea80000300800 */
[----:B------:R3:W-:Y:S02]  /*21230*/  STL [R1+0x6d0], R191 ;  /* 0x0006d0bf01007387 */ /* 0x0007e40000100800 */
[----:B---3--:R-:W-:Y:S01]  /*21240*/  IMAD R191, R189, UR44, RZ ;  /* 0x0000002cbdbf7c24 */ /* 0x008fe2000f8e02ff */
[----:B------:R-:W-:Y:S01]  /*21250*/  ULDC UR44, c[0x0][0x240] ;  /* 0x00009000002c7ab9 */ /* 0x000fe20000000800 */
[----:B------:R-:W-:-:S02]  /*21260*/  IMAD.MOV.U32 R189, RZ, RZ, R186 ;  /* 0x000000ffffbd7224 */ /* 0x000fc400078e00ba */
[----:B------:R-:W3:Y:S01]  /*21270*/  LDL.LU R186, [R1+0x1acc] ;  /* 0x001acc0001ba7983 */ /* 0x000ee20000300800 */
[----:B------:R-:W-:-:S03]  /*21280*/  IMAD R181, R181, UR38, RZ ;  /* 0x00000026b5b57c24 */ /* 0x000fc6000f8e02ff */
[----:B------:R1:W-:Y:S01]  /*21290*/  STL [R1+0x1a58], R191 ;  /* 0x001a58bf01007387 */ /* 0x0003e20000100800 */
[----:B------:R-:W-:Y:S02]  /*212a0*/  IMAD R177, R177, UR38, RZ ;  /* 0x00000026b1b17c24 */ /* 0x000fe4000f8e02ff */
[----:B-1----:R-:W-:Y:S02]  /*212b0*/  IMAD.MOV.U32 R191, RZ, RZ, R181 ;  /* 0x000000ffffbf7224 */ /* 0x002fe400078e00b5 */
[----:B------:R-:W4:Y:S01]  /*212c0*/  LDL.LU R181, [R1+0x1ac8] ;  /* 0x001ac80001b57983 */ /* 0x000f220000300800 */
[----:B--2---:R-:W-:Y:S01]  /*212d0*/  IMAD R188, R188, UR45, RZ ;  /* 0x0000002dbcbc7c24 */ /* 0x004fe2000f8e02ff */
[----:B------:R-:W-:-:S04]  /*212e0*/  ULDC UR45, c[0x0][0x240] ;  /* 0x00009000002d7ab9 */ /* 0x000fc80000000800 */
[----:B------:R1:W-:Y:S02]  /*212f0*/  STL [R1+0x6d8], R188 ;  /* 0x0006d8bc01007387 */ /* 0x0003e40000100800 */
[----:B-1----:R-:W-:Y:S02]  /*21300*/  IMAD.MOV.U32 R188, RZ, RZ, R191 ;  /* 0x000000ffffbc7224 */ /* 0x002fe400078e00bf */
[----:B---3--:R-:W-:Y:S01]  /*21310*/  IMAD R191, R186, UR46, RZ ;  /* 0x0000002ebabf7c24 */ /* 0x008fe2000f8e02ff */
[----:B------:R-:W-:Y:S01]  /*21320*/  MOV R186, R177 ;  /* 0x000000b100ba7202 */ /* 0x000fe20000000f00 */
[----:B------:R-:W-:Y:S01]  /*21330*/  IMAD R180, R180, UR48, RZ ;  /* 0x00000030b4b47c24 */ /* 0x000fe2000f8e02ff */
[----:B------:R-:W2:Y:S01]  /*21340*/  LDL.LU R177, [R1+0x1ac4] ;  /* 0x001ac40001b17983 */ /* 0x000ea20000300800 */
[----:B------:R-:W-:Y:S01]  /*21350*/  IMAD R175, R175, UR38, RZ ;  /* 0x00000026afaf7c24 */ /* 0x000fe2000f8e02ff */
[----:B------:R-:W-:Y:S01]  /*21360*/  ULDC UR46, c[0x0][0x240] ;  /* 0x00009000002e7ab9 */ /* 0x000fe20000000800 */
[----:B------:R-:W-:Y:S01]  /*21370*/  IMAD R179, R179, UR49, RZ ;  /* 0x00000031b3b37c24 */ /* 0x000fe2000f8e02ff */
[----:B------:R1:W-:Y:S01]  /*21380*/  STL [R1+0x6e0], R180 ;  /* 0x0006e0b401007387 */ /* 0x0003e20000100800 */
[----:B------:R-:W-:Y:S01]  /*21390*/  IMAD R173, R173, UR38, RZ ;  /* 0x00000026adad7c24 */ /* 0x000fe2000f8e02ff */
[----:B------:R-:W-:Y:S01]  /*213a0*/  ULDC UR48, c[0x0][0x240] ;  /* 0x0000900000307ab9 */ /* 0x000fe20000000800 */
[----:B------:R-:W-:Y:S01]  /*213b0*/  IMAD R169, R169, UR38, RZ ;  /* 0x00000026a9a97c24 */ /* 0x000fe2000f8e02ff */
[----:B------:R-:W-:Y:S01]  /*213c0*/  ULDC UR49, c[0x0][0x240] ;  /* 0x0000900000317ab9 */ /* 0x000fe20000000800 */
[----:B-1----:R-:W-:-:S02]  /*213d0*/  IMAD.MOV.U32 R180, RZ, RZ, R175 ;  /* 0x000000ffffb47224 */ /* 0x002fc400078e00af */
[----:B------:R-:W3:Y:S04]  /*213e0*/  LDL.LU R175, [R1+0x1ac0] ;  /* 0x001ac00001af7983 */ /* 0x000ee80000300800 */
[----:B------:R1:W-:Y:S02]  /*213f0*/  STL [R1+0x6e4], R179 ;  /* 0x0006e4b301007387 */ /* 0x0003e40000100800 */
[----:B-1----:R-:W-:Y:S02]  /*21400*/  IMAD.MOV.U32 R179, RZ, RZ, R173 ;  /* 0x000000ffffb37224 */ /* 0x002fe400078e00ad */
[----:B------:R-:W4:Y:S01]  /*21410*/  LDL.LU R173, [R1+0x1abc] ;  /* 0x001abc0001ad7983 */ /* 0x000f220000300800 */
[----:B--2---:R-:W-:Y:S01]  /*21420*/  IMAD R177, R177, UR50, RZ ;  /* 0x00000032b1b17c24 */ /* 0x004fe2000f8e02ff */
[----:B------:R-:W-:-:S04]  /*21430*/  ULDC UR50, c[0x0][0x240] ;  /* 0x0000900000327ab9 */ /* 0x000fc80000000800 */
[----:B------:R1:W-:Y:S02]  /*21440*/  STL [R1+0x6e8], R177 ;  /* 0x0006e8b101007387 */ /* 0x0003e40000100800 */
[----:B-1----:R-:W-:Y:S02]  /*21450*/  IMAD.MOV.U32 R177, RZ, RZ, R169 ;  /* 0x000000ffffb17224 */ /* 0x002fe400078e00a9 */
[----:B------:R-:W2:Y:S01]  /*21460*/  LDL.LU R169, [R1+0x1ab8] ;  /* 0x001ab80001a97983 */ /* 0x000ea20000300800 */
[----:B---3--:R-:W-:Y:S01]  /*21470*/  IMAD R175, R175, UR51, RZ ;  /* 0x00000033afaf7c24 */ /* 0x008fe2000f8e02ff */
[----:B------:R-:W-:-:S04]  /*21480*/  ULDC UR51, c[0x0][0x240] ;  /* 0x0000900000337ab9 */ /* 0x000fc80000000800 */
[----:B------:R1:W-:Y:S01]  /*21490*/  STL [R1+0x6ec], R175 ;  /* 0x0006ecaf01007387 */ /* 0x0003e20000100800 */
[----:B------:R-:W-:Y:S02]  /*214a0*/  IMAD R62, R62, UR38, RZ ;  /* 0x000000263e3e7c24 */ /* 0x000fe4000f8e02ff */
[----:B-1----:R-:W-:Y:S02]  /*214b0*/  IMAD.MOV.U32 R175, RZ, RZ, R63 ;  /* 0x000000ffffaf7224 */ /* 0x002fe400078e003f */
[----:B----4-:R-:W-:Y:S01]  /*214c0*/  IMAD R63, R173, UR52, RZ ;  /* 0x00000034ad3f7c24 */ /* 0x010fe2000f8e02ff */
[----:B------:R-:W-:-:S04]  /*214d0*/  ULDC UR52, c[0x0][0x240] ;  /* 0x0000900000347ab9 */ /* 0x000fc80000000800 */
[----:B------:R1:W-:Y:S01]  /*214e0*/  STL [R1+0x6f0], R63 ;  /* 0x0006f03f01007387 */ /* 0x0003e20000100800 */
[----:B------:R-:W-:Y:S02]  /*214f0*/  IMAD.MOV.U32 R173, RZ, RZ, R62 ;  /* 0x000000ffffad7224 */ /* 0x000fe400078e003e */
[----:B-1----:R-:W-:Y:S01]  /*21500*/  IMAD R63, R172, UR53, RZ ;  /* 0x00000035ac3f7c24 */ /* 0x002fe2000f8e02ff */
[----:B------:R-:W-:-:S04]  /*21510*/  ULDC UR53, c[0x0][0x240] ;  /* 0x0000900000357ab9 */ /* 0x000fc80000000800 */
[----:B------:R1:W-:Y:S01]  /*21520*/  STL [R1+0x6f4], R63 ;  /* 0x0006f43f01007387 */ /* 0x0003e20000100800 */
[----:B------:R-:W-:Y:S01]  /*21530*/  IMAD R167, R167, UR55, RZ ;  /* 0x00000037a7a77c24 */ /* 0x000fe2000f8e02ff */
[----:B------:R-:W-:Y:S01]  /*21540*/  ULDC UR55, c[0x0][0x240] ;  /* 0x0000900000377ab9 */ /* 0x000fe20000000800 */
[----:B------:R-:W-:Y:S01]  /*21550*/  IMAD R165, R165, UR56, RZ ;  /* 0x00000038a5a57c24 */ /* 0x000fe2000f8e02ff */
[----:B------:R-:W-:Y:S01]  /*21560*/  ULDC UR56, c[0x0][0x240] ;  /* 0x0000900000387ab9 */ /* 0x000fe20000000800 */
[----:B-1----:R-:W3:Y:S01]  /*21570*/  LDL.LU R63, [R1+0x70c] ;  /* 0x00070c00013f7983 */ /* 0x002ee20000300800 */
[----:B------:R-:W-:Y:S02]  /*21580*/  IMAD.MOV.U32 R172, RZ, RZ, R189 ;  /* 0x000000ffffac7224 */ /* 0x000fe400078e00bd */
[----:B------:R-:W-:Y:S01]  /*21590*/  IMAD R189, R156, UR59, RZ ;  /* 0x0000003b9cbd7c24 */ /* 0x000fe2000f8e02ff */
[----:B------:R-:W-:Y:S01]  /*215a0*/  ULDC UR59, c[0x0][0x240] ;  /* 0x00009000003b7ab9 */ /* 0x000fe20000000800 */
[----:B------:R-:W-:-:S02]  /*215b0*/  IMAD R195, R195, UR38, RZ ;  /* 0x00000026c3c37c24 */ /* 0x000fc4000f8e02ff */
[----:B--2---:R-:W-:Y:S01]  /*215c0*/  IMAD R62, R169, UR54, RZ ;  /* 0x00000036a93e7c24 */ /* 0x004fe2000f8e02ff */
[----:B------:R-:W-:-:S04]  /*215d0*/  ULDC UR54, c[0x0][0x240] ;  /* 0x0000900000367ab9 */ /* 0x000fc80000000800 */
[----:B------:R1:W-:Y:S04]  /*215e0*/  STL [R1+0x6f8], R62 ;  /* 0x0006f83e01007387 */ /* 0x0003e80000100800 */
[----:B-1----:R-:W2:Y:S04]  /*215f0*/  LDL.LU R62, [R1+0x718] ;  /* 0x00071800013e7983 */ /* 0x002ea80000300800 */
[----:B------:R-:W-:Y:S04]  /*21600*/  STL [R1+0x6fc], R167 ;  /* 0x0006fca701007387 */ /* 0x000fe80000100800 */
[----:B------:R1:W-:Y:S04]  /*21610*/  STL [R1+0x700], R165 ;  /* 0x000700a501007387 */ /* 0x0003e80000100800 */
[----:B------:R-:W4:Y:S04]  /*21620*/  LDL.LU R169, [R1+0x728] ;  /* 0x0007280001a97983 */ /* 0x000f280000300800 */
[----:B-1----:R-:W4:Y:S04]  /*21630*/  LDL.LU R165, [R1+0x72c] ;  /* 0x00072c0001a57983 */ /* 0x002f280000300800 */
[----:B------:R-:W4:Y:S04]  /*21640*/  LDL.LU R156, [R1+0x71c] ;  /* 0x00071c00019c7983 */ /* 0x000f280000300800 */
[----:B------:R1:W-:Y:S01]  /*21650*/  STL [R1+0x704], R189 ;  /* 0x000704bd01007387 */ /* 0x0003e20000100800 */
[----:B------:R-:W-:Y:S01]  /*21660*/  MOV R167, R175 ;  /* 0x000000af00a77202 */ /* 0x000fe20000000f00 */
[----:B------:R-:W-:-:S02]  /*21670*/  IMAD.MOV.U32 R175, RZ, RZ, R179 ;  /* 0x000000ffffaf7224 */ /* 0x000fc400078e00b3 */
[----:B------:R-:W-:Y:S01]  /*21680*/  IMAD.MOV.U32 R179, RZ, RZ, R188 ;  /* 0x000000ffffb37224 */ /* 0x000fe200078e00bc */
[----:B-1----:R-:W4:Y:S01]  /*21690*/  LDL.LU R189, [R1+0x73c] ;  /* 0x00073c0001bd7983 */ /* 0x002f220000300800 */
[----:B------:R-:W-:Y:S02]  /*216a0*/  IMAD.MOV.U32 R188, RZ, RZ, R193 ;  /* 0x000000ffffbc7224 */ /* 0x000fe400078e00c1 */
[----:B------:R-:W-:Y:S02]  /*216b0*/  IMAD.MOV.U32 R193, RZ, RZ, R195 ;  /* 0x000000ffffc17224 */ /* 0x000fe400078e00c3 */
[----:B------:R-:W4:Y:S01]  /*216c0*/  LDL.LU R195, [R1+0x740] ;  /* 0x0007400001c37983 */ /* 0x000f220000300800 */
[----:B------:R-:W-:Y:S01]  /*216d0*/  IMAD R150, R150, UR61, RZ ;  /* 0x0000003d96967c24 */ /* 0x000fe2000f8e02ff */
[----:B------:R-:W-:-:S04]  /*216e0*/  ULDC UR61, c[0x0][0x240] ;  /* 0x00009000003d7ab9 */ /* 0x000fc80000000800 */
[----:B------:R3:W-:Y:S02]  /*216f0*/  STL [R1+0x708], R150 ;  /* 0x0007089601007387 */ /* 0x0007e40000100800 */
[----:B---3--:R-:W-:Y:S01]  /*21700*/  IMAD R150, R63, UR5, RZ ;  /* 0x000000053f967c24 */ /* 0x008fe2000f8e02ff */
[----:B------:R-:W-:Y:S01]  /*21710*/  ULDC UR5, c[0x0][0x240] ;  /* 0x0000900000057ab9 */ /* 0x000fe20000000800 */
[----:B------:R-:W3:Y:S04]  /*21720*/  LDL.LU R63, [R1+0x744] ;  /* 0x00074400013f7983 */ /* 0x000ee80000300800 */
[----:B------:R2:W-:Y:S02]  /*21730*/  STL [R1+0x70c], R150 ;  /* 0x00070c9601007387 */ /* 0x0005e40000100800 */
[----:B--2---:R-:W-:Y:S01]  /*21740*/  IMAD R150, R62, UR6, RZ ;  /* 0x000000063e967c24 */ /* 0x004fe2000f8e02ff */
[----:B------:R-:W-:Y:S01]  /*21750*/  ULDC UR6, c[0x0][0x240] ;  /* 0x0000900000067ab9 */ /* 0x000fe20000000800 */
[----:B------:R-:W2:Y:S04]  /*21760*/  LDL.LU R62, [R1+0x748] ;  /* 0x00074800013e7983 */ /* 0x000ea80000300800 */
[----:B------:R4:W-:Y:S02]  /*21770*/  STL [R1+0x718], R150 ;  /* 0x0007189601007387 */ /* 0x0009e40000100800 */
[----:B----4-:R-:W-:Y:S01]  /*21780*/  IMAD R150, R156, UR7, RZ ;  /* 0x000000079c967c24 */ /* 0x010fe2000f8e02ff */
[----:B------:R-:W-:Y:S01]  /*21790*/  ULDC UR7, c[0x0][0x240] ;  /* 0x0000900000077ab9 */ /* 0x000fe20000000800 */
[----:B------:R-:W4:Y:S04]  /*217a0*/  LDL.LU R156, [R1+0x74c] ;  /* 0x00074c00019c7983 */ /* 0x000f280000300800 */
[----:B------:R1:W-:Y:S01]  /*217b0*/  STL [R1+0x71c], R150 ;  /* 0x00071c9601007387 */ /* 0x0003e20000100800 */
[----:B------:R-:W-:Y:S01]  /*217c0*/  IMAD R165, R165, UR9, RZ ;  /* 0x00000009a5a57c24 */ /* 0x000fe2000f8e02ff */
[----:B------:R-:W-:Y:S01]  /*217d0*/  ULDC UR9, c[0x0][0x240] ;  /* 0x0000900000097ab9 */ /* 0x000fe20000000800 */
[----:B-1----:R-:W-:Y:S01]  /*217e0*/  IMAD R150, R169, UR8, RZ ;  /* 0x00000008a9967c24 */ /* 0x002fe2000f8e02ff */
[----:B------:R-:W-:Y:S01]  /*217f0*/  ULDC UR8, c[0x0][0x240] ;  /* 0x0000900000087ab9 */ /* 0x000fe20000000800 */
[----:B------:R-:W4:Y:S04]  /*21800*/  LDL.LU R169, [R1+0x754] ;  /* 0x0007540001a97983 */ /* 0x000f280000300800 */
[----:B------:R1:W-:Y:S01]  /*21810*/  STL [R1+0x728], R150 ;  /* 0x0007289601007387 */ /* 0x0003e20000100800 */
[----:B------:R-:W-:Y:S01]  /*21820*/  IMAD R189, R189, UR10, RZ ;  /* 0x0000000abdbd7c24 */ /* 0x000fe2000f8e02ff */
[----:B------:R-:W-:-:S02]  /*21830*/  ULDC UR10, c[0x0][0x240] ;  /* 0x00009000000a7ab9 */ /* 0x000fc40000000800 */
[----:B-1----:R-:W4:Y:S04]  /*21840*/  LDL.LU R150, [R1+0x760] ;  /* 0x0007600001967983 */ /* 0x002f280000300800 */
[----:B------:R1:W-:Y:S01]  /*21850*/  STL [R1+0x72c], R165 ;  /* 0x00072ca501007387 */ /* 0x0003e20000100800 */
[----:B------:R-:W-:Y:S01]  /*21860*/  IMAD R195, R195, UR11, RZ ;  /* 0x0000000bc3c37c24 */ /* 0x000fe2000f8e02ff */
[----:B------:R-:W-:Y:S02]  /*21870*/  ULDC UR11, c[0x0][0x240] ;  /* 0x00009000000b7ab9 */ /* 0x000fe40000000800 */
[----:B-1----:R-:W4:Y:S04]  /*21880*/  LDL.LU R165, [R1+0x764] ;  /* 0x0007640001a57983 */ /* 0x002f280000300800 */
[----:B------:R1:W-:Y:S02]  /*21890*/  STL [R1+0x73c], R189 ;  /* 0x00073cbd01007387 */ /* 0x0003e40000100800 */
[----:B-1----:R-:W-:-:S02]  /*218a0*/  MOV R189, R193 ;  /* 0x000000c100bd7202 */ /* 0x002fc40000000f00 */
[----:B------:R-:W4:Y:S04]  /*218b0*/  LDL.LU R193, [R1+0x770] ;  /* 0x0007700001c17983 */ /* 0x000f280000300800 */
[----:B------:R1:W-:Y:S04]  /*218c0*/  STL [R1+0x740], R195 ;  /* 0x000740c301007387 */ /* 0x0003e80000100800 */
[----:B-1----:R-:W4:Y:S01]  /*218d0*/  LDL.LU R195, [R1+0x76c] ;  /* 0x00076c0001c37983 */ /* 0x002f220000300800 */
[----:B---3--:R-:W-:Y:S01]  /*218e0*/  IMAD R63, R63, UR12, RZ ;  /* 0x0000000c3f3f7c24 */ /* 0x008fe2000f8e02ff */
[----:B------:R-:W-:-:S04]  /*218f0*/  ULDC UR12, c[0x0][0x240] ;  /* 0x00009000000c7ab9 */ /* 0x000fc80000000800 */
[----:B------:R1:W-:Y:S04]  /*21900*/  STL [R1+0x744], R63 ;  /* 0x0007443f01007387 */ /* 0x0003e80000100800 */
[----:B-1----:R-:W3:Y:S01]  /*21910*/  LDL.LU R63, [R1+0x790] ;  /* 0x00079000013f7983 */ /* 0x002ee20000300800 */
[----:B--2---:R-:W-:Y:S01]  /*21920*/  IMAD R62, R62, UR13, RZ ;  /* 0x0000000d3e3e7c24 */ /* 0x004fe2000f8e02ff */
[----:B------:R-:W-:-:S04]  /*21930*/  ULDC UR13, c[0x0][0x240] ;  /* 0x00009000000d7ab9 */ /* 0x000fc80000000800 */
[----:B------:R1:W-:Y:S04]  /*21940*/  STL [R1+0x748], R62 ;  /* 0x0007483e01007387 */ /* 0x0003e80000100800 */
[----:B-1----:R-:W2:Y:S01]  /*21950*/  LDL.LU R62, [R1+0x794] ;  /* 0x00079400013e7983 */ /* 0x002ea20000300800 */
[----:B----4-:R-:W-:Y:S01]  /*21960*/  IMAD R156, R156, UR14, RZ ;  /* 0x0000000e9c9c7c24 */ /* 0x010fe2000f8e02ff */
[----:B------:R-:W-:-:S04]  /*21970*/  ULDC UR14, c[0x0][0x240] ;  /* 0x00009000000e7ab9 */ /* 0x000fc80000000800 */
[----:B------:R1:W-:Y:S04]  /*21980*/  STL [R1+0x74c], R156 ;  /* 0x00074c9c01007387 */ /* 0x0003e80000100800 */
[----:B-1----:R-:W4:Y:S01]  /*21990*/  LDL.LU R156, [R1+0x78c] ;  /* 0x00078c00019c7983 */ /* 0x002f220000300800 */
[----:B------:R-:W-:Y:S01]  /*219a0*/  IMAD R169, R169, UR15, RZ ;  /* 0x0000000fa9a97c24 */ /* 0x000fe2000f8e02ff */
[----:B------:R-:W-:-:S04]  /*219b0*/  ULDC UR15, c[0x0][0x240] ;  /* 0x00009000000f7ab9 */ /* 0x000fc80000000800 */
[----:B------:R1:W-:Y:S01]  /*219c0*/  STL [R1+0x754], R169 ;  /* 0x000754a901007387 */ /* 0x0003e20000100800 */
[----:B------:R-:W-:Y:S01]  /*219d0*/  IMAD R150, R150, UR16, RZ ;  /* 0x0000001096967c24 */ /* 0x000fe2000f8e02ff */
[----:B------:R-:W-:Y:S01]  /*219e0*/  ULDC UR16, c[0x0][0x240] ;  /* 0x0000900000107ab9 */ /* 0x000fe20000000800 */
[----:B-1----:R-:W-:Y:S02]  /*219f0*/  IMAD.MOV.U32 R169, RZ, RZ, R180 ;  /* 0x000000ffffa97224 */ /* 0x002fe400078e00b4 */
[----:B------:R-:W4:Y:S04]  /*21a00*/  LDL.LU R180, [R1+0x788] ;  /* 0x0007880001b47983 */ /* 0x000f280000300800 */
[----:B------:R1:W-:Y:S02]  /*21a10*/  STL [R1+0x760], R150 ;  /* 0x0007609601007387 */ /* 0x0003e40000100800 */
[----:B-1----:R-:W-:Y:S01]  /*21a20*/  IMAD R150, R165, UR17, RZ ;  /* 0x00000011a5967c24 */ /* 0x002fe2000f8e02ff */
[----:B------:R-:W-:Y:S01]  /*21a30*/  ULDC UR17, c[0x0][0x240] ;  /* 0x0000900000117ab9 */ /* 0x000fe20000000800 */
        /* <DEDUP_REMOVED lines=33> */
[----:B------:R1:W-:Y:S02]  /*21c50*/  STL [R1+0x780], R193 ;  /* 0x000780c101007387 */ /* 0x0003e40000100800 */
[----:B-1----:R-:W-:Y:S02]  /*21c60*/  IMAD.MOV.U32 R193, RZ, RZ, R6 ;  /* 0x000000ffffc17224 */ /* 0x002fe400078e0006 */
[----:B------:R-:W4:Y:S01]  /*21c70*/  LDL.LU R6, [R1+0x82c] ;  /* 0x00082c0001067983 */ /* 0x000f220000300800 */
[----:B------:R-:W-:Y:S01]  /*21c80*/  IMAD R195, R195, UR26, RZ ;  /* 0x0000001ac3c37c24 */ /* 0x000fe2000f8e02ff */
[----:B------:R-:W-:-:S04]  /*21c90*/  ULDC UR26, c[0x0][0x240] ;  /* 0x00009000001a7ab9 */ /* 0x000fc80000000800 */
        /* <DEDUP_REMOVED lines=8> */
[----:B------:R1:W-:Y:S01]  /*21d20*/  STL [R1+0x7d4], R62 ;  /* 0x0007d43e01007387 */ /* 0x0003e20000100800 */
[----:B------:R-:W-:-:S03]  /*21d30*/  IMAD R150, R150, UR29, RZ ;  /* 0x0000001d96967c24 */ /* 0x000fc6000f8e02ff */
[----:B-1----:R-:W2:Y:S01]  /*21d40*/  LDL.LU R62, [R1+0x81c] ;  /* 0x00081c00013e7983 */ /* 0x002ea20000300800 */
[----:B------:R-:W-:Y:S01]  /*21d50*/  IMAD R122, R122, UR38, RZ ;  /* 0x000000267a7a7c24 */ /* 0x000fe2000f8e02ff */
[----:B------:R-:W-:Y:S02]  /*21d60*/  ULDC UR29, c[0x0][0x240] ;  /* 0x00009000001d7ab9 */ /* 0x000fe40000000800 */
[----:B------:R1:W-:Y:S01]  /*21d70*/  STL [R1+0x7d0], R150 ;  /* 0x0007d09601007387 */ /* 0x0003e20000100800 */
[----:B----4-:R-:W-:Y:S01]  /*21d80*/  IMAD R156, R156, UR30, RZ ;  /* 0x0000001e9c9c7c24 */ /* 0x010fe2000f8e02ff */
[----:B------:R-:W-:-:S04]  /*21d90*/  ULDC UR30, c[0x0][0x240] ;  /* 0x00009000001e7ab9 */ /* 0x000fc80000000800 */
[----:B------:R-:W-:Y:S01]  /*21da0*/  STL [R1+0x818], R156 ;  /* 0x0008189c01007387 */ /* 0x000fe20000100800 */
[----:B-1----:R-:W-:Y:S01]  /*21db0*/  IMAD R150, R180, UR31, RZ ;  /* 0x0000001fb4967c24 */ /* 0x002fe2000f8e02ff */
[----:B------:R-:W-:Y:S02]  /*21dc0*/  ULDC UR31, c[0x0][0x240] ;  /* 0x00009000001f7ab9 */ /* 0x000fe40000000800 */
        /* <DEDUP_REMOVED lines=13> */
[----:B------:R3:W-:Y:S01]  /*21ea0*/  STL [R1+0x828], R150 ;  /* 0x0008289601007387 */ /* 0x0007e20000100800 */
[----:B------:R-:W-:-:S02]  /*21eb0*/  IMAD R121, R121, UR38, RZ ;  /* 0x0000002679797c24 */ /* 0x000fc4000f8e02ff */
[----:B---3--:R-:W-:Y:S01]  /*21ec0*/  IMAD R150, R63, UR35, RZ ;  /* 0x000000233f967c24 */ /* 0x008fe2000f8e02ff */
[----:B------:R-:W-:Y:S01]  /*21ed0*/  ULDC UR35, c[0x0][0x240] ;  /* 0x0000900000237ab9 */ /* 0x000fe20000000800 */
[----:B------:R-:W3:Y:S04]  /*21ee0*/  LDL.LU R63, [R1+0x7fc] ;  /* 0x0007fc00013f7983 */ /* 0x000ee80000300800 */
[----:B------:R2:W-:Y:S01]  /*21ef0*/  STL [R1+0x820], R150 ;  /* 0x0008209601007387 */ /* 0x0005e20000100800 */
        /* <DEDUP_REMOVED lines=41> */
[----:B------:R-:W-:Y:S01]  /*22190*/  IMAD R2, R2, UR38, RZ ;  /* 0x0000002602027c24 */ /* 0x000fe2000f8e02ff */
[----:B------:R-:W-:Y:S01]  /*221a0*/  ULDC UR38, c[0x0][0x240] ;  /* 0x0000900000267ab9 */ /* 0x000fe20000000800 */
[----:B--2---:R-:W-:Y:S01]  /*221b0*/  IMAD R150, R62, UR36, RZ ;  /* 0x000000243e967c24 */ /* 0x004fe2000f8e02ff */
[----:B------:R-:W-:Y:S01]  /*221c0*/  ULDC UR36, c[0x0][0x240] ;  /* 0x0000900000247ab9 */ /* 0x000fe20000000800 */
[----:B------:R-:W2:Y:S04]  /*221d0*/  LDL.LU R62, [R1+0x7f8] ;  /* 0x0007f800013e7983 */ /* 0x000ea80000300800 */
[----:B------:R4:W-:Y:S04]  /*221e0*/  STL [R1+0x81c], R150 ;  /* 0x00081c9601007387 */ /* 0x0009e80000100800 */
[----:B------:R-:W2:Y:S01]  /*221f0*/  LDL.LU R156, [R1+0x7ec] ;  /* 0x0007ec00019c7983 */ /* 0x000ea20000300800 */
[----:B----4-:R-:W-:Y:S01]  /*22200*/  IMAD R150, R180, UR38, RZ ;  /* 0x00000026b4967c24 */ /* 0x010fe2000f8e02ff */
[----:B------:R-:W-:-:S02]  /*22210*/  ULDC UR38, c[0x0][0x240] ;  /* 0x0000900000267ab9 */ /* 0x000fc40000000800 */
        /* <DEDUP_REMOVED lines=17> */
[----:B------:R2:W-:Y:S01]  /*22330*/  STL [R1+0x7fc], R150 ;  /* 0x0007fc9601007387 */ /* 0x0005e20000100800 */
[----:B------:R-:W-:Y:S01]  /*22340*/  IMAD R181, R181, UR47, RZ ;  /* 0x0000002fb5b57c24 */ /* 0x000fe2000f8e02ff */
[----:B------:R-:W-:Y:S01]  /*22350*/  ULDC UR47, c[0x0][0x240] ;  /* 0x00009000002f7ab9 */ /* 0x000fe20000000800 */
[----:B--2---:R-:W-:Y:S01]  /*22360*/  IMAD R150, R62, UR43, RZ ;  /* 0x0000002b3e967c24 */ /* 0x004fe2000f8e02ff */
[----:B------:R-:W-:Y:S01]  /*22370*/  ULDC UR43, c[0x0][0x240] ;  /* 0x00009000002b7ab9 */ /* 0x000fe20000000800 */
[----:B------:R-:W2:Y:S04]  /*22380*/  LDL.LU R62, [R1+0x7c8] ;  /* 0x0007c800013e7983 */ /* 0x000ea80000300800 */
[----:B------:R1:W-:Y:S01]  /*22390*/  STL [R1+0x7f8], R150 ;  /* 0x0007f89601007387 */ /* 0x0003e20000100800 */
[----:B------:R-:W-:Y:S01]  /*223a0*/  IMAD R156, R156, UR44, RZ ;  /* 0x0000002c9c9c7c24 */ /* 0x000fe2000f8e02ff */
[----:B------:R-:W-:-:S02]  /*223b0*/  ULDC UR44, c[0x0][0x240] ;  /* 0x00009000002c7ab9 */ /* 0x000fc40000000800 */
[----:B-1----:R-:W2:Y:S04]  /*223c0*/  LDL.LU R150, [R1+0x7c4] ;  /* 0x0007c40001967983 */ /* 0x002ea80000300800 */
[----:B------:R4:W-:Y:S02]  /*223d0*/  STL [R1+0x7ec], R156 ;  /* 0x0007ec9c01007387 */ /* 0x0009e40000100800 */
[----:B----4-:R-:W-:Y:S01]  /*223e0*/  IMAD R156, R180, UR45, RZ ;  /* 0x0000002db49c7c24 */ /* 0x010fe2000f8e02ff */
[----:B------:R-:W-:Y:S01]  /*223f0*/  ULDC UR45, c[0x0][0x240] ;  /* 0x00009000002d7ab9 */ /* 0x000fe20000000800 */
[----:B------:R-:W4:Y:S04]  /*22400*/  LDL.LU R180, [R1+0x7c0] ;  /* 0x0007c00001b47983 */ /* 0x000f280000300800 */
[----:B------:R1:W-:Y:S01]  /*22410*/  STL [R1+0x7e8], R156 ;  /* 0x0007e89c01007387 */ /* 0x0003e20000100800 */
[----:B------:R-:W-:-:S03]  /*22420*/  IMAD R165, R165, UR46, RZ ;  /* 0x0000002ea5a57c24 */ /* 0x000fc6000f8e02ff */
[----:B-1----:R-:W4:Y:S01]  /*22430*/  LDL.LU R156, [R1+0x7bc] ;  /* 0x0007bc00019c7983 */ /* 0x002f220000300800 */
[----:B------:R-:W-:Y:S01]  /*22440*/  IMAD R161, R161, UR57, RZ ;  /* 0x00000039a1a17c24 */ /* 0x000fe2000f8e02ff */
[----:B------:R-:W-:Y:S01]  /*22450*/  ULDC UR57, c[0x0][0x240] ;  /* 0x0000900000397ab9 */ /* 0x000fe20000000800 */
[----:B------:R-:W-:Y:S01]  /*22460*/  IMAD R159, R159, UR58, RZ ;  /* 0x0000003a9f9f7c24 */ /* 0x000fe2000f8e02ff */
[----:B------:R1:W-:Y:S01]  /*22470*/  STL [R1+0x7e4], R165 ;  /* 0x0007e4a501007387 */ /* 0x0003e20000100800 */
[----:B------:R-:W-:Y:S01]  /*22480*/  ULDC UR58, c[0x0][0x240] ;  /* 0x00009000003a7ab9 */ /* 0x000fe20000000800 */
[----:B------:R-:W-:Y:S01]  /*22490*/  IMAD R155, R155, UR60, RZ ;  /* 0x0000003c9b9b7c24 */ /* 0x000fe2000f8e02ff */
[----:B------:R-:W-:Y:S01]  /*224a0*/  ULDC UR60, c[0x0][0x240] ;  /* 0x00009000003c7ab9 */ /* 0x000fe20000000800 */
[----:B------:R-:W-:Y:S01]  /*224b0*/  IMAD R64, R64, UR31, RZ ;  /* 0x0000001f40407c24 */ /* 0x000fe2000f8e02ff */
[----:B------:R-:W-:Y:S01]  /*224c0*/  ULDC UR31, c[0x0][0x240] ;  /* 0x00009000001f7ab9 */ /* 0x000fe20000000800 */
[----:B------:R-:W-:Y:S01]  /*224d0*/  IMAD R66, R66, UR33, RZ ;  /* 0x0000002142427c24 */ /* 0x000fe2000f8e02ff */
[----:B------:R-:W-:Y:S01]  /*224e0*/  ULDC UR33, c[0x0][0x240] ;  /* 0x0000900000217ab9 */ /* 0x000fe20000000800 */
[----:B------:R-:W-:Y:S01]  /*224f0*/  IMAD R67, R67, UR34, RZ ;  /* 0x0000002243437c24 */ /* 0x000fe2000f8e02ff */
[----:B------:R-:W-:Y:S01]  /*22500*/  ULDC UR34, c[0x0][0x240] ;  /* 0x0000900000227ab9 */ /* 0x000fe20000000800 */
[----:B-1----:R-:W4:Y:S01]  /*22510*/  LDL.LU R165, [R1+0x7b8] ;  /* 0x0007b80001a57983 */ /* 0x002f220000300800 */
[----:B------:R-:W-:Y:S01]  /*22520*/  IMAD R248, R248, UR37, RZ ;  /* 0x00000025f8f87c24 */ /* 0x000fe2000f8e02ff */
[----:B------:R-:W-:Y:S01]  /*22530*/  ULDC UR37, c[0x0][0x240] ;  /* 0x0000900000257ab9 */ /* 0x000fe20000000800 */
[----:B------:R-:W-:Y:S01]  /*22540*/  IMAD R6, R6, UR47, RZ ;  /* 0x0000002f06067c24 */ /* 0x000fe2000f8e02ff */
[----:B------:R-:W-:Y:S01]  /*22550*/  ULDC UR47, c[0x0][0x240] ;  /* 0x00009000002f7ab9 */ /* 0x000fe20000000800 */
[----:B------:R-:W-:-:S03]  /*22560*/  ULDC UR46, c[0x0][0x240] ;  /* 0x00009000002e7ab9 */ /* 0x000fc60000000800 */
[----:B------:R1:W-:Y:S04]  /*22570*/  STL [R1+0x7e0], R6 ;  /* 0x0007e00601007387 */ /* 0x0003e80000100800 */
[----:B-1----:R-:W4:Y:S01]  /*22580*/  LDL.LU R6, [R1+0x7a8] ;  /* 0x0007a80001067983 */ /* 0x002f220000300800 */
        /* <DEDUP_REMOVED lines=13> */
[----:B------:R-:W-:-:S03]  /*22660*/  ULDC UR51, c[0x0][0x240] ;  /* 0x0000900000337ab9 */ /* 0x000fc60000000800 */
[----:B------:R4:W-:Y:S02]  /*22670*/  STL [R1+0x7c4], R150 ;  /* 0x0007c49601007387 */ /* 0x0009e40000100800 */
[----:B----4-:R-:W-:Y:S01]  /*22680*/  IMAD R150, R180, UR52, RZ ;  /* 0x00000034b4967c24 */ /* 0x010fe2000f8e02ff */
[----:B------:R-:W-:-:S04]  /*22690*/  ULDC UR52, c[0x0][0x240] ;  /* 0x0000900000347ab9 */ /* 0x000fc80000000800 */
[----:B------:R1:W-:Y:S01]  /*226a0*/  STL [R1+0x7c0], R150 ;  /* 0x0007c09601007387 */ /* 0x0003e20000100800 */
[----:B------:R-:W-:-:S03]  /*226b0*/  IMAD.MOV.U32 R180, RZ, RZ, R52 ;  /* 0x000000ffffb47224 */ /* 0x000fc600078e0034 */
[----:B------:R-:W4:Y:S01]  /*226c0*/  LDL.LU R52, [R1+0x778] ;  /* 0x0007780001347983 */ /* 0x000f220000300800 */
[----:B-1----:R-:W-:Y:S01]  /*226d0*/  IMAD R150, R156, UR53, RZ ;  /* 0x000000359c967c24 */ /* 0x002fe2000f8e02ff */
[----:B------:R-:W-:-:S04]  /*226e0*/  ULDC UR53, c[0x0][0x240] ;  /* 0x0000900000357ab9 */ /* 0x000fc80000000800 */
[----:B------:R1:W-:Y:S01]  /*226f0*/  STL [R1+0x7bc], R150 ;  /* 0x0007bc9601007387 */ /* 0x0003e20000100800 */
[----:B------:R-:W-:Y:S01]  /*22700*/  IMAD R156, R165, UR54, RZ ;  /* 0x00000036a59c7c24 */ /* 0x000fe2000f8e02ff */
[----:B------:R-:W-:-:S04]  /*22710*/  ULDC UR54, c[0x0][0x240] ;  /* 0x0000900000367ab9 */ /* 0x000fc80000000800 */
[----:B------:R1:W-:Y:S02]  /*22720*/  STL [R1+0x7b8], R156 ;  /* 0x0007b89c01007387 */ /* 0x0003e40000100800 */
[----:B-1----:R-:W-:Y:S01]  /*22730*/  IMAD R150, R6, UR55, RZ ;  /* 0x0000003706967c24 */ /* 0x002fe2000f8e02ff */
[----:B------:R-:W-:Y:S01]  /*22740*/  MOV R156, R179 ;  /* 0x000000b3009c7202 */ /* 0x000fe20000000f00 */
[----:B------:R-:W4:Y:S01]  /*22750*/  LDL.LU R6, [R1+0x774] ;  /* 0x0007740001067983 */ /* 0x000f220000300800 */
[----:B------:R-:W-:Y:S01]  /*22760*/  IMAD.MOV.U32 R165, RZ, RZ, R172 ;  /* 0x000000ffffa57224 */ /* 0x000fe200078e00ac */
[----:B------:R-:W-:Y:S02]  /*22770*/  ULDC UR55, c[0x0][0x240] ;  /* 0x0000900000377ab9 */ /* 0x000fe40000000800 */
        /* <DEDUP_REMOVED lines=9> */
[----:B------:R-:W-:-:S02]  /*22810*/  IMAD.MOV.U32 R179, RZ, RZ, R188 ;  /* 0x000000ffffb37224 */ /* 0x000fc400078e00bc */
[----:B------:R-:W-:Y:S02]  /*22820*/  IMAD.MOV.U32 R188, RZ, RZ, R57 ;  /* 0x000000ffffbc7224 */ /* 0x000fe400078e0039 */
[----:B------:R-:W-:Y:S02]  /*22830*/  IMAD.MOV.U32 R172, RZ, RZ, R175 ;  /* 0x000000ffffac7224 */ /* 0x000fe400078e00af */
[----:B------:R-:W-:Y:S02]  /*22840*/  IMAD.MOV.U32 R175, RZ, RZ, R193 ;  /* 0x000000ffffaf7224 */ /* 0x000fe400078e00c1 */
[----:B------:R-:W-:Y:S02]  /*22850*/  IMAD.MOV.U32 R193, RZ, RZ, R51 ;  /* 0x000000ffffc17224 */ /* 0x000fe400078e0033 */
        /* <DEDUP_REMOVED lines=8> */
[----:B------:R1:W-:Y:S04]  /*228e0*/  STL [R1+0x778], R150 ;  /* 0x0007789601007387 */ /* 0x0003e80000100800 */
[----:B------:R-:W4:Y:S01]  /*228f0*/  LDL.LU R51, [R1+0x724] ;  /* 0x0007240001337983 */ /* 0x000f220000300800 */
[----:B-1----:R-:W-:-:S03]  /*22900*/  IMAD.MOV.U32 R150, RZ, RZ, R50 ;  /* 0x000000ffff967224 */ /* 0x002fc600078e0032 */
[----:B------:R-:W4:Y:S01]  /*22910*/  LDL.LU R50, [R1+0x720] ;  /* 0x0007200001327983 */ /* 0x000f220000300800 */
        /* <DEDUP_REMOVED lines=15> */
[----:B------:R-:W-:Y:S01]  /*22a10*/  IMAD R57, R57, UR7, RZ ;  /* 0x0000000739397c24 */ /* 0x000fe2000f8e02ff */
[----:B------:R-:W-:Y:S02]  /*22a20*/  ULDC UR7, c[0x0][0x240] ;  /* 0x0000900000077ab9 */ /* 0x000fe40000000800 */
[----:B-1----:R-:W2:Y:S04]  /*22a30*/  LDL.LU R62, [R1+0x1ab0] ;  /* 0x001ab000013e7983 */ /* 0x002ea80000300800 */
[----:B------:R1:W-:Y:S04]  /*22a40*/  STL [R1+0x734], R57 ;  /* 0x0007343901007387 */ /* 0x0003e80000100800 */
[----:B-1----:R-:W3:Y:S01]  /*22a50*/  LDL.LU R57, [R1+0x1aac] ;  /* 0x001aac0001397983 */ /* 0x002ee20000300800 */
[----:B----4-:R-:W-:Y:S01]  /*22a60*/  IMAD R52, R52, UR8, RZ ;  /* 0x0000000834347c24 */ /* 0x010fe2000f8e02ff */
[----:B------:R-:W-:-:S04]  /*22a70*/  ULDC UR8, c[0x0][0x240] ;  /* 0x0000900000087ab9 */ /* 0x000fc80000000800 */
[----:B------:R1:W-:Y:S01]  /*22a80*/  STL [R1+0x730], R52 ;  /* 0x0007303401007387 */ /* 0x0003e20000100800 */
[----:B------:R-:W-:Y:S01]  /*22a90*/  IMAD R51, R51, UR9, RZ ;  /* 0x0000000933337c24 */ /* 0x000fe2000f8e02ff */
[----:B------:R-:W-:Y:S02]  /*22aa0*/  ULDC UR9, c[0x0][0x240] ;  /* 0x0000900000097ab9 */ /* 0x000fe40000000800 */
[----:B-1----:R-:W4:Y:S01]  /*22ab0*/  LDL.LU R52, [R1+0x1aa8] ;  /* 0x001aa80001347983 */ /* 0x002f220000300800 */
[----:B------:R-:W-:Y:S01]  /*22ac0*/  IMAD R50, R50, UR10, RZ ;  /* 0x0000000a32327c24 */ /* 0x000fe2000f8e02ff */
[----:B------:R-:W-:Y:S02]  /*22ad0*/  ULDC UR10, c[0x0][0x240] ;  /* 0x00009000000a7ab9 */ /* 0x000fe40000000800 */
[----:B------:R1:W-:Y:S04]  /*22ae0*/  STL [R1+0x724], R51 ;  /* 0x0007243301007387 */ /* 0x0003e80000100800 */
[----:B-1----:R-:W2:Y:S04]  /*22af0*/  LDL.LU R51, [R1+0x1aa4] ;  /* 0x001aa40001337983 */ /* 0x002ea80000300800 */
[----:B------:R1:W-:Y:S04]  /*22b00*/  STL [R1+0x720], R50 ;  /* 0x0007203201007387 */ /* 0x0003e80000100800 */
[----:B-1----:R-:W3:Y:S01]  /*22b10*/  LDL.LU R50, [R1+0x1aa0] ;  /* 0x001aa00001327983 */ /* 0x002ee20000300800 */
[----:B------:R-:W-:Y:S01]  /*22b20*/  IMAD R6, R6, UR11, RZ ;  /* 0x0000000b06067c24 */ /* 0x000fe2000f8e02ff */
[----:B------:R-:W-:-:S04]  /*22b30*/  ULDC UR11, c[0x0][0x240] ;  /* 0x00009000000b7ab9 */ /* 0x000fc80000000800 */
[----:B------:R1:W-:Y:S04]  /*22b40*/  STL [R1+0x834], R6 ;  /* 0x0008340601007387 */ /* 0x0003e80000100800 */
[----:B-1----:R-:W4:Y:S01]  /*22b50*/  LDL.LU R6, [R1+0x1a9c] ;  /* 0x001a9c0001067983 */ /* 0x002f220000300800 */
[----:B------:R-:W-:Y:S01]  /*22b60*/  IMAD R195, R195, UR12, RZ ;  /* 0x0000000cc3c37c24 */ /* 0x000fe2000f8e02ff */
[----:B------:R-:W-:-:S04]  /*22b70*/  ULDC UR12, c[0x0][0x240] ;  /* 0x00009000000c7ab9 */ /* 0x000fc80000000800 */
[----:B------:R1:W-:Y:S04]  /*22b80*/  STL [R1+0x838], R195 ;  /* 0x000838c301007387 */ /* 0x0003e80000100800 */
[----:B-1----:R-:W2:Y:S01]  /*22b90*/  LDL.LU R195, [R1+0x1a98] ;  /* 0x001a980001c37983 */ /* 0x002ea20000300800 */
[----:B----4-:R-:W-:Y:S01]  /*22ba0*/  IMAD R6, R6, UR14, RZ ;  /* 0x0000000e06067c24 */ /* 0x010fe2000f8e02ff */
[----:B------:R-:W-:Y:S01]  /*22bb0*/  ULDC UR14, c[0x0][0x240] ;  /* 0x00009000000e7ab9 */ /* 0x000fe20000000800 */
[----:B--2---:R-:W-:Y:S01]  /*22bc0*/  IMAD R195, R195, UR13, RZ ;  /* 0x0000000dc3c37c24 */ /* 0x004fe2000f8e02ff */
[----:B------:R-:W-:-:S04]  /*22bd0*/  ULDC UR13, c[0x0][0x240] ;  /* 0x00009000000d7ab9 */ /* 0x000fc80000000800 */
[----:B------:R1:W-:Y:S02]  /*22be0*/  STL [R1+0x83c], R195 ;  /* 0x00083cc301007387 */ /* 0x0003e40000100800 */
[----:B-1----:R-:W-:Y:S02]  /*22bf0*/  MOV R195, R48 ;  /* 0x0000003000c37202 */ /* 0x002fe40000000f00 */
[----:B------:R-:W2:Y:S04]  /*22c00*/  LDL.LU R48, [R1+0x1a94] ;  /* 0x001a940001307983 */ /* 0x000ea80000300800 */
[----:B------:R1:W-:Y:S02]  /*22c10*/  STL [R1+0x848], R6 ;  /* 0x0008480601007387 */ /* 0x0003e40000100800 */
[----:B-1----:R-:W-:-:S02]  /*22c20*/  IMAD.MOV.U32 R6, RZ, RZ, R49 ;  /* 0x000000ffff067224 */ /* 0x002fc400078e0031 */
[----:B------:R-:W4:Y:S01]  /*22c30*/  LDL.LU R49, [R1+0x1a90] ;  /* 0x001a900001317983 */ /* 0x000f220000300800 */
[----:B--2---:R-:W-:Y:S01]  /*22c40*/  IMAD R48, R48, UR15, RZ ;  /* 0x0000000f30307c24 */ /* 0x004fe2000f8e02ff */
[----:B------:R-:W-:-:S04]  /*22c50*/  ULDC UR15, c[0x0][0x240] ;  /* 0x00009000000f7ab9 */ /* 0x000fc80000000800 */
[----:B------:R1:W-:Y:S02]  /*22c60*/  STL [R1+0x84c], R48 ;  /* 0x00084c3001007387 */ /* 0x0003e40000100800 */
[----:B-1----:R-:W-:Y:S02]  /*22c70*/  IMAD.MOV.U32 R48, RZ, RZ, R195 ;  /* 0x000000ffff307224 */ /* 0x002fe400078e00c3 */
[----:B------:R-:W-:Y:S02]  /*22c80*/  IMAD.MOV.U32 R195, RZ, RZ, R150 ;  /* 0x000000ffffc37224 */ /* 0x000fe400078e0096 */
[----:B----4-:R-:W-:Y:S01]  /*22c90*/  IMAD R150, R49, UR16, RZ ;  /* 0x0000001031967c24 */ /* 0x010fe2000f8e02ff */
[----:B------:R-:W-:Y:S01]  /*22ca0*/  ULDC UR16, c[0x0][0x240] ;  /* 0x0000900000107ab9 */ /* 0x000fe20000000800 */
[----:B------:R-:W-:Y:S02]  /*22cb0*/  IMAD.MOV.U32 R49, RZ, RZ, R53 ;  /* 0x000000ffff317224 */ /* 0x000fe400078e0035 */
[----:B------:R-:W2:Y:S01]  /*22cc0*/  LDL.LU R53, [R1+0x1a8c] ;  /* 0x001a8c0001357983 */ /* 0x000ea20000300800 */
[----:B------:R-:W-:Y:S01]  /*22cd0*/  IMAD R51, R51, UR18, RZ ;  /* 0x0000001233337c24 */ /* 0x000fe2000f8e02ff */
[----:B------:R-:W-:Y:S01]  /*22ce0*/  ULDC UR18, c[0x0][0x240] ;  /* 0x0000900000127ab9 */ /* 0x000fe20000000800 */
[----:B------:R-:W-:Y:S01]  /*22cf0*/  IMAD R52, R52, UR19, RZ ;  /* 0x0000001334347c24 */ /* 0x000fe2000f8e02ff */
[----:B------:R-:W-:-:S02]  /*22d00*/  ULDC UR19, c[0x0][0x240] ;  /* 0x0000900000137ab9 */ /* 0x000fc40000000800 */
[----:B------:R1:W-:Y:S02]  /*22d10*/  STL [R1+0x858], R51 ;  /* 0x0008583301007387 */ /* 0x0003e40000100800 */
[----:B-1----:R-:W-:Y:S02]  /*22d20*/  IMAD.MOV.U32 R51, RZ, RZ, R55 ;  /* 0x000000ffff337224 */ /* 0x002fe400078e0037 */
[----:B------:R-:W4:Y:S04]  /*22d30*/  LDL.LU R55, [R1+0x1a88] ;  /* 0x001a880001377983 */ /* 0x000f280000300800 */
[----:B------:R1:W-:Y:S02]  /*22d40*/  STL [R1+0x85c], R52 ;  /* 0x00085c3401007387 */ /* 0x0003e40000100800 */
[----:B-1----:R-:W-:-:S02]  /*22d50*/  MOV R52, R54 ;  /* 0x0000003600347202 */ /* 0x002fc40000000f00 */
[----:B------:R-:W4:Y:S01]  /*22d60*/  LDL.LU R54, [R1+0x1a84] ;  /* 0x001a840001367983 */ /* 0x000f220000300800 */
[----:B--2---:R-:W-:Y:S01]  /*22d70*/  IMAD R53, R53, UR20, RZ ;  /* 0x0000001435357c24 */ /* 0x004fe2000f8e02ff */
[----:B------:R-:W-:-:S04]  /*22d80*/  ULDC UR20, c[0x0][0x240] ;  /* 0x0000900000147ab9 */ /* 0x000fc80000000800 */
[----:B------:R1:W-:Y:S02]  /*22d90*/  STL [R1+0x860], R53 ;  /* 0x0008603501007387 */ /* 0x0003e40000100800 */
[----:B-1----:R-:W-:Y:S02]  /*22da0*/  IMAD.MOV.U32 R53, RZ, RZ, R56 ;  /* 0x000000ffff357224 */ /* 0x002fe400078e0038 */
[----:B------:R-:W2:Y:S01]  /*22db0*/  LDL.LU R56, [R1+0x1a80] ;  /* 0x001a800001387983 */ /* 0x000ea20000300800 */
[----:B---3--:R-:W-:Y:S01]  /*22dc0*/  IMAD R57, R57, UR24, RZ ;  /* 0x0000001839397c24 */ /* 0x008fe2000f8e02ff */
[----:B------:R-:W-:Y:S01]  /*22dd0*/  ULDC UR24, c[0x0][0x240] ;  /* 0x0000900000187ab9 */ /* 0x000fe20000000800 */
[----:B----4-:R-:W-:Y:S01]  /*22de0*/  IMAD R54, R54, UR21, RZ ;  /* 0x0000001536367c24 */ /* 0x010fe2000f8e02ff */
[----:B------:R-:W-:-:S04]  /*22df0*/  ULDC UR21, c[0x0][0x240] ;  /* 0x0000900000157ab9 */ /* 0x000fc80000000800 */
[----:B------:R1:W-:Y:S02]  /*22e00*/  STL [R1+0x864], R54 ;  /* 0x0008643601007387 */ /* 0x0003e40000100800 */
[----:B-1----:R-:W-:Y:S02]  /*22e10*/  IMAD.MOV.U32 R54, RZ, RZ, R52 ;  /* 0x000000ffff367224 */ /* 0x002fe400078e0034 */
[----:B------:R-:W-:Y:S01]  /*22e20*/  IMAD R52, R55, UR22, RZ ;  /* 0x0000001637347c24 */ /* 0x000fe2000f8e02ff */
[----:B------:R-:W-:Y:S01]  /*22e30*/  ULDC UR22, c[0x0][0x240] ;  /* 0x0000900000167ab9 */ /* 0x000fe20000000800 */
[----:B------:R-:W-:Y:S02]  /*22e40*/  IMAD.MOV.U32 R55, RZ, RZ, R60 ;  /* 0x000000ffff377224 */ /* 0x000fe400078e003c */
[----:B------:R-:W3:Y:S01]  /*22e50*/  LDL.LU R60, [R1+0x1a7c] ;  /* 0x001a7c00013c7983 */ /* 0x000ee20000300800 */
[----:B--2---:R-:W-:Y:S01]  /*22e60*/  IMAD R56, R56, UR23, RZ ;  /* 0x0000001738387c24 */ /* 0x004fe2000f8e02ff */
[----:B------:R-:W-:-:S04]  /*22e70*/  ULDC UR23, c[0x0][0x240] ;  /* 0x0000900000177ab9 */ /* 0x000fc80000000800 */
[----:B------:R1:W-:Y:S02]  /*22e80*/  STL [R1+0x86c], R56 ;  /* 0x00086c3801007387 */ /* 0x0003e40000100800 */
[----:B-1----:R-:W-:Y:S02]  /*22e90*/  IMAD.MOV.U32 R56, RZ, RZ, R58 ;  /* 0x000000ffff387224 */ /* 0x002fe400078e003a */
[----:B------:R-:W2:Y:S04]  /*22ea0*/  LDL.LU R58, [R1+0x1a78] ;  /* 0x001a7800013a7983 */ /* 0x000ea80000300800 */
[----:B------:R1:W-:Y:S02]  /*22eb0*/  STL [R1+0x870], R57 ;  /* 0x0008703901007387 */ /* 0x0003e40000100800 */
[----:B-1----:R-:W-:-:S02]  /*22ec0*/  IMAD.MOV.U32 R57, RZ, RZ, R59 ;  /* 0x000000ffff397224 */ /* 0x002fc400078e003b */
[----:B------:R-:W4:Y:S01]  /*22ed0*/  LDL.LU R59, [R1+0x1a74] ;  /* 0x001a7400013b7983 */ /* 0x000f220000300800 */
[----:B--2---:R-:W-:Y:S01]  /*22ee0*/  IMAD R58, R58, UR25, RZ ;  /* 0x000000193a3a7c24 */ /* 0x004fe2000f8e02ff */
[----:B------:R-:W-:-:S04]  /*22ef0*/  ULDC UR25, c[0x0][0x240] ;  /* 0x0000900000197ab9 */ /* 0x000fc80000000800 */
[----:B------:R1:W-:Y:S02]  /*22f00*/  STL [R1+0x874], R58 ;  /* 0x0008743a01007387 */ /* 0x0003e40000100800 */
[----:B-1----:R-:W-:Y:S01]  /*22f10*/  MOV R58, R55 ;  /* 0x00000037003a7202 */ /* 0x002fe20000000f00 */
[----:B----4-:R-:W-:Y:S01]  /*22f20*/  IMAD R55, R59, UR26, RZ ;  /* 0x0000001a3b377c24 */ /* 0x010fe2000f8e02ff */
[----:B------:R-:W-:Y:S01]  /*22f30*/  ULDC UR26, c[0x0][0x240] ;  /* 0x00009000001a7ab9 */ /* 0x000fe20000000800 */
[----:B------:R-:W-:Y:S02]  /*22f40*/  IMAD.MOV.U32 R59, RZ, RZ, R61 ;  /* 0x000000ffff3b7224 */ /* 0x000fe400078e003d */
[----:B------:R-:W2:Y:S01]  /*22f50*/  LDL.LU R61, [R1+0x1a70] ;  /* 0x001a7000013d7983 */ /* 0x000ea20000300800 */
[----:B---3--:R-:W-:Y:S01]  /*22f60*/  IMAD R60, R60, UR27, RZ ;  /* 0x0000001b3c3c7c24 */ /* 0x008fe2000f8e02ff */
[----:B------:R-:W-:-:S04]  /*22f70*/  ULDC UR27, c[0x0][0x240] ;  /* 0x00009000001b7ab9 */ /* 0x000fc80000000800 */
[----:B------:R1:W-:Y:S02]  /*22f80*/  STL [R1+0x87c], R60 ;  /* 0x00087c3c01007387 */ /* 0x0003e40000100800 */
[----:B-1----:R-:W-:Y:S02]  /*22f90*/  IMAD.MOV.U32 R60, RZ, RZ, R58 ;  /* 0x000000ffff3c7224 */ /* 0x002fe400078e003a */
[----:B------:R-:W-:Y:S02]  /*22fa0*/  IMAD.MOV.U32 R58, RZ, RZ, R56 ;  /* 0x000000ffff3a7224 */ /* 0x000fe400078e0038 */
[----:B------:R-:W-:Y:S02]  /*22fb0*/  IMAD.MOV.U32 R56, RZ, RZ, R49 ;  /* 0x000000ffff387224 */ /* 0x000fe400078e0031 */
[----:B--2---:R-:W-:Y:S01]  /*22fc0*/  IMAD R49, R61, UR28, RZ ;  /* 0x0000001c3d317c24 */ /* 0x004fe2000f8e02ff */
[----:B------:R-:W-:Y:S01]  /*22fd0*/  ULDC UR28, c[0x0][0x240] ;  /* 0x00009000001c7ab9 */ /* 0x000fe20000000800 */
[----:B------:R-:W-:Y:S01]  /*22fe0*/  IMAD R61, R63, UR30, RZ ;  /* 0x0000001e3f3d7c24 */ /* 0x000fe2000f8e02ff */
[----:B------:R-:W-:Y:S01]  /*22ff0*/  ULDC UR30, c[0x0][0x240] ;  /* 0x00009000001e7ab9 */ /* 0x000fe20000000800 */
[----:B------:R-:W-:-:S02]  /*23000*/  IMAD.MOV.U32 R63, RZ, RZ, R65 ;  /* 0x000000ffff3f7224 */ /* 0x000fc400078e0041 */
[----:B------:R-:W2:Y:S04]  /*23010*/  LDL.LU R65, [R1+0x1a6c] ;  /* 0x001a6c0001417983 */ /* 0x000ea80000300800 */
[----:B------:R1:W-:Y:S02]  /*23020*/  STL [R1+0x894], R64 ;  /* 0x0008944001007387 */ /* 0x0003e40000100800 */
[----:B-1----:R-:W-:Y:S01]  /*23030*/  MOV R64, R63 ;  /* 0x0000003f00407202 */ /* 0x002fe20000000f00 */
[----:B------:R-:W-:Y:S02]  /*23040*/  IMAD.MOV.U32 R63, RZ, RZ, R60 ;  /* 0x000000ffff3f7224 */ /* 0x000fe400078e003c */
[----:B------:R-:W-:Y:S02]  /*23050*/  IMAD.MOV.U32 R60, RZ, RZ, R58 ;  /* 0x000000ffff3c7224 */ /* 0x000fe400078e003a */
[----:B------:R-:W-:-:S02]  /*23060*/  IMAD.MOV.U32 R58, RZ, RZ, R56 ;  /* 0x000000ffff3a7224 */ /* 0x000fc400078e0038 */
[----:B------:R-:W-:Y:S02]  /*23070*/  IMAD.MOV.U32 R56, RZ, RZ, R48 ;  /* 0x000000ffff387224 */ /* 0x000fe400078e0030 */
[----:B--2---:R-:W-:Y:S01]  /*23080*/  IMAD R48, R65, UR32, RZ ;  /* 0x0000002041307c24 */ /* 0x004fe2000f8e02ff */
[----:B------:R-:W-:Y:S01]  /*23090*/  ULDC UR32, c[0x0][0x240] ;  /* 0x0000900000207ab9 */ /* 0x000fe20000000800 */
[----:B------:R-:W-:Y:S02]  /*230a0*/  IMAD.MOV.U32 R65, RZ, RZ, R69 ;  /* 0x000000ffff417224 */ /* 0x000fe400078e0045 */
[----:B------:R-:W2:Y:S04]  /*230b0*/  LDL.LU R69, [R1+0x1a68] ;  /* 0x001a680001457983 */ /* 0x000ea80000300800 */
[----:B------:R1:W-:Y:S02]  /*230c0*/  STL [R1+0x8ac], R66 ;  /* 0x0008ac4201007387 */ /* 0x0003e40000100800 */
[----:B-1----:R-:W-:-:S02]  /*230d0*/  MOV R66, R68 ;  /* 0x0000004400427202 */ /* 0x002fc40000000f00 */
[----:B------:R-:W3:Y:S04]  /*230e0*/  LDL.LU R68, [R1+0x1a64] ;  /* 0x001a640001447983 */ /* 0x000ee80000300800 */
[----:B------:R2:W-:Y:S01]  /*230f0*/  STL [R1+0x8b0], R67 ;  /* 0x0008b04301007387 */ /* 0x0005e20000100800 */
[----:B------:R-:W-:Y:S02]  /*23100*/  IMAD R10, R10, UR9, RZ ;  /* 0x000000090a0a7c24 */ /* 0x000fe4000f8e02ff */
[----:B------:R-:W-:Y:S02]  /*23110*/  IMAD R11, R11, UR10, RZ ;  /* 0x0000000a0b0b7c24 */ /* 0x000fe4000f8e02ff */
[----:B------:R-:W-:Y:S01]  /*23120*/  IMAD R50, R50, UR17, RZ ;  /* 0x0000001132327c24 */ /* 0x000fe2000f8e02ff */
[----:B------:R-:W-:Y:S01]  /*23130*/  ULDC UR17, c[0x0][0x240] ;  /* 0x0000900000117ab9 */ /* 0x000fe20000000800 */
[----:B------:R-:W-:-:S02]  /*23140*/  IMAD R12, R12, UR11, RZ ;  /* 0x0000000b0c0c7c24 */ /* 0x000fc4000f8e02ff */
[----:B------:R-:W-:Y:S02]  /*23150*/  IMAD R13, R13, UR12, RZ ;  /* 0x0000000c0d0d7c24 */ /* 0x000fe4000f8e02ff */
[----:B------:R-:W-:Y:S02]  /*23160*/  IMAD R14, R14, UR13, RZ ;  /* 0x0000000d0e0e7c24 */ /* 0x000fe4000f8e02ff */
[----:B------:R-:W-:Y:S02]  /*23170*/  IMAD R15, R15, UR14, RZ ;  /* 0x0000000e0f0f7c24 */ /* 0x000fe4000f8e02ff */
[----:B------:R-:W-:Y:S01]  /*23180*/  IMAD R62, R62, UR29, RZ ;  /* 0x0000001d3e3e7c24 */ /* 0x000fe2000f8e02ff */
[----:B------:R-:W-:Y:S01]  /*23190*/  ULDC UR29, c[0x0][0x240] ;  /* 0x00009000001d7ab9 */ /* 0x000fe20000000800 */
[----:B--2---:R-:W-:Y:S01]  /*231a0*/  IMAD R67, R69, UR36, RZ ;  /* 0x0000002445437c24 */ /* 0x004fe2000f8e02ff */
[----:B------:R-:W-:Y:S01]  /*231b0*/  ULDC UR36, c[0x0][0x240] ;  /* 0x0000900000247ab9 */ /* 0x000fe20000000800 */
[----:B---3--:R-:W-:Y:S01]  /*231c0*/  IMAD R68, R68, UR35, RZ ;  /* 0x0000002344447c24 */ /* 0x008fe2000f8e02ff */
[----:B------:R-:W-:-:S04]  /*231d0*/  ULDC UR35, c[0x0][0x240] ;  /* 0x0000900000237ab9 */ /* 0x000fc80000000800 */
[----:B------:R1:W-:Y:S04]  /*231e0*/  STL [R1+0x8b4], R68 ;  /* 0x0008b44401007387 */ /* 0x0003e80000100800 */
[----:B------:R2:W-:Y:S01]  /*231f0*/  STL [R1+0x8b8], R67 ;  /* 0x0008b84301007387 */ /* 0x0005e20000100800 */
[----:B-1----:R-:W-:Y:S01]  /*23200*/  IMAD R68, R70, UR37, RZ ;  /* 0x0000002546447c24 */ /* 0x002fe2000f8e02ff */
[----:B------:R-:W-:Y:S01]  /*23210*/  ULDC UR37, c[0x0][0x240] ;  /* 0x0000900000257ab9 */ /* 0x000fe20000000800 */
[----:B--2---:R-:W-:-:S03]  /*23220*/  IMAD R67, R71, UR38, RZ ;  /* 0x0000002647437c24 */ /* 0x004fc6000f8e02ff */
[----:B------:R1:W-:Y:S01]  /*23230*/  STL [R1+0x8bc], R68 ;  /* 0x0008bc4401007387 */ /* 0x0003e20000100800 */
[----:B------:R-:W-:Y:S01]  /*23240*/  IMAD R69, R74, UR41, RZ ;  /* 0x000000294a457c24 */ /* 0x000fe2000f8e02ff */
[----:B------:R-:W-:Y:S02]  /*23250*/  ULDC UR38, c[0x0][0x240] ;  /* 0x0000900000267ab9 */ /* 0x000fe40000000800 */
[----:B------:R2:W-:Y:S01]  /*23260*/  STL [R1+0x8c0], R67 ;  /* 0x0008c04301007387 */ /* 0x0005e20000100800 */
[----:B-1----:R-:W-:Y:S01]  /*23270*/  IMAD R68, R73, UR40, RZ ;  /* 0x0000002849447c24 */ /* 0x002fe2000f8e02ff */
[----:B------:R-:W-:Y:S01]  /*23280*/  ULDC UR40, c[0x0][0x240] ;  /* 0x0000900000287ab9 */ /* 0x000fe20000000800 */
[----:B------:R-:W-:Y:S01]  /*23290*/  IMAD R71, R82, UR49, RZ ;  /* 0x0000003152477c24 */ /* 0x000fe2000f8e02ff */
[----:B------:R-:W-:Y:S01]  /*232a0*/  ULDC UR41, c[0x0][0x240] ;  /* 0x0000900000297ab9 */ /* 0x000fe20000000800 */
[----:B--2---:R-:W-:Y:S01]  /*232b0*/  IMAD.MOV.U32 R67, RZ, RZ, R66 ;  /* 0x000000ffff437224 */ /* 0x004fe200078e0042 */
[----:B------:R1:W-:Y:S01]  /*232c0*/  STL [R1+0x8c8], R68 ;  /* 0x0008c84401007387 */ /* 0x0003e20000100800 */
[----:B------:R-:W-:Y:S01]  /*232d0*/  IMAD.MOV.U32 R66, RZ, RZ, R65 ;  /* 0x000000ffff427224 */ /* 0x000fe200078e0041 */
[----:B------:R-:W-:-:S02]  /*232e0*/  ULDC UR49, c[0x0][0x240] ;  /* 0x0000900000317ab9 */ /* 0x000fc40000000800 */
[----:B------:R2:W-:Y:S01]  /*232f0*/  STL [R1+0x8cc], R69 ;  /* 0x0008cc4501007387 */ /* 0x0005e20000100800 */
[----:B-1----:R-:W-:Y:S02]  /*23300*/  IMAD R68, R75, UR42, RZ ;  /* 0x0000002a4b447c24 */ /* 0x002fe4000f8e02ff */
[----:B------:R-:W-:Y:S02]  /*23310*/  IMAD.MOV.U32 R65, RZ, RZ, R63 ;  /* 0x000000ffff417224 */ /* 0x000fe400078e003f */
[----:B------:R-:W-:Y:S01]  /*23320*/  IMAD R73, R149, UR50, RZ ;  /* 0x0000003295497c24 */ /* 0x000fe2000f8e02ff */
[----:B------:R1:W-:Y:S01]  /*23330*/  STL [R1+0x8d0], R68 ;  /* 0x0008d04401007387 */ /* 0x0003e20000100800 */
[----:B--2---:R-:W-:Y:S02]  /*23340*/  IMAD R69, R76, UR43, RZ ;  /* 0x0000002b4c457c24 */ /* 0x004fe4000f8e02ff */
[----:B------:R-:W-:Y:S01]  /*23350*/  IMAD R74, R145, UR54, RZ ;  /* 0x00000036914a7c24 */ /* 0x000fe2000f8e02ff */
[----:B------:R-:W-:Y:S01]  /*23360*/  MOV R70, R66 ;  /* 0x0000004200467202 */ /* 0x000fe20000000f00 */
[----:B------:R-:W-:Y:S01]  /*23370*/  IMAD.MOV.U32 R63, RZ, RZ, R58 ;  /* 0x000000ffff3f7224 */ /* 0x000fe200078e003a */
[----:B------:R-:W-:Y:S01]  /*23380*/  ULDC UR42, c[0x0][0x240] ;  /* 0x00009000002a7ab9 */ /* 0x000fe20000000800 */
[----:B------:R-:W-:-:S02]  /*23390*/  IMAD R58, R72, UR39, RZ ;  /* 0x00000027483a7c24 */ /* 0x000fc4000f8e02ff */
[----:B-1----:R-:W-:Y:S01]  /*233a0*/  IMAD R68, R77, UR44, RZ ;  /* 0x0000002c4d447c24 */ /* 0x002fe2000f8e02ff */
[----:B------:R-:W-:Y:S01]  /*233b0*/  STL [R1+0x8d4], R69 ;  /* 0x0008d44501007387 */ /* 0x000fe20000100800 */
[----:B------:R-:W-:Y:S01]  /*233c0*/  IMAD R72, R81, UR48, RZ ;  /* 0x0000003051487c24 */ /* 0x000fe2000f8e02ff */
[----:B------:R-:W-:Y:S01]  /*233d0*/  ULDC UR48, c[0x0][0x240] ;  /* 0x0000900000307ab9 */ /* 0x000fe20000000800 */
[----:B------:R-:W-:Y:S01]  /*233e0*/  IMAD.MOV.U32 R66, RZ, RZ, R65 ;  /* 0x000000ffff427224 */ /* 0x000fe200078e0041 */
[----:B------:R1:W-:Y:S01]  /*233f0*/  STL [R1+0x8d8], R68 ;  /* 0x0008d84401007387 */ /* 0x0003e20000100800 */
[----:B------:R-:W-:Y:S01]  /*23400*/  ULDC UR39, c[0x0][0x240] ;  /* 0x0000900000277ab9 */ /* 0x000fe20000000800 */
[----:B------:R-:W-:Y:S01]  /*23410*/  ULDC UR43, c[0x0][0x240] ;  /* 0x00009000002b7ab9 */ /* 0x000fe20000000800 */
[----:B------:R-:W-:Y:S01]  /*23420*/  ULDC UR44, c[0x0][0x240] ;  /* 0x00009000002c7ab9 */ /* 0x000fe20000000800 */
[----:B------:R2:W-:Y:S01]  /*23430*/  STL [R1+0x8f8], R72 ;  /* 0x0008f84801007387 */ /* 0x0005e20000100800 */
[----:B-1----:R-:W-:-:S03]  /*23440*/  IMAD.MOV.U32 R68, RZ, RZ, R67 ;  /* 0x000000ffff447224 */ /* 0x002fc600078e0043 */
[----:B------:R1:W-:Y:S01]  /*23450*/  STL [R1+0x8fc], R71 ;  /* 0x0008fc4701007387 */ /* 0x0003e20000100800 */
[----:B--2---:R-:W-:Y:S02]  /*23460*/  IMAD R72, R148, UR51, RZ ;  /* 0x0000003394487c24 */ /* 0x004fe4000f8e02ff */
[----:B-1----:R-:W-:Y:S02]  /*23470*/  IMAD.MOV.U32 R71, RZ, RZ, R68 ;  /* 0x000000ffff477224 */ /* 0x002fe400078e0044 */
[----:B------:R-:W-:Y:S01]  /*23480*/  IMAD.MOV.U32 R68, RZ, RZ, R6 ;  /* 0x000000ffff447224 */ /* 0x000fe200078e0006 */
[----:B------:R-:W-:-:S05]  /*23490*/  SEL R6, RZ, 0x4, !P0 ;  /* 0x00000004ff067807 */ /* 0x000fca0004000000 */
[----:B------:R1:W-:Y:S04]  /*234a0*/  STL [R1+0x19cc], R6 ;  /* 0x0019cc0601007387 */ /* 0x0003e80000100800 */
[----:B------:R2:W-:Y:S01]  /*234b0*/  STL [R1+0x900], R73 ;  /* 0x0009004901007387 */ /* 0x0005e20000100800 */
[----:B-1----:R-:W-:-:S03]  /*234c0*/  IMAD R6, R147, UR52, RZ ;  /* 0x0000003493067c24 */ /* 0x002fc6000f8e02ff */
[----:B------:R-:W-:Y:S01]  /*234d0*/  STL [R1+0x904], R72 ;  /* 0x0009044801007387 */ /* 0x000fe20000100800 */
[----:B--2---:R-:W-:-:S03]  /*234e0*/  IMAD R73, R144, UR55, RZ ;  /* 0x0000003790497c24 */ /* 0x004fc6000f8e02ff */
[----:B------:R1:W-:Y:S04]  /*234f0*/  STL [R1+0x908], R6 ;  /* 0x0009080601007387 */ /* 0x0003e80000100800 */
[----:B------:R2:W-:Y:S01]  /*23500*/  STL [R1+0x910], R74 ;  /* 0x0009104a01007387 */ /* 0x0005e20000100800 */
[----:B-1----:R-:W-:-:S03]  /*23510*/  IMAD R6, R143, UR56, RZ ;  /* 0x000000388f067c24 */ /* 0x002fc6000f8e02ff */
[----:B------:R1:W-:Y:S01]  /*23520*/  STL [R1+0x914], R73 ;  /* 0x0009144901007387 */ /* 0x0003e20000100800 */
[----:B--2---:R-:W-:-:S03]  /*23530*/  IMAD R74, R142, UR57, RZ ;  /* 0x000000398e4a7c24 */ /* 0x004fc6000f8e02ff */
[----:B------:R2:W-:Y:S01]  /*23540*/  STL [R1+0x918], R6 ;  /* 0x0009180601007387 */ /* 0x0005e20000100800 */
[----:B-1----:R-:W-:-:S03]  /*23550*/  IMAD R73, R141, UR58, RZ ;  /* 0x0000003a8d497c24 */ /* 0x002fc6000f8e02ff */
[----:B------:R1:W-:Y:S01]  /*23560*/  STL [R1+0x91c], R74 ;  /* 0x00091c4a01007387 */ /* 0x0003e20000100800 */
[----:B--2---:R-:W-:-:S03]  /*23570*/  IMAD R6, R139, UR59, RZ ;  /* 0x0000003b8b067c24 */ /* 0x004fc6000f8e02ff */
[----:B------:R2:W-:Y:S04]  /*23580*/  STL [R1+0x920], R73 ;  /* 0x0009204901007387 */ /* 0x0005e80000100800 */
[----:B------:R3:W-:Y:S01]  /*23590*/  STL [R1+0x924], R6 ;  /* 0x0009240601007387 */ /* 0x0007e20000100800 */
[----:B-1----:R-:W-:Y:S02]  /*235a0*/  IMAD R74, R138, UR60, RZ ;  /* 0x0000003c8a4a7c24 */ /* 0x002fe4000f8e02ff */
[----:B--2---:R-:W-:-:S03]  /*235b0*/  IMAD R73, R137, UR61, RZ ;  /* 0x0000003d89497c24 */ /* 0x004fc6000f8e02ff */
[----:B------:R1:W-:Y:S01]  /*235c0*/  STL [R1+0x928], R74 ;  /* 0x0009284a01007387 */ /* 0x0003e20000100800 */
[----:B---3--:R-:W-:-:S03]  /*235d0*/  IMAD R6, R136, UR5, RZ ;  /* 0x0000000588067c24 */ /* 0x008fc6000f8e02ff */
[----:B------:R2:W-:Y:S04]  /*235e0*/  STL [R1+0x92c], R73 ;  /* 0x00092c4901007387 */ /* 0x0005e80000100800 */
[----:B------:R3:W-:Y:S01]  /*235f0*/  STL [R1+0x938], R6 ;  /* 0x0009380601007387 */ /* 0x0007e20000100800 */
[----:B-1----:R-:W-:Y:S02]  /*23600*/  IMAD R74, R135, UR6, RZ ;  /* 0x00000006874a7c24 */ /* 0x002fe4000f8e02ff */
[----:B--2---:R-:W-:-:S03]  /*23610*/  IMAD R73, R134, UR7, RZ ;  /* 0x0000000786497c24 */ /* 0x004fc6000f8e02ff */
[----:B------:R-:W-:Y:S01]  /*23620*/  STL [R1+0x93c], R74 ;  /* 0x00093c4a01007387 */ /* 0x000fe20000100800 */
[----:B---3--:R-:W-:-:S03]  /*23630*/  IMAD R6, R133, UR8, RZ ;  /* 0x0000000885067c24 */ /* 0x008fc6000f8e02ff */
[----:B------:R-:W-:Y:S04]  /*23640*/  STL [R1+0x948], R73 ;  /* 0x0009484901007387 */ /* 0x000fe80000100800 */
[----:B------:R1:W-:Y:S04]  /*23650*/  STL [R1+0x94c], R6 ;  /* 0x00094c0601007387 */ /* 0x0003e80000100800 */
[----:B------:R2:W-:Y:S04]  /*23660*/  STL.64 [R1+0x1a30], R10 ;  /* 0x001a300a01007387 */ /* 0x0005e80000100a00 */
[----:B------:R3:W-:Y:S01]  /*23670*/  STL.64 [R1+0x1a20], R12 ;  /* 0x001a200c01007387 */ /* 0x0007e20000100a00 */
[----:B-1----:R-:W-:-:S03]  /*23680*/  IMAD R6, R20, UR19, RZ ;  /* 0x0000001314067c24 */ /* 0x002fc6000f8e02ff */
[----:B------:R1:W-:Y:S01]  /*23690*/  STL.64 [R1+0x1a28], R14 ;  /* 0x001a280e01007387 */ /* 0x0003e20000100a00 */
[----:B--2---:R-:W-:Y:S02]  /*236a0*/  IMAD R11, R18, UR17, RZ ;  /* 0x00000011120b7c24 */ /* 0x004fe4000f8e02ff */
[----:B------:R-:W-:-:S03]  /*236b0*/  IMAD R10, R19, UR18, RZ ;  /* 0x00000012130a7c24 */ /* 0x000fc6000f8e02ff */
[----:B------:R2:W-:Y:S01]  /*236c0*/  STL [R1+0x958], R11 ;  /* 0x0009580b01007387 */ /* 0x0005e20000100800 */
[----:B---3--:R-:W-:Y:S02]  /*236d0*/  IMAD R12, R22, UR21, RZ ;  /* 0x00000015160c7c24 */ /* 0x008fe4000f8e02ff */
[----:B-1----:R-:W-:Y:S01]  /*236e0*/  IMAD R14, R21, UR20, RZ ;  /* 0x00000014150e7c24 */ /* 0x002fe2000f8e02ff */
[----:B------:R-:W-:Y:S04]  /*236f0*/  STL [R1+0x95c], R10 ;  /* 0x00095c0a01007387 */ /* 0x000fe80000100800 */
[----:B------:R1:W-:Y:S01]  /*23700*/  STL [R1+0x960], R6 ;  /* 0x0009600601007387 */ /* 0x0003e20000100800 */
[----:B--2---:R-:W-:-:S03]  /*23710*/  IMAD R11, R25, UR24, RZ ;  /* 0x00000018190b7c24 */ /* 0x004fc6000f8e02ff */
[----:B------:R-:W-:Y:S01]  /*23720*/  STL [R1+0x1a40], R14 ;  /* 0x001a400e01007387 */ /* 0x000fe20000100800 */
[----:B-1----:R-:W-:-:S03]  /*23730*/  IMAD R6, R24, UR23, RZ ;  /* 0x0000001718067c24 */ /* 0x002fc6000f8e02ff */
[----:B------:R-:W-:Y:S01]  /*23740*/  STL [R1+0x1a44], R12 ;  /* 0x001a440c01007387 */ /* 0x000fe20000100800 */
[----:B------:R-:W-:-:S03]  /*23750*/  IMAD R10, R26, UR25, RZ ;  /* 0x000000191a0a7c24 */ /* 0x000fc6000f8e02ff */
        /* <DEDUP_REMOVED lines=15> */
[----:B------:R2:W-:Y:S01]  /*23850*/  STL [R1+0x9a0], R10 ;  /* 0x0009a00a01007387 */ /* 0x0005e20000100800 */
[----:B------:R-:W-:-:S03]  /*23860*/  IMAD.MOV.U32 R73, RZ, RZ, R66 ;  /* 0x000000ffff497224 */ /* 0x000fc600078e0042 */
[----:B------:R3:W-:Y:S01]  /*23870*/  STL [R1+0x9a4], R6 ;  /* 0x0009a40601007387 */ /* 0x0007e20000100800 */
[----:B-1----:R-:W-:Y:S02]  /*23880*/  IMAD R11, R34, UR33, RZ ;  /* 0x00000021220b7c24 */ /* 0x002fe4000f8e02ff */
[----:B--2---:R-:W-:-:S03]  /*23890*/  IMAD R10, R35, UR34, RZ ;  /* 0x00000022230a7c24 */ /* 0x004fc6000f8e02ff */
[----:B------:R-:W-:Y:S01]  /*238a0*/  STL [R1+0x9a8], R11 ;  /* 0x0009a80b01007387 */ /* 0x000fe20000100800 */
[----:B---3--:R-:W-:-:S03]  /*238b0*/  IMAD R6, R36, UR35, RZ ;  /* 0x0000002324067c24 */ /* 0x008fc6000f8e02ff */
[----:B------:R-:W-:Y:S01]  /*238c0*/  STL [R1+0x9ac], R10 ;  /* 0x0009ac0a01007387 */ /* 0x000fe20000100800 */
[----:B------:R-:W-:Y:S01]  /*238d0*/  IMAD.MOV.U32 R66, RZ, RZ, R60 ;  /* 0x000000ffff427224 */ /* 0x000fe200078e003c */
[----:B------:R-:W-:Y:S01]  /*238e0*/  MOV R60, R156 ;  /* 0x0000009c003c7202 */ /* 0x000fe20000000f00 */
[----:B------:R-:W-:Y:S01]  /*238f0*/  IMAD.MOV.U32 R74, RZ, RZ, R64 ;  /* 0x000000ffff4a7224 */ /* 0x000fe200078e0040 */
[----:B------:R1:W-:Y:S01]  /*23900*/  STL [R1+0x9b0], R6 ;  /* 0x0009b00601007387 */ /* 0x0003e20000100800 */
[----:B------:R-:W-:Y:S01]  /*23910*/  IMAD.MOV.U32 R64, RZ, RZ, R63 ;  /* 0x000000ffff407224 */ /* 0x000fe200078e003f */
[----:B------:R-:W-:Y:S01]  /*23920*/  LEA R14, P0, R132, R3, 0x2 ;  /* 0x00000003840e7211 */ /* 0x000fe200078010ff */
[----:B------:R-:W-:Y:S02]  /*23930*/  IMAD.MOV.U32 R156, RZ, RZ, R165 ;  /* 0x000000ffff9c7224 */ /* 0x000fe400078e00a5 */
[----:B------:R-:W-:Y:S02]  /*23940*/  IMAD.MOV.U32 R63, RZ, RZ, R57 ;  /* 0x000000ffff3f7224 */ /* 0x000fe400078e0039 */
[----:B------:R-:W-:-:S02]  /*23950*/  IMAD.MOV.U32 R165, RZ, RZ, R2 ;  /* 0x000000ffffa57224 */ /* 0x000fc400078e0002 */
[----:B------:R-:W-:Y:S02]  /*23960*/  IMAD.MOV.U32 R57, RZ, RZ, R7 ;  /* 0x000000ffff397224 */ /* 0x000fe400078e0007 */
[----:B-1----:R-:W-:Y:S02]  /*23970*/  IMAD R6, R37, UR36, RZ ;  /* 0x0000002425067c24 */ /* 0x002fe4000f8e02ff */
[----:B------:R-:W-:Y:S02]  /*23980*/  IMAD R2, R38, UR37, RZ ;  /* 0x0000002526027c24 */ /* 0x000fe4000f8e02ff */
[----:B------:R-:W-:Y:S01]  /*23990*/  IMAD R7, R39, UR38, RZ ;  /* 0x0000002627077c24 */ /* 0x000fe2000f8e02ff */
[----:B------:R-:W-:Y:S01]  /*239a0*/  LEA.HI.X.SX32 R15, R132, R0, 0x2, P0 ;  /* 0x00000000840f7211 */ /* 0x000fe200000f16ff */
[----:B------:R-:W-:Y:S01]  /*239b0*/  IMAD R11, R41, UR40, RZ ;  /* 0x00000028290b7c24 */ /* 0x000fe2000f8e02ff */
[----:B------:R-:W-:Y:S01]  /*239c0*/  STL [R1+0x19ec], R6 ;  /* 0x0019ec0601007387 */ /* 0x000fe20000100800 */
[----:B------:R-:W-:-:S03]  /*239d0*/  LEA R20, P2, R131, R3, 0x2 ;  /* 0x0000000383147211 */ /* 0x000fc600078410ff */
[----:B------:R-:W-:Y:S04]  /*239e0*/  STL [R1+0x19e8], R2 ;  /* 0x0019e80201007387 */ /* 0x000fe80000100800 */
[----:B------:R-:W-:Y:S04]  /*239f0*/  STL [R1+0x19e4], R7 ;  /* 0x0019e40701007387 */ /* 0x000fe80000100800 */
[----:B------:R-:W-:Y:S01]  /*23a00*/  STL [R1+0x1a48], R11 ;  /* 0x001a480b01007387 */ /* 0x000fe20000100800 */
[----:B------:R-:W-:-:S03]  /*23a10*/  LEA R32, P4, R129, R3, 0x2 ;  /* 0x0000000381207211 */ /* 0x000fc600078810ff */
[----:B------:R1:W-:Y:S01]  /*23a20*/  STL.64 [R1+0x5c0], R14 ;  /* 0x0005c00e01007387 */ /* 0x0003e20000100a00 */
[-C--:B------:R-:W-:Y:S02]  /*23a30*/  LEA.HI.X.SX32 R21, R131, R0.reuse, 0x2, P2 ;  /* 0x0000000083157211 */ /* 0x080fe400010f16ff */
[-C--:B------:R-:W-:Y:S02]  /*23a40*/  LEA R28, P5, R128, R3.reuse, 0x2 ;  /* 0x00000003801c7211 */ /* 0x080fe400078a10ff */
[-C--:B------:R-:W-:Y:S02]  /*23a50*/  LEA R26, P0, R127, R3.reuse, 0x2 ;  /* 0x000000037f1a7211 */ /* 0x080fe400078010ff */
[-C--:B-1----:R-:W-:Y:S01]  /*23a60*/  LEA R14, P3, R130, R3.reuse, 0x2 ;  /* 0x00000003820e7211 */ /* 0x082fe200078610ff */
[----:B------:R1:W-:Y:S01]  /*23a70*/  STL.64 [R1+0x5b8], R20 ;  /* 0x0005b81401007387 */ /* 0x0003e20000100a00 */
[----:B------:R-:W-:Y:S02]  /*23a80*/  LEA R24, P1, R126, R3, 0x2 ;  /* 0x000000037e187211 */ /* 0x000fe400078210ff */
[----:B------:R-:W-:-:S02]  /*23a90*/  LEA.HI.X.SX32 R15, R130, R0, 0x2, P3 ;  /* 0x00000000820f7211 */ /* 0x000fc400018f16ff */
[-C--:B------:R-:W-:Y:S02]  /*23aa0*/  LEA.HI.X.SX32 R33, R129, R0.reuse, 0x2, P4 ;  /* 0x0000000081217211 */ /* 0x080fe400020f16ff */
[-C--:B------:R-:W-:Y:S01]  /*23ab0*/  LEA.HI.X.SX32 R29, R128, R0.reuse, 0x2, P5 ;  /* 0x00000000801d7211 */ /* 0x080fe200028f16ff */
[----:B------:R2:W-:Y:S01]  /*23ac0*/  STL.64 [R1+0x5b0], R14 ;  /* 0x0005b00e01007387 */ /* 0x0005e20000100a00 */
[-C--:B------:R-:W-:Y:S02]  /*23ad0*/  LEA.HI.X.SX32 R27, R127, R0.reuse, 0x2, P0 ;  /* 0x000000007f1b7211 */ /* 0x080fe400000f16ff */
[CC--:B-1----:R-:W-:Y:S01]  /*23ae0*/  LEA R20, P2, R125.reuse, R3.reuse, 0x2 ;  /* 0x000000037d147211 */ /* 0x0c2fe200078410ff */
[----:B------:R1:W-:Y:S01]  /*23af0*/  STL.64 [R1+0x5a8], R32 ;  /* 0x0005a82001007387 */ /* 0x0003e20000100a00 */
[-C--:B------:R-:W-:Y:S02]  /*23b00*/  LEA.HI.X.SX32 R25, R126, R0.reuse, 0x2, P1 ;  /* 0x000000007e197211 */ /* 0x080fe400008f16ff */
[----:B------:R-:W-:Y:S01]  /*23b10*/  LEA.HI.X.SX32 R21, R125, R0, 0x2, P2 ;  /* 0x000000007d157211 */ /* 0x000fe200010f16ff */
[----:B------:R3:W-:Y:S01]  /*23b20*/  STL.64 [R1+0x5a0], R28 ;  /* 0x0005a01c01007387 */ /* 0x0007e20000100a00 */
[----:B--2---:R-:W-:-:S03]  /*23b30*/  LEA R14, P3, R124, R3, 0x2 ;  /* 0x000000037c0e7211 */ /* 0x004fc600078610ff */
[----:B------:R2:W-:Y:S01]  /*23b40*/  STL.64 [R1+0x598], R26 ;  /* 0x0005981a01007387 */ /* 0x0005e20000100a00 */
[----:B-1----:R-:W-:-:S03]  /*23b50*/  LEA R32, P4, R123, R3, 0x2 ;  /* 0x000000037b207211 */ /* 0x002fc600078810ff */
[----:B------:R1:W-:Y:S01]  /*23b60*/  STL.64 [R1+0x590], R24 ;  /* 0x0005901801007387 */ /* 0x0003e20000100a00 */
[-C--:B------:R-:W-:Y:S02]  /*23b70*/  LEA.HI.X.SX32 R15, R124, R0.reuse, 0x2, P3 ;  /* 0x000000007c0f7211 */ /* 0x080fe400018f16ff */
[CC--:B---3--:R-:W-:Y:S01]  /*23b80*/  LEA R28, P5, R122.reuse, R3.reuse, 0x2 ;  /* 0x000000037a1c7211 */ /* 0x0c8fe200078a10ff */
[----:B------:R3:W-:Y:S01]  /*23b90*/  STL.64 [R1+0x588], R20 ;  /* 0x0005881401007387 */ /* 0x0007e20000100a00 */
[-C--:B------:R-:W-:Y:S02]  /*23ba0*/  LEA.HI.X.SX32 R33, R123, R0.reuse, 0x2, P4 ;  /* 0x000000007b217211 */ /* 0x080fe400020f16ff */
[CC--:B--2---:R-:W-:Y:S02]  /*23bb0*/  LEA R26, P0, R121.reuse, R3.reuse, 0x2 ;  /* 0x00000003791a7211 */ /* 0x0c4fe400078010ff */
[-C--:B------:R-:W-:Y:S02]  /*23bc0*/  LEA.HI.X.SX32 R29, R122, R0.reuse, 0x2, P5 ;  /* 0x000000007a1d7211 */ /* 0x080fe400028f16ff */
[----:B-1----:R-:W-:Y:S01]  /*23bd0*/  LEA R24, P1, R120, R3, 0x2 ;  /* 0x0000000378187211 */ /* 0x002fe200078210ff */
[----:B------:R1:W-:Y:S01]  /*23be0*/  STL.64 [R1+0x580], R14 ;  /* 0x0005800e01007387 */ /* 0x0003e20000100a00 */
[----:B------:R-:W-:-:S02]  /*23bf0*/  LEA.HI.X.SX32 R27, R121, R0, 0x2, P0 ;  /* 0x00000000791b7211 */ /* 0x000fc400000f16ff */
[CC--:B---3--:R-:W-:Y:S01]  /*23c00*/  LEA R20, P2, R119.reuse, R3.reuse, 0x2 ;  /* 0x0000000377147211 */ /* 0x0c8fe200078410ff */
[----:B------:R2:W-:Y:S01]  /*23c10*/  STL.64 [R1+0x578], R32 ;  /* 0x0005782001007387 */ /* 0x0005e20000100a00 */
[-C--:B------:R-:W-:Y:S02]  /*23c20*/  LEA.HI.X.SX32 R25, R120, R0.reuse, 0x2, P1 ;  /* 0x0000000078197211 */ /* 0x080fe400008f16ff */
[----:B------:R-:W-:Y:S01]  /*23c30*/  LEA.HI.X.SX32 R21, R119, R0, 0x2, P2 ;  /* 0x0000000077157211 */ /* 0x000fe200010f16ff */
[----:B------:R3:W-:Y:S01]  /*23c40*/  STL.64 [R1+0x570], R28 ;  /* 0x0005701c01007387 */ /* 0x0007e20000100a00 */
[----:B-1----:R-:W-:-:S03]  /*23c50*/  LEA R14, P3, R118, R3, 0x2 ;  /* 0x00000003760e7211 */ /* 0x002fc600078610ff */
[----:B------:R1:W-:Y:S01]  /*23c60*/  STL.64 [R1+0x568], R26 ;  /* 0x0005681a01007387 */ /* 0x0003e20000100a00 */
[----:B--2---:R-:W-:-:S03]  /*23c70*/  LEA R32, P4, R117, R3, 0x2 ;  /* 0x0000000375207211 */ /* 0x004fc600078810ff */
[----:B------:R2:W-:Y:S01]  /*23c80*/  STL.64 [R1+0x560], R24 ;  /* 0x0005601801007387 */ /* 0x0005e20000100a00 */
[-C--:B------:R-:W-:Y:S02]  /*23c90*/  LEA.HI.X.SX32 R15, R118, R0.reuse, 0x2, P3 ;  /* 0x00000000760f7211 */ /* 0x080fe400018f16ff */
[CC--:B---3--:R-:W-:Y:S01]  /*23ca0*/  LEA R28, P5, R116.reuse, R3.reuse, 0x2 ;  /* 0x00000003741c7211 */ /* 0x0c8fe200078a10ff */
[----:B------:R3:W-:Y:S01]  /*23cb0*/  STL.64 [R1+0x558], R20 ;  /* 0x0005581401007387 */ /* 0x0007e20000100a00 */
[-C--:B------:R-:W-:Y:S02]  /*23cc0*/  LEA.HI.X.SX32 R33, R117, R0.reuse, 0x2, P4 ;  /* 0x0000000075217211 */ /* 0x080fe400020f16ff */
[CC--:B-1----:R-:W-:Y:S02]  /*23cd0*/  LEA R26, P0, R115.reuse, R3.reuse, 0x2 ;  /* 0x00000003731a7211 */ /* 0x0c2fe400078010ff */
[-C--:B------:R-:W-:Y:S02]  /*23ce0*/  LEA.HI.X.SX32 R29, R116, R0.reuse, 0x2, P5 ;  /* 0x00000000741d7211 */ /* 0x080fe400028f16ff */
[----:B--2---:R-:W-:Y:S01]  /*23cf0*/  LEA R24, P1, R114, R3, 0x2 ;  /* 0x0000000372187211 */ /* 0x004fe200078210ff */
        /* <DEDUP_REMOVED lines=110> */
[-C--:B---3--:R-:W-:Y:S01]  /*243e0*/  LEA R20, P2, R140, R3.reuse, 0x2 ;  /* 0x000000038c147211 */ /* 0x088fe200078410ff */
        /* <DEDUP_REMOVED lines=9> */
[-C--:B---3--:R-:W-:Y:S01]  /*24480*/  LEA R28, P5, R158, R3.reuse, 0x2 ;  /* 0x000000039e1c7211 */ /* 0x088fe200078a10ff */
[----:B------:R3:W-:Y:S01]  /*24490*/  STL.64 [R1+0x408], R20 ;  /* 0x0004081401007387 */ /* 0x0007e20000100a00 */
[-C--:B------:R-:W-:Y:S02]  /*244a0*/  LEA.HI.X.SX32 R33, R157, R0.reuse, 0x2, P4 ;  /* 0x000000009d217211 */ /* 0x080fe400020f16ff */
[-C--:B-1----:R-:W-:Y:S02]  /*244b0*/  LEA R26, P0, R160, R3.reuse, 0x2 ;  /* 0x00000003a01a7211 */ /* 0x082fe400078010ff */
[-C--:B------:R-:W-:Y:S02]  /*244c0*/  LEA.HI.X.SX32 R29, R158, R0.reuse, 0x2, P5 ;  /* 0x000000009e1d7211 */ /* 0x080fe400028f16ff */
[----:B--2---:R-:W-:Y:S01]  /*244d0*/  LEA R24, P1, R162, R3, 0x2 ;  /* 0x00000003a2187211 */ /* 0x004fe200078210ff */
[----:B------:R1:W-:Y:S01]  /*244e0*/  STL.64 [R1+0x400], R14 ;  /* 0x0004000e01007387 */ /* 0x0003e20000100a00 */
[----:B------:R-:W-:-:S02]  /*244f0*/  LEA.HI.X.SX32 R27, R160, R0, 0x2, P0 ;  /* 0x00000000a01b7211 */ /* 0x000fc400000f16ff */
[CC--:B---3--:R-:W-:Y:S01]  /*24500*/  LEA R20, P2, R163.reuse, R3.reuse, 0x2 ;  /* 0x00000003a3147211 */ /* 0x0c8fe200078410ff */
[----:B------:R-:W-:Y:S01]  /*24510*/  STL.64 [R1+0x3f8], R32 ;  /* 0x0003f82001007387 */ /* 0x000fe20000100a00 */
[-C--:B------:R-:W-:Y:S02]  /*24520*/  LEA.HI.X.SX32 R25, R162, R0.reuse, 0x2, P1 ;  /* 0x00000000a2197211 */ /* 0x080fe400008f16ff */
[-C--:B------:R-:W-:Y:S01]  /*24530*/  LEA R8, P4, R166, R3.reuse, 0x2 ;  /* 0x00000003a6087211 */ /* 0x080fe200078810ff */
[----:B------:R-:W-:Y:S01]  /*24540*/  STL.64 [R1+0x3f0], R28 ;  /* 0x0003f01c01007387 */ /* 0x000fe20000100a00 */
[-C--:B------:R-:W-:Y:S02]  /*24550*/  LEA R4, P5, R168, R3.reuse, 0x2 ;  /* 0x00000003a8047211 */ /* 0x080fe400078a10ff */
[----:B-1----:R-:W-:Y:S01]  /*24560*/  LEA R14, P3, R164, R3, 0x2 ;  /* 0x00000003a40e7211 */ /* 0x002fe200078610ff */
[----:B------:R1:W-:Y:S01]  /*24570*/  STL.64 [R1+0x3e8], R26 ;  /* 0x0003e81a01007387 */ /* 0x0003e20000100a00 */
[----:B------:R-:W-:-:S02]  /*24580*/  LEA.HI.X.SX32 R21, R163, R0, 0x2, P2 ;  /* 0x00000000a3157211 */ /* 0x000fc400010f16ff */
[-C--:B------:R-:W-:Y:S01]  /*24590*/  LEA.HI.X.SX32 R15, R164, R0.reuse, 0x2, P3 ;  /* 0x00000000a40f7211 */ /* 0x080fe200018f16ff */
[----:B------:R2:W-:Y:S01]  /*245a0*/  STL.64 [R1+0x3e0], R24 ;  /* 0x0003e01801007387 */ /* 0x0005e20000100a00 */
[-C--:B------:R-:W-:Y:S02]  /*245b0*/  LEA.HI.X.SX32 R9, R166, R0.reuse, 0x2, P4 ;  /* 0x00000000a6097211 */ /* 0x080fe400020f16ff */
[----:B------:R-:W-:Y:S01]  /*245c0*/  LEA.HI.X.SX32 R5, R168, R0, 0x2, P5 ;  /* 0x00000000a8057211 */ /* 0x000fe200028f16ff */
[----:B------:R3:W-:Y:S01]  /*245d0*/  STL.64 [R1+0x3d8], R20 ;  /* 0x0003d81401007387 */ /* 0x0007e20000100a00 */
[----:B-1----:R-:W-:-:S03]  /*245e0*/  LEA R26, P0, R170, R3, 0x2 ;  /* 0x00000003aa1a7211 */ /* 0x002fc600078010ff */
[----:B------:R1:W-:Y:S01]  /*245f0*/  STL.64 [R1+0x3d0], R14 ;  /* 0x0003d00e01007387 */ /* 0x0003e20000100a00 */
[CC--:B--2---:R-:W-:Y:S02]  /*24600*/  LEA R24, P1, R171.reuse, R3.reuse, 0x2 ;  /* 0x00000003ab187211 */ /* 0x0c4fe400078210ff */
[-C--:B------:R-:W-:Y:S02]  /*24610*/  LEA.HI.X.SX32 R27, R170, R0.reuse, 0x2, P0 ;  /* 0x00000000aa1b7211 */ /* 0x080fe400000f16ff */
[-C--:B---3--:R-:W-:Y:S01]  /*24620*/  LEA R20, P2, R174, R3.reuse, 0x2 ;  /* 0x00000003ae147211 */ /* 0x088fe200078410ff */
[----:B------:R2:W-:Y:S01]  /*24630*/  STL.64 [R1+0x3c8], R8 ;  /* 0x0003c80801007387 */ /* 0x0005e20000100a00 */
[-C--:B------:R-:W-:Y:S02]  /*24640*/  LEA.HI.X.SX32 R25, R171, R0.reuse, 0x2, P1 ;  /* 0x00000000ab197211 */ /* 0x080fe400008f16ff */
[----:B-1----:R-:W-:Y:S01]  /*24650*/  LEA R14, P3, R176, R3, 0x2 ;  /* 0x00000003b00e7211 */ /* 0x002fe200078610ff */
[----:B------:R1:W-:Y:S01]  /*24660*/  STL.64 [R1+0x3c0], R4 ;  /* 0x0003c00401007387 */ /* 0x0003e20000100a00 */
[----:B------:R-:W-:-:S02]  /*24670*/  LEA.HI.X.SX32 R21, R174, R0, 0x2, P2 ;  /* 0x00000000ae157211 */ /* 0x000fc400010f16ff */
[----:B------:R-:W-:Y:S01]  /*24680*/  LEA.HI.X.SX32 R15, R176, R0, 0x2, P3 ;  /* 0x00000000b00f7211 */ /* 0x000fe200018f16ff */
[----:B------:R3:W-:Y:S01]  /*24690*/  STL.64 [R1+0x3b8], R26 ;  /* 0x0003b81a01007387 */ /* 0x0007e20000100a00 */
[----:B--2---:R-:W-:-:S03]  /*246a0*/  LEA R8, P4, R178, R3, 0x2 ;  /* 0x00000003b2087211 */ /* 0x004fc600078810ff */
[----:B------:R2:W-:Y:S01]  /*246b0*/  STL.64 [R1+0x3b0], R24 ;  /* 0x0003b01801007387 */ /* 0x0005e20000100a00 */
[-C--:B-1----:R-:W-:Y:S02]  /*246c0*/  LEA R4, P5, R182, R3.reuse, 0x2 ;  /* 0x00000003b6047211 */ /* 0x082fe400078a10ff */
[-C--:B------:R-:W-:Y:S02]  /*246d0*/  LEA.HI.X.SX32 R9, R178, R0.reuse, 0x2, P4 ;  /* 0x00000000b2097211 */ /* 0x080fe400020f16ff */
[CC--:B---3--:R-:W-:Y:S01]  /*246e0*/  LEA R26, P0, R183.reuse, R3.reuse, 0x2 ;  /* 0x00000003b71a7211 */ /* 0x0c8fe200078010ff */
[----:B------:R1:W-:Y:S01]  /*246f0*/  STL.64 [R1+0x3a8], R20 ;  /* 0x0003a81401007387 */ /* 0x0003e20000100a00 */
[-C--:B------:R-:W-:Y:S02]  /*24700*/  LEA.HI.X.SX32 R5, R182, R0.reuse, 0x2, P5 ;  /* 0x00000000b6057211 */ /* 0x080fe400028f16ff */
[----:B--2---:R-:W-:Y:S01]  /*24710*/  LEA R24, P1, R184, R3, 0x2 ;  /* 0x00000003b8187211 */ /* 0x004fe200078210ff */
[----:B------:R2:W-:Y:S01]  /*24720*/  STL.64 [R1+0x3a0], R14 ;  /* 0x0003a00e01007387 */ /* 0x0005e20000100a00 */
[----:B------:R-:W-:-:S02]  /*24730*/  LEA.HI.X.SX32 R27, R183, R0, 0x2, P0 ;  /* 0x00000000b71b7211 */ /* 0x000fc400000f16ff */
        /* <DEDUP_REMOVED lines=128> */
[----:B------:R-:W-:Y:S02]  /*24f40*/  MOV R72, R68 ;  /* 0x0000004400487202 */ /* 0x000fe40000000f00 */
[-C--:B-1----:R-:W-:Y:S01]  /*24f50*/  LEA R20, P2, R233, R3.reuse, 0x2 ;  /* 0x00000003e9147211 */ /* 0x082fe200078410ff */
[----:B------:R1:W-:Y:S01]  /*24f60*/  STL.64 [R1+0x240], R4 ;  /* 0x0002400401007387 */ /* 0x0003e20000100a00 */
[----:B--2---:R-:W-:-:S03]  /*24f70*/  LEA R14, P3, R234, R3, 0x2 ;  /* 0x00000003ea0e7211 */ /* 0x004fc600078610ff */
[----:B------:R2:W-:Y:S01]  /*24f80*/  STL.64 [R1+0x238], R26 ;  /* 0x0002381a01007387 */ /* 0x0005e20000100a00 */
[-C--:B------:R-:W-:Y:S02]  /*24f90*/  LEA.HI.X.SX32 R21, R233, R0.reuse, 0x2, P2 ;  /* 0x00000000e9157211 */ /* 0x080fe400010f16ff */
[-C--:B---3--:R-:W-:Y:S01]  /*24fa0*/  LEA R8, P4, R235, R3.reuse, 0x2 ;  /* 0x00000003eb087211 */ /* 0x088fe200078810ff */
[----:B------:R-:W-:Y:S01]  /*24fb0*/  IMAD.MOV.U32 R148, RZ, RZ, R74 ;  /* 0x000000ffff947224 */ /* 0x000fe200078e004a */
[----:B------:R-:W-:Y:S01]  /*24fc0*/  LEA.HI.X.SX32 R15, R234, R0, 0x2, P3 ;  /* 0x00000000ea0f7211 */ /* 0x000fe200018f16ff */
[----:B------:R-:W-:Y:S01]  /*24fd0*/  IMAD.MOV.U32 R69, RZ, RZ, R51 ;  /* 0x000000ffff457224 */ /* 0x000fe200078e0033 */
[-C--:B-1----:R-:W-:Y:S01]  /*24fe0*/  LEA R4, P5, R236, R3.reuse, 0x2 ;  /* 0x00000003ec047211 */ /* 0x082fe200078a10ff */
[----:B------:R-:W-:Y:S01]  /*24ff0*/  IMAD.MOV.U32 R74, RZ, RZ, R73 ;  /* 0x000000ffff4a7224 */ /* 0x000fe200078e0049 */
[----:B------:R1:W-:Y:S01]  /*25000*/  STL.64 [R1+0x230], R24 ;  /* 0x0002301801007387 */ /* 0x0003e20000100a00 */
[----:B------:R-:W-:Y:S01]  /*25010*/  IMAD.MOV.U32 R67, RZ, RZ, R59 ;  /* 0x000000ffff437224 */ /* 0x000fe200078e003b */
[----:B--2---:R-:W-:-:S02]  /*25020*/  LEA R26, P0, R237, R3, 0x2 ;  /* 0x00000003ed1a7211 */ /* 0x004fc400078010ff */
[----:B------:R-:W-:Y:S02]  /*25030*/  LEA.HI.X.SX32 R9, R235, R0, 0x2, P4 ;  /* 0x00000000eb097211 */ /* 0x000fe400020f16ff */
[----:B------:R-:W-:Y:S01]  /*25040*/  MOV R73, R72 ;  /* 0x0000004800497202 */ /* 0x000fe20000000f00 */
[----:B------:R-:W-:Y:S01]  /*25050*/  IMAD.MOV.U32 R72, RZ, RZ, R71 ;  /* 0x000000ffff487224 */ /* 0x000fe200078e0047 */
[-C--:B------:R-:W-:Y:S01]  /*25060*/  LEA.HI.X.SX32 R5, R236, R0.reuse, 0x2, P5 ;  /* 0x00000000ec057211 */ /* 0x080fe200028f16ff */
[----:B------:R2:W-:Y:S01]  /*25070*/  STL.64 [R1+0x228], R20 ;  /* 0x0002281401007387 */ /* 0x0005e20000100a00 */
[----:B------:R-:W-:Y:S01]  /*25080*/  IMAD.MOV.U32 R71, RZ, RZ, R70 ;  /* 0x000000ffff477224 */ /* 0x000fe200078e0046 */
[CC--:B-1----:R-:W-:Y:S01]  /*25090*/  LEA R24, P1, R238.reuse, R3.reuse, 0x2 ;  /* 0x00000003ee187211 */ /* 0x0c2fe200078210ff */
[----:B------:R-:W-:Y:S01]  /*250a0*/  IMAD.MOV.U32 R70, RZ, RZ, R69 ;  /* 0x000000ffff467224 */ /* 0x000fe200078e0045 */
[-C--:B------:R-:W-:Y:S01]  /*250b0*/  LEA.HI.X.SX32 R27, R237, R0.reuse, 0x2, P0 ;  /* 0x00000000ed1b7211 */ /* 0x080fe200000f16ff */
[----:B------:R1:W-:Y:S01]  /*250c0*/  STL.64 [R1+0x220], R14 ;  /* 0x0002200e01007387 */ /* 0x0003e20000100a00 */
[----:B------:R-:W-:Y:S01]  /*250d0*/  IMAD.MOV.U32 R69, RZ, RZ, R67 ;  /* 0x000000ffff457224 */ /* 0x000fe200078e0043 */
[----:B------:R-:W-:Y:S01]  /*250e0*/  LEA.HI.X.SX32 R25, R238, R0, 0x2, P1 ;  /* 0x00000000ee197211 */ /* 0x000fe200008f16ff */
[----:B------:R-:W-:Y:S01]  /*250f0*/  IMAD.MOV.U32 R149, RZ, RZ, R74 ;  /* 0x000000ffff957224 */ /* 0x000fe200078e004a */
[----:B------:R3:W-:Y:S01]  /*25100*/  STL.64 [R1+0x218], R8 ;  /* 0x0002180801007387 */ /* 0x0007e20000100a00 */
[----:B--2---:R-:W-:Y:S01]  /*25110*/  LEA R20, P2, R239, R3, 0x2 ;  /* 0x00000003ef147211 */ /* 0x004fe200078410ff */
[----:B------:R-:W-:-:S02]  /*25120*/  IMAD.MOV.U32 R67, RZ, RZ, R66 ;  /* 0x000000ffff437224 */ /* 0x000fc400078e0042 */
[----:B------:R2:W-:Y:S01]  /*25130*/  STL.64 [R1+0x210], R4 ;  /* 0x0002100401007387 */ /* 0x0005e20000100a00 */
[----:B------:R-:W-:Y:S01]  /*25140*/  IMAD.MOV.U32 R74, RZ, RZ, R73 ;  /* 0x000000ffff4a7224 */ /* 0x000fe200078e0049 */
[----:B------:R-:W-:Y:S01]  /*25150*/  MOV R66, R64 ;  /* 0x0000004000427202 */ /* 0x000fe20000000f00 */
[----:B------:R-:W-:Y:S01]  /*25160*/  IMAD.MOV.U32 R73, RZ, RZ, R72 ;  /* 0x000000ffff497224 */ /* 0x000fe200078e0048 */
[-C--:B-1----:R-:W-:Y:S01]  /*25170*/  LEA R14, P3, R240, R3.reuse, 0x2 ;  /* 0x00000003f00e7211 */ /* 0x082fe200078610ff */
[----:B------:R-:W4:Y:S01]  /*25180*/  LDL.LU R77, [R1] ;  /* 0x00000000014d7983 */ /* 0x000f220000300800 */
[----:B------:R-:W-:Y:S01]  /*25190*/  LEA.HI.X.SX32 R21, R239, R0, 0x2, P2 ;  /* 0x00000000ef157211 */ /* 0x000fe200010f16ff */
[----:B------:R-:W-:Y:S01]  /*251a0*/  IMAD.MOV.U32 R64, RZ, RZ, R63 ;  /* 0x000000ffff407224 */ /* 0x000fe200078e003f */
[CC--:B---3--:R-:W-:Y:S01]  /*251b0*/  LEA R8, P4, R241.reuse, R3.reuse, 0x2 ;  /* 0x00000003f1087211 */ /* 0x0c8fe200078810ff */
[----:B------:R-:W-:Y:S01]  /*251c0*/  IMAD.MOV.U32 R72, RZ, RZ, R71 ;  /* 0x000000ffff487224 */ /* 0x000fe200078e0047 */
[----:B------:R1:W-:Y:S01]  /*251d0*/  STL.64 [R1+0x208], R26 ;  /* 0x0002081a01007387 */ /* 0x0003e20000100a00 */
[----:B------:R-:W-:Y:S01]  /*251e0*/  IMAD.MOV.U32 R63, RZ, RZ, R60 ;  /* 0x000000ffff3f7224 */ /* 0x000fe200078e003c */
[----:B------:R-:W-:Y:S01]  /*251f0*/  MOV R71, R70 ;  /* 0x0000004600477202 */ /* 0x000fe20000000f00 */
[----:B------:R-:W-:Y:S01]  /*25200*/  IMAD.MOV.U32 R60, RZ, RZ, R57 ;  /* 0x000000ffff3c7224 */ /* 0x000fe200078e0039 */
[-C--:B--2---:R-:W-:Y:S01]  /*25210*/  LEA R4, P5, R242, R3.reuse, 0x2 ;  /* 0x00000003f2047211 */ /* 0x084fe200078a10ff */
[----:B------:R-:W2:Y:S01]  /*25220*/  LDL.LU R142, [R1+0x4] ;  /* 0x00000400018e7983 */ /* 0x000ea20000300800 */
[----:B------:R-:W-:Y:S01]  /*25230*/  LEA.HI.X.SX32 R15, R240, R0, 0x2, P3 ;  /* 0x00000000f00f7211 */ /* 0x000fe200018f16ff */
[----:B------:R-:W-:Y:S01]  /*25240*/  IMAD.MOV.U32 R70, RZ, RZ, R69 ;  /* 0x000000ffff467224 */ /* 0x000fe200078e0045 */
[----:B------:R-:W-:Y:S01]  /*25250*/  MOV R82, R74 ;  /* 0x0000004a00527202 */ /* 0x000fe20000000f00 */
[----:B------:R3:W-:Y:S01]  /*25260*/  STL.64 [R1+0x200], R24 ;  /* 0x0002001801007387 */ /* 0x0007e20000100a00 */
[----:B------:R-:W-:Y:S01]  /*25270*/  IMAD.MOV.U32 R57, RZ, RZ, R56 ;  /* 0x000000ffff397224 */ /* 0x000fe200078e0038 */
[-C--:B------:R-:W-:Y:S01]  /*25280*/  LEA.HI.X.SX32 R9, R241, R0.reuse, 0x2, P4 ;  /* 0x00000000f1097211 */ /* 0x080fe200020f16ff */
[----:B------:R-:W-:Y:S01]  /*25290*/  IMAD.MOV.U32 R69, RZ, RZ, R67 ;  /* 0x000000ffff457224 */ /* 0x000fe200078e0043 */
[----:B-1----:R-:W-:Y:S01]  /*252a0*/  LEA R26, P0, R243, R3, 0x2 ;  /* 0x00000003f31a7211 */ /* 0x002fe200078010ff */
[----:B------:R-:W2:Y:S01]  /*252b0*/  LDL.LU R143, [R1+0x8] ;  /* 0x00000800018f7983 */ /* 0x000ea20000300800 */
[----:B------:R-:W-:Y:S01]  /*252c0*/  IMAD.MOV.U32 R56, RZ, RZ, R54 ;  /* 0x000000ffff387224 */ /* 0x000fe200078e0036 */
[----:B------:R-:W-:Y:S01]  /*252d0*/  MOV R54, R53 ;  /* 0x0000003500367202 */ /* 0x000fe20000000f00 */
[----:B------:R-:W-:Y:S01]  /*252e0*/  IMAD.MOV.U32 R67, RZ, RZ, R66 ;  /* 0x000000ffff437224 */ /* 0x000fe200078e0042 */
[----:B------:R1:W-:Y:S01]  /*252f0*/  STL.64 [R1+0x1f8], R20 ;  /* 0x0001f81401007387 */ /* 0x0003e20000100a00 */
[----:B------:R-:W-:Y:S01]  /*25300*/  IMAD.MOV.U32 R74, RZ, RZ, R73 ;  /* 0x000000ffff4a7224 */ /* 0x000fe200078e0049 */
[----:B------:R-:W-:Y:S01]  /*25310*/  LEA.HI.X.SX32 R5, R242, R0, 0x2, P5 ;  /* 0x00000000f2057211 */ /* 0x000fe200028f16ff */
[----:B------:R-:W-:Y:S01]  /*25320*/  IMAD.MOV.U32 R66, RZ, RZ, R64 ;  /* 0x000000ffff427224 */ /* 0x000fe200078e0040 */
[-C--:B---3--:R-:W-:Y:S01]  /*25330*/  LEA R24, P1, R244, R3.reuse, 0x2 ;  /* 0x00000003f4187211 */ /* 0x088fe200078210ff */
[----:B------:R-:W-:Y:S01]  /*25340*/  IMAD.MOV.U32 R73, RZ, RZ, R72 ;  /* 0x000000ffff497224 */ /* 0x000fe200078e0048 */
[----:B------:R-:W3:Y:S01]  /*25350*/  LDL.LU R144, [R1+0xc] ;  /* 0x00000c0001907983 */ /* 0x000ee20000300800 */
[----:B------:R-:W-:Y:S01]  /*25360*/  IMAD.MOV.U32 R64, RZ, RZ, R63 ;  /* 0x000000ffff407224 */ /* 0x000fe200078e003f */
[----:B------:R-:W-:Y:S01]  /*25370*/  MOV R63, R60 ;  /* 0x0000003c003f7202 */ /* 0x000fe20000000f00 */
[----:B------:R-:W-:Y:S01]  /*25380*/  IMAD.MOV.U32 R72, RZ, RZ, R71 ;  /* 0x000000ffff487224 */ /* 0x000fe200078e0047 */
[----:B------:R1:W-:Y:S01]  /*25390*/  STL.64 [R1+0x1f0], R14 ;  /* 0x0001f00e01007387 */ /* 0x0003e20000100a00 */
[----:B------:R-:W-:Y:S01]  /*253a0*/  IMAD.MOV.U32 R53, RZ, RZ, R251 ;  /* 0x000000ffff357224 */ /* 0x000fe200078e00fb */
[----:B-1----:R-:W-:Y:S01]  /*253b0*/  LEA R20, P2, R245, R3, 0x2 ;  /* 0x00000003f5147211 */ /* 0x002fe200078410ff */
[----:B------:R-:W-:Y:S01]  /*253c0*/  IMAD.MOV.U32 R71, RZ, RZ, R70 ;  /* 0x000000ffff477224 */ /* 0x000fe200078e0046 */
[----:B------:R-:W3:Y:S01]  /*253d0*/  LDL.LU R145, [R1+0x10] ;  /* 0x0000100001917983 */ /* 0x000ee20000300800 */
[----:B------:R-:W-:Y:S01]  /*253e0*/  LEA.HI.X.SX32 R27, R243, R0, 0x2, P0 ;  /* 0x00000000f31b7211 */ /* 0x000fe200000f16ff */
[----:B------:R-:W-:-:S02]  /*253f0*/  IMAD.MOV.U32 R60, RZ, RZ, R57 ;  /* 0x000000ffff3c7224 */ /* 0x000fc400078e0039 */
[----:B------:R-:W-:Y:S01]  /*25400*/  IMAD.MOV.U32 R70, RZ, RZ, R69 ;  /* 0x000000ffff467224 */ /* 0x000fe200078e0045 */
[----:B------:R1:W-:Y:S01]  /*25410*/  STL.64 [R1+0x1e8], R8 ;  /* 0x0001e80801007387 */ /* 0x0003e20000100a00 */
[----:B------:R-:W-:Y:S01]  /*25420*/  IMAD R68, R146, UR53, RZ ;  /* 0x0000003592447c24 */ /* 0x000fe2000f8e02ff */
[----:B------:R-:W-:Y:S01]  /*25430*/  MOV R69, R67 ;  /* 0x0000004300457202 */ /* 0x000fe20000000f00 */
[----:B------:R-:W-:Y:S01]  /*25440*/  IMAD.MOV.U32 R57, RZ, RZ, R56 ;  /* 0x000000ffff397224 */ /* 0x000fe200078e0038 */
[----:B------:R-:W3:Y:S01]  /*25450*/  LDL.LU R146, [R1+0x14] ;  /* 0x0000140001927983 */ /* 0x000ee20000300800 */
[-C--:B------:R-:W-:Y:S01]  /*25460*/  LEA.HI.X.SX32 R25, R244, R0.reuse, 0x2, P1 ;  /* 0x00000000f4197211 */ /* 0x080fe200008f16ff */
[----:B------:R-:W-:Y:S02]  /*25470*/  IMAD.MOV.U32 R56, RZ, RZ, R54 ;  /* 0x000000ffff387224 */ /* 0x000fe400078e0036 */
[----:B------:R-:W-:Y:S01]  /*25480*/  IMAD.MOV.U32 R67, RZ, RZ, R66 ;  /* 0x000000ffff437224 */ /* 0x000fe200078e0042 */
[----:B------:R1:W-:Y:S01]  /*25490*/  STL.64 [R1+0x1e0], R4 ;  /* 0x0001e00401007387 */ /* 0x0003e20000100a00 */
[----:B------:R-:W-:Y:S01]  /*254a0*/  IMAD.MOV.U32 R54, RZ, RZ, R53 ;  /* 0x000000ffff367224 */ /* 0x000fe200078e0035 */
[----:B------:R-:W-:Y:S01]  /*254b0*/  LEA.HI.X.SX32 R21, R245, R0, 0x2, P2 ;  /* 0x00000000f5157211 */ /* 0x000fe200010f16ff */
[----:B------:R-:W-:Y:S01]  /*254c0*/  IMAD.MOV.U32 R66, RZ, RZ, R64 ;  /* 0x000000ffff427224 */ /* 0x000fe200078e0040 */
[----:B------:R-:W3:Y:S01]  /*254d0*/  LDL.LU R147, [R1+0x18] ;  /* 0x0000180001937983 */ /* 0x000ee20000300800 */
[----:B------:R-:W-:-:S02]  /*254e0*/  IMAD.MOV.U32 R53, RZ, RZ, R252 ;  /* 0x000000ffff357224 */ /* 0x000fc400078e00fc */
[----:B------:R-:W-:Y:S01]  /*254f0*/  IMAD.MOV.U32 R64, RZ, RZ, R63 ;  /* 0x000000ffff407224 */ /* 0x000fe200078e003f */
[----:B------:R1:W-:Y:S01]  /*25500*/  STL.64 [R1+0x1d8], R26 ;  /* 0x0001d81a01007387 */ /* 0x0003e20000100a00 */
[----:B------:R-:W-:Y:S02]  /*25510*/  IMAD.MOV.U32 R63, RZ, RZ, R60 ;  /* 0x000000ffff3f7224 */ /* 0x000fe400078e003c */
[----:B------:R-:W-:Y:S01]  /*25520*/  IMAD.MOV.U32 R60, RZ, RZ, R57 ;  /* 0x000000ffff3c7224 */ /* 0x000fe200078e0039 */
[----:B------:R-:W4:Y:S01]  /*25530*/  LDL.LU R251, [R1+0x1a60] ;  /* 0x001a600001fb7983 */ /* 0x000f220000300800 */
[----:B------:R-:W-:Y:S01]  /*25540*/  MOV R57, R56 ;  /* 0x0000003800397202 */ /* 0x000fe20000000f00 */
[----:B------:R-:W-:Y:S02]  /*25550*/  IMAD.MOV.U32 R56, RZ, RZ, R54 ;  /* 0x000000ffff387224 */ /* 0x000fe400078e0036 */
[----:B------:R4:W-:Y:S01]  /*25560*/  STL.64 [R1+0x1d0], R24 ;  /* 0x0001d01801007387 */ /* 0x0009e20000100a00 */
[----:B------:R-:W-:-:S03]  /*25570*/  IMAD.MOV.U32 R54, RZ, RZ, R53 ;  /* 0x000000ffff367224 */ /* 0x000fc600078e0035 */
[----:B------:R-:W2:Y:S04]  /*25580*/  LDL.LU R252, [R1+0x1a5c] ;  /* 0x001a5c0001fc7983 */ /* 0x000ea80000300800 */
[----:B------:R-:W-:Y:S04]  /*25590*/  STL.64 [R1+0x1c8], R20 ;  /* 0x0001c81401007387 */ /* 0x000fe80000100a00 */
[----:B------:R-:W3:Y:S01]  /*255a0*/  LDL.LU R53, [R1+0x90] ;  /* 0x0000900001357983 */ /* 0x000ee20000300800 */
[----:B------:R-:W-:Y:S02]  /*255b0*/  IMAD.MOV.U32 R81, RZ, RZ, R74 ;  /* 0x000000ffff517224 */ /* 0x000fe400078e004a */
[----:B------:R-:W-:-:S02]  /*255c0*/  IMAD.MOV.U32 R74, RZ, RZ, R73 ;  /* 0x000000ffff4a7224 */ /* 0x000fc400078e0049 */
[----:B------:R-:W-:Y:S01]  /*255d0*/  IMAD.MOV.U32 R73, RZ, RZ, R72 ;  /* 0x000000ffff497224 */ /* 0x000fe200078e0048 */
[----:B------:R-:W-:Y:S01]  /*255e0*/  MOV R72, R71 ;  /* 0x0000004700487202 */ /* 0x000fe20000000f00 */
[----:B------:R-:W-:Y:S01]  /*255f0*/  IMAD.MOV.U32 R71, RZ, RZ, R70 ;  /* 0x000000ffff477224 */ /* 0x000fe200078e0046 */
[C---:B------:R-:W-:Y:S01]  /*25600*/  LEA R14, P3, R246.reuse, R3, 0x2 ;  /* 0x00000003f60e7211 */ /* 0x040fe200078610ff */
[----:B------:R-:W-:Y:S02]  /*25610*/  IMAD.MOV.U32 R70, RZ, RZ, R69 ;  /* 0x000000ffff467224 */ /* 0x000fe400078e0045 */
[----:B------:R-:W-:Y:S02]  /*25620*/  IMAD.MOV.U32 R69, RZ, RZ, R67 ;  /* 0x000000ffff457224 */ /* 0x000fe400078e0043 */
[----:B------:R-:W-:Y:S01]  /*25630*/  IMAD.MOV.U32 R67, RZ, RZ, R66 ;  /* 0x000000ffff437224 */ /* 0x000fe200078e0042 */
[----:B------:R-:W-:Y:S01]  /*25640*/  LEA.HI.X.SX32 R15, R246, R0, 0x2, P3 ;  /* 0x00000000f60f7211 */ /* 0x000fe200018f16ff */
[----:B------:R-:W-:Y:S01]  /*25650*/  IMAD.MOV.U32 R66, RZ, RZ, R64 ;  /* 0x000000ffff427224 */ /* 0x000fe200078e0040 */
[----:B------:R-:W-:Y:S01]  /*25660*/  MOV R64, R63 ;  /* 0x0000003f00407202 */ /* 0x000fe20000000f00 */
[----:B------:R-:W-:-:S02]  /*25670*/  IMAD.MOV.U32 R63, RZ, RZ, R60 ;  /* 0x000000ffff3f7224 */ /* 0x000fc400078e003c */
[----:B------:R-:W-:Y:S02]  /*25680*/  IMAD.MOV.U32 R60, RZ, RZ, R57 ;  /* 0x000000ffff3c7224 */ /* 0x000fe400078e0039 */
[----:B------:R-:W-:Y:S01]  /*25690*/  IMAD.MOV.U32 R57, RZ, RZ, R56 ;  /* 0x000000ffff397224 */ /* 0x000fe200078e0038 */
[----:B------:R4:W-:Y:S01]  /*256a0*/  STL.64 [R1+0x1c0], R14 ;  /* 0x0001c00e01007387 */ /* 0x0009e20000100a00 */
[----:B------:R-:W-:Y:S02]  /*256b0*/  IMAD.MOV.U32 R56, RZ, RZ, R54 ;  /* 0x000000ffff387224 */ /* 0x000fe400078e0036 */
[----:B---3--:R-:W-:Y:S02]  /*256c0*/  IMAD.MOV.U32 R54, RZ, RZ, R53 ;  /* 0x000000ffff367224 */ /* 0x008fe400078e0035 */
[----:B------:R-:W3:Y:S01]  /*256d0*/  LDL.LU R53, [R1+0x94] ;  /* 0x0000940001357983 */ /* 0x000ee20000300800 */
[----:B------:R-:W-:Y:S01]  /*256e0*/  IMAD R51, R80, UR47, RZ ;  /* 0x0000002f50337c24 */ /* 0x000fe2000f8e02ff */
[----:B------:R-:W-:Y:S01]  /*256f0*/  MOV R80, R74 ;  /* 0x0000004a00507202 */ /* 0x000fe20000000f00 */
[----:B------:R-:W-:Y:S01]  /*25700*/  IMAD.MOV.U32 R74, RZ, RZ, R73 ;  /* 0x000000ffff4a7224 */ /* 0x000fe200078e0049 */
[----:B-1----:R-:W-:Y:S01]  /*25710*/  LEA R8, P4, R247, R3, 0x2 ;  /* 0x00000003f7087211 */ /* 0x002fe200078810ff */
[----:B------:R-:W-:-:S02]  /*25720*/  IMAD.MOV.U32 R73, RZ, RZ, R72 ;  /* 0x000000ffff497224 */ /* 0x000fc400078e0048 */
[----:B------:R-:W-:Y:S01]  /*25730*/  IMAD R59, R79, UR46, RZ ;  /* 0x0000002e4f3b7c24 */ /* 0x000fe2000f8e02ff */
[----:B------:R-:W-:Y:S01]  /*25740*/  LEA.HI.X.SX32 R9, R247, R0, 0x2, P4 ;  /* 0x00000000f7097211 */ /* 0x000fe200020f16ff */
[----:B------:R-:W-:Y:S01]  /*25750*/  IMAD.MOV.U32 R72, RZ, RZ, R71 ;  /* 0x000000ffff487224 */ /* 0x000fe200078e0047 */
[----:B------:R-:W-:Y:S01]  /*25760*/  LEA R4, P5, R249, R3, 0x2 ;  /* 0x00000003f9047211 */ /* 0x000fe200078a10ff */
[----:B------:R-:W-:Y:S02]  /*25770*/  IMAD.MOV.U32 R71, RZ, RZ, R70 ;  /* 0x000000ffff477224 */ /* 0x000fe400078e0046 */
[----:B------:R-:W-:Y:S01]  /*25780*/  IMAD R65, R78, UR45, RZ ;  /* 0x0000002d4e417c24 */ /* 0x000fe2000f8e02ff */
[----:B------:R1:W-:Y:S01]  /*25790*/  STL.64 [R1+0x1b8], R8 ;  /* 0x0001b80801007387 */ /* 0x0003e20000100a00 */
[----:B------:R-:W-:Y:S01]  /*257a0*/  IMAD.MOV.U32 R70, RZ, RZ, R69 ;  /* 0x000000ffff467224 */ /* 0x000fe200078e0045 */
[----:B------:R-:W-:Y:S01]  /*257b0*/  MOV R69, R67 ;  /* 0x0000004300457202 */ /* 0x000fe20000000f00 */
[----:B------:R-:W-:Y:S01]  /*257c0*/  IMAD.MOV.U32 R67, RZ, RZ, R66 ;  /* 0x000000ffff437224 */ /* 0x000fe200078e0042 */
[-C--:B------:R-:W-:Y:S01]  /*257d0*/  LEA R26, P0, R250, R3.reuse, 0x2 ;  /* 0x00000003fa1a7211 */ /* 0x080fe200078010ff */
[----:B------:R-:W-:Y:S01]  /*257e0*/  IMAD.MOV.U32 R66, RZ, RZ, R64 ;  /* 0x000000ffff427224 */ /* 0x000fe200078e0040 */
[-C--:B----4-:R-:W-:Y:S01]  /*257f0*/  LEA R24, P1, R251, R3.reuse, 0x2 ;  /* 0x00000003fb187211 */ /* 0x090fe200078210ff */
[----:B------:R-:W-:Y:S01]  /*25800*/  IMAD.MOV.U32 R64, RZ, RZ, R63 ;  /* 0x000000ffff407224 */ /* 0x000fe200078e003f */
[-C--:B------:R-:W-:Y:S01]  /*25810*/  LEA R14, P3, R77, R3.reuse, 0x2 ;  /* 0x000000034d0e7211 */ /* 0x080fe200078610ff */
[----:B------:R-:W-:Y:S01]  /*25820*/  IMAD.MOV.U32 R63, RZ, RZ, R60 ;  /* 0x000000ffff3f7224 */ /* 0x000fe200078e003c */
[----:B--2---:R-:W-:Y:S01]  /*25830*/  LEA R20, P2, R252, R3, 0x2 ;  /* 0x00000003fc147211 */ /* 0x004fe200078410ff */
[----:B------:R-:W-:Y:S01]  /*25840*/  IMAD.MOV.U32 R60, RZ, RZ, R57 ;  /* 0x000000ffff3c7224 */ /* 0x000fe200078e0039 */
[----:B------:R-:W-:Y:S01]  /*25850*/  MOV R57, R56 ;  /* 0x0000003800397202 */ /* 0x000fe20000000f00 */
[----:B------:R-:W-:Y:S01]  /*25860*/  IMAD.MOV.U32 R56, RZ, RZ, R54 ;  /* 0x000000ffff387224 */ /* 0x000fe200078e0036 */
[----:B------:R-:W-:Y:S01]  /*25870*/  ULDC UR47, c[0x0][0x240] ;  /* 0x00009000002f7ab9 */ /* 0x000fe20000000800 */
[----:B------:R-:W-:Y:S01]  /*25880*/  IMAD.MOV.U32 R79, RZ, RZ, R74 ;  /* 0x000000ffff4f7224 */ /* 0x000fe200078e004a */
[----:B------:R-:W-:Y:S01]  /*25890*/  LEA.HI.X.SX32 R5, R249, R0, 0x2, P5 ;  /* 0x00000000f9057211 */ /* 0x000fe200028f16ff */
[----:B------:R-:W-:Y:S01]  /*258a0*/  IMAD R2, R152, UR48, RZ ;  /* 0x0000003098027c24 */ /* 0x000fe2000f8e02ff */
[----:B------:R-:W-:Y:S01]  /*258b0*/  ULDC UR46, c[0x0][0x240] ;  /* 0x00009000002e7ab9 */ /* 0x000fe20000000800 */
[----:B------:R-:W-:Y:S01]  /*258c0*/  IMAD R30, R40, UR39, RZ ;  /* 0x00000027281e7c24 */ /* 0x000fe2000f8e02ff */
[----:B------:R-:W-:Y:S01]  /*258d0*/  ULDC UR45, c[0x0][0x240] ;  /* 0x00009000002d7ab9 */ /* 0x000fe20000000800 */
[----:B---3--:R-:W-:-:S02]  /*258e0*/  IMAD.MOV.U32 R54, RZ, RZ, R53 ;  /* 0x000000ffff367224 */ /* 0x008fc400078e0035 */
[----:B------:R-:W2:Y:S01]  /*258f0*/  LDL.LU R53, [R1+0xa4] ;  /* 0x0000a40001357983 */ /* 0x000ea20000300800 */
[----:B------:R-:W-:Y:S02]  /*25900*/  IMAD.MOV.U32 R74, RZ, RZ, R73 ;  /* 0x000000ffff4a7224 */ /* 0x000fe400078e0049 */
[----:B------:R-:W-:Y:S01]  /*25910*/  IMAD.MOV.U32 R73, RZ, RZ, R72 ;  /* 0x000000ffff497224 */ /* 0x000fe200078e0048 */
[----:B------:R-:W-:Y:S01]  /*25920*/  MOV R72, R71 ;  /* 0x0000004700487202 */ /* 0x000fe20000000f00 */
[----:B------:R-:W-:Y:S02]  /*25930*/  IMAD.MOV.U32 R71, RZ, RZ, R70 ;  /* 0x000000ffff477224 */ /* 0x000fe400078e0046 */
[----:B------:R-:W-:Y:S02]  /*25940*/  IMAD.MOV.U32 R70, RZ, RZ, R69 ;  /* 0x000000ffff467224 */ /* 0x000fe400078e0045 */
[----:B------:R-:W-:Y:S02]  /*25950*/  IMAD.MOV.U32 R69, RZ, RZ, R67 ;  /* 0x000000ffff457224 */ /* 0x000fe400078e0043 */
[----:B------:R-:W-:-:S02]  /*25960*/  IMAD.MOV.U32 R67, RZ, RZ, R66 ;  /* 0x000000ffff437224 */ /* 0x000fc400078e0042 */
[----:B------:R-:W-:Y:S01]  /*25970*/  IMAD.MOV.U32 R66, RZ, RZ, R64 ;  /* 0x000000ffff427224 */ /* 0x000fe200078e0040 */
[----:B------:R-:W-:Y:S01]  /*25980*/  MOV R64, R63 ;  /* 0x0000003f00407202 */ /* 0x000fe20000000f00 */
[----:B------:R-:W-:Y:S02]  /*25990*/  IMAD.MOV.U32 R63, RZ, RZ, R60 ;  /* 0x000000ffff3f7224 */ /* 0x000fe400078e003c */
[----:B------:R-:W-:Y:S02]  /*259a0*/  IMAD.MOV.U32 R60, RZ, RZ, R57 ;  /* 0x000000ffff3c7224 */ /* 0x000fe400078e0039 */
[----:B------:R-:W-:Y:S01]  /*259b0*/  IMAD.MOV.U32 R57, RZ, RZ, R56 ;  /* 0x000000ffff397224 */ /* 0x000fe200078e0038 */
[----:B------:R3:W-:Y:S01]  /*259c0*/  STL.64 [R1+0x1b0], R4 ;  /* 0x0001b00401007387 */ /* 0x0007e20000100a00 */
[----:B------:R-:W-:Y:S02]  /*259d0*/  IMAD.MOV.U32 R56, RZ, RZ, R54 ;  /* 0x000000ffff387224 */ /* 0x000fe400078e0036 */
[----:B--2---:R-:W-:-:S02]  /*259e0*/  IMAD.MOV.U32 R54, RZ, RZ, R53 ;  /* 0x000000ffff367224 */ /* 0x004fc400078e0035 */
[----:B------:R-:W2:Y:S01]  /*259f0*/  LDL.LU R53, [R1+0xb4] ;  /* 0x0000b40001357983 */ /* 0x000ea20000300800 */
[----:B------:R-:W-:Y:S01]  /*25a00*/  MOV R78, R74 ;  /* 0x0000004a004e7202 */ /* 0x000fe20000000f00 */
[----:B------:R-:W-:Y:S02]  /*25a10*/  IMAD.MOV.U32 R74, RZ, RZ, R73 ;  /* 0x000000ffff4a7224 */ /* 0x000fe400078e0049 */
[----:B------:R-:W-:Y:S02]  /*25a20*/  IMAD.MOV.U32 R73, RZ, RZ, R72 ;  /* 0x000000ffff497224 */ /* 0x000fe400078e0048 */
[----:B------:R-:W-:Y:S02]  /*25a30*/  IMAD.MOV.U32 R72, RZ, RZ, R71 ;  /* 0x000000ffff487224 */ /* 0x000fe400078e0047 */
[----:B------:R-:W-:Y:S02]  /*25a40*/  IMAD.MOV.U32 R71, RZ, RZ, R70 ;  /* 0x000000ffff477224 */ /* 0x000fe400078e0046 */
[----:B------:R-:W-:Y:S01]  /*25a50*/  IMAD.MOV.U32 R70, RZ, RZ, R69 ;  /* 0x000000ffff467224 */ /* 0x000fe200078e0045 */
[----:B------:R-:W-:Y:S01]  /*25a60*/  MOV R69, R67 ;  /* 0x0000004300457202 */ /* 0x000fe20000000f00 */
[----:B------:R-:W-:Y:S01]  /*25a70*/  IMAD.MOV.U32 R67, RZ, RZ, R66 ;  /* 0x000000ffff437224 */ /* 0x000fe200078e0042 */
[----:B------:R-:W-:Y:S01]  /*25a80*/  LEA.HI.X.SX32 R27, R250, R0, 0x2, P0 ;  /* 0x00000000fa1b7211 */ /* 0x000fe200000f16ff */
[----:B------:R-:W-:-:S02]  /*25a90*/  IMAD.MOV.U32 R66, RZ, RZ, R64 ;  /* 0x000000ffff427224 */ /* 0x000fc400078e0040 */
[----:B------:R-:W-:Y:S02]  /*25aa0*/  IMAD.MOV.U32 R64, RZ, RZ, R63 ;  /* 0x000000ffff407224 */ /* 0x000fe400078e003f */
[----:B------:R-:W-:Y:S02]  /*25ab0*/  IMAD.MOV.U32 R63, RZ, RZ, R60 ;  /* 0x000000ffff3f7224 */ /* 0x000fe400078e003c */
[----:B------:R-:W-:Y:S01]  /*25ac0*/  IMAD.MOV.U32 R60, RZ, RZ, R57 ;  /* 0x000000ffff3c7224 */ /* 0x000fe200078e0039 */
[----:B------:R-:W-:Y:S01]  /*25ad0*/  MOV R57, R56 ;  /* 0x0000003800397202 */ /* 0x000fe20000000f00 */
[----:B------:R-:W-:Y:S01]  /*25ae0*/  IMAD.MOV.U32 R56, RZ, RZ, R54 ;  /* 0x000000ffff387224 */ /* 0x000fe200078e0036 */
[----:B------:R4:W-:Y:S01]  /*25af0*/  STL.64 [R1+0x1a8], R26 ;  /* 0x0001a81a01007387 */ /* 0x0009e20000100a00 */
[----:B--2---:R-:W-:-:S03]  /*25b00*/  IMAD.MOV.U32 R54, RZ, RZ, R53 ;  /* 0x000000ffff367224 */ /* 0x004fc600078e0035 */
[----:B------:R-:W2:Y:S01]  /*25b10*/  LDL.LU R53, [R1+0x5f8] ;  /* 0x0005f80001357983 */ /* 0x000ea20000300800 */
[----:B------:R-:W-:Y:S02]  /*25b20*/  IMAD.MOV.U32 R76, RZ, RZ, R74 ;  /* 0x000000ffff4c7224 */ /* 0x000fe400078e004a */
[----:B------:R-:W-:Y:S02]  /*25b30*/  IMAD.MOV.U32 R74, RZ, RZ, R73 ;  /* 0x000000ffff4a7224 */ /* 0x000fe400078e0049 */
[----:B------:R-:W-:Y:S01]  /*25b40*/  IMAD.MOV.U32 R73, RZ, RZ, R72 ;  /* 0x000000ffff497224 */ /* 0x000fe200078e0048 */
[----:B------:R-:W-:Y:S01]  /*25b50*/  MOV R72, R71 ;  /* 0x0000004700487202 */ /* 0x000fe20000000f00 */
[----:B------:R-:W-:Y:S02]  /*25b60*/  IMAD.MOV.U32 R71, RZ, RZ, R70 ;  /* 0x000000ffff477224 */ /* 0x000fe400078e0046 */
[----:B------:R-:W-:Y:S02]  /*25b70*/  IMAD.MOV.U32 R70, RZ, RZ, R69 ;  /* 0x000000ffff467224 */ /* 0x000fe400078e0045 */
[----:B------:R-:W-:-:S02]  /*25b80*/  IMAD.MOV.U32 R69, RZ, RZ, R67 ;  /* 0x000000ffff457224 */ /* 0x000fc400078e0043 */
[----:B------:R-:W-:Y:S01]  /*25b90*/  IMAD.MOV.U32 R67, RZ, RZ, R66 ;  /* 0x000000ffff437224 */ /* 0x000fe200078e0042 */
[----:B------:R-:W-:Y:S01]  /*25ba0*/  LEA.HI.X.SX32 R25, R251, R0, 0x2, P1 ;  /* 0x00000000fb197211 */ /* 0x000fe200008f16ff */
[----:B------:R-:W-:Y:S01]  /*25bb0*/  IMAD.MOV.U32 R66, RZ, RZ, R64 ;  /* 0x000000ffff427224 */ /* 0x000fe200078e0040 */
[----:B------:R-:W-:Y:S01]  /*25bc0*/  MOV R64, R63 ;  /* 0x0000003f00407202 */ /* 0x000fe20000000f00 */
[----:B------:R-:W-:Y:S02]  /*25bd0*/  IMAD.MOV.U32 R63, RZ, RZ, R60 ;  /* 0x000000ffff3f7224 */ /* 0x000fe400078e003c */
[----:B------:R-:W-:Y:S02]  /*25be0*/  IMAD.MOV.U32 R60, RZ, RZ, R57 ;  /* 0x000000ffff3c7224 */ /* 0x000fe400078e0039 */
[----:B------:R-:W-:Y:S01]  /*25bf0*/  IMAD.MOV.U32 R57, RZ, RZ, R56 ;  /* 0x000000ffff397224 */ /* 0x000fe200078e0038 */
[----:B------:R4:W-:Y:S01]  /*25c00*/  STL.64 [R1+0x1a0], R24 ;  /* 0x0001a01801007387 */ /* 0x0009e20000100a00 */
[----:B------:R-:W-:-:S02]  /*25c10*/  IMAD.MOV.U32 R56, RZ, RZ, R54 ;  /* 0x000000ffff387224 */ /* 0x000fc400078e0036 */
[----:B--2---:R-:W-:Y:S02]  /*25c20*/  IMAD.MOV.U32 R54, RZ, RZ, R53 ;  /* 0x000000ffff367224 */ /* 0x004fe400078e0035 */
[----:B------:R-:W2:Y:S01]  /*25c30*/  LDL.LU R53, [R1+0x5fc] ;  /* 0x0005fc0001357983 */ /* 0x000ea20000300800 */
[----:B------:R-:W-:Y:S01]  /*25c40*/  MOV R75, R74 ;  /* 0x0000004a004b7202 */ /* 0x000fe20000000f00 */
[----:B------:R-:W-:Y:S02]  /*25c50*/  IMAD.MOV.U32 R74, RZ, RZ, R73 ;  /* 0x000000ffff4a7224 */ /* 0x000fe400078e0049 */
[----:B------:R-:W-:Y:S02]  /*25c60*/  IMAD.MOV.U32 R73, RZ, RZ, R72 ;  /* 0x000000ffff497224 */ /* 0x000fe400078e0048 */
[----:B------:R-:W-:Y:S01]  /*25c70*/  IMAD.MOV.U32 R72, RZ, RZ, R71 ;  /* 0x000000ffff487224 */ /* 0x000fe200078e0047 */
[----:B------:R-:W-:Y:S01]  /*25c80*/  LEA.HI.X.SX32 R15, R77, R0, 0x2, P3 ;  /* 0x000000004d0f7211 */ /* 0x000fe200018f16ff */
[----:B------:R-:W-:-:S02]  /*25c90*/  IMAD.MOV.U32 R71, RZ, RZ, R70 ;  /* 0x000000ffff477224 */ /* 0x000fc400078e0046 */
[----:B------:R-:W-:Y:S01]  /*25ca0*/  IMAD.MOV.U32 R70, RZ, RZ, R69 ;  /* 0x000000ffff467224 */ /* 0x000fe200078e0045 */
[----:B------:R-:W-:Y:S01]  /*25cb0*/  MOV R69, R67 ;  /* 0x0000004300457202 */ /* 0x000fe20000000f00 */
[----:B------:R-:W-:Y:S02]  /*25cc0*/  IMAD.MOV.U32 R77, RZ, RZ, R74 ;  /* 0x000000ffff4d7224 */ /* 0x000fe400078e004a */
[----:B------:R-:W-:Y:S02]  /*25cd0*/  IMAD.MOV.U32 R67, RZ, RZ, R66 ;  /* 0x000000ffff437224 */ /* 0x000fe400078e0042 */
[----:B------:R-:W-:Y:S01]  /*25ce0*/  IMAD.MOV.U32 R74, RZ, RZ, R73 ;  /* 0x000000ffff4a7224 */ /* 0x000fe200078e0049 */
[----:B------:R-:W-:Y:S01]  /*25cf0*/  MOV R73, R72 ;  /* 0x0000004800497202 */ /* 0x000fe20000000f00 */
[----:B------:R-:W-:Y:S02]  /*25d00*/  IMAD.MOV.U32 R66, RZ, RZ, R64 ;  /* 0x000000ffff427224 */ /* 0x000fe400078e0040 */
[----:B------:R-:W-:-:S02]  /*25d10*/  IMAD.MOV.U32 R64, RZ, RZ, R63 ;  /* 0x000000ffff407224 */ /* 0x000fc400078e003f */
[----:B------:R-:W-:Y:S02]  /*25d20*/  IMAD.MOV.U32 R72, RZ, RZ, R71 ;  /* 0x000000ffff487224 */ /* 0x000fe400078e0047 */
[----:B------:R-:W-:Y:S02]  /*25d30*/  IMAD.MOV.U32 R63, RZ, RZ, R60 ;  /* 0x000000ffff3f7224 */ /* 0x000fe400078e003c */
[----:B------:R-:W-:Y:S02]  /*25d40*/  IMAD.MOV.U32 R71, RZ, RZ, R70 ;  /* 0x000000ffff477224 */ /* 0x000fe400078e0046 */
[----:B------:R-:W-:Y:S01]  /*25d50*/  IMAD.MOV.U32 R60, RZ, RZ, R57 ;  /* 0x000000ffff3c7224 */ /* 0x000fe200078e0039 */
[----:B------:R-:W-:Y:S01]  /*25d60*/  MOV R57, R56 ;  /* 0x0000003800397202 */ /* 0x000fe20000000f00 */
        /* <DEDUP_REMOVED lines=12> */
[----:B------:R-:W-:Y:S02]  /*25e30*/  IMAD.MOV.U32 R53, RZ, RZ, R193 ;  /* 0x000000ffff357224 */ /* 0x000fe400078e00c1 */
[----:B------:R-:W-:Y:S01]  /*25e40*/  IMAD.MOV.U32 R56, RZ, RZ, R54 ;  /* 0x000000ffff387224 */ /* 0x000fe200078e0036 */
[----:B------:R-:W2:Y:S02]  /*25e50*/  LDL.LU R193, [R1+0x644] ;  /* 0x0006440001c17983 */ /* 0x000ea40000300800 */
[----:B------:R-:W-:Y:S01]  /*25e60*/  MOV R54, R53 ;  /* 0x0000003500367202 */ /* 0x000fe20000000f00 */
[----:B------:R-:W-:Y:S01]  /*25e70*/  IMAD.MOV.U32 R53, RZ, RZ, R195 ;  /* 0x000000ffff357224 */ /* 0x000fe200078e00c3 */
[----:B------:R2:W-:Y:S04]  /*25e80*/  STL.64 [R1+0x190], R14 ;  /* 0x0001900e01007387 */ /* 0x0005e80000100a00 */
[----:B------:R-:W2:Y:S01]  /*25e90*/  LDL.LU R195, [R1+0x648] ;  /* 0x0006480001c37983 */ /* 0x000ea20000300800 */
[----:B-1----:R-:W-:-:S04]  /*25ea0*/  LEA R8, P4, R142, R3, 0x2 ;  /* 0x000000038e087211 */ /* 0x002fc800078810ff */
[----:B------:R-:W-:Y:S01]  /*25eb0*/  LEA.HI.X.SX32 R9, R142, R0, 0x2, P4 ;  /* 0x000000008e097211 */ /* 0x000fe200020f16ff */
[----:B------:R-:W-:Y:S02]  /*25ec0*/  IMAD.MOV.U32 R142, RZ, RZ, R74 ;  /* 0x000000ffff8e7224 */ /* 0x000fe400078e004a */
[----:B------:R-:W-:Y:S02]  /*25ed0*/  IMAD.MOV.U32 R74, RZ, RZ, R73 ;  /* 0x000000ffff4a7224 */ /* 0x000fe400078e0049 */
[----:B------:R-:W-:Y:S02]  /*25ee0*/  IMAD.MOV.U32 R73, RZ, RZ, R72 ;  /* 0x000000ffff497224 */ /* 0x000fe400078e0048 */
[----:B------:R-:W-:Y:S01]  /*25ef0*/  IMAD.MOV.U32 R72, RZ, RZ, R71 ;  /* 0x000000ffff487224 */ /* 0x000fe200078e0047 */
[----:B------:R-:W-:Y:S01]  /*25f00*/  MOV R71, R70 ;  /* 0x0000004600477202 */ /* 0x000fe20000000f00 */
[----:B------:R-:W-:Y:S02]  /*25f10*/  IMAD.MOV.U32 R70, RZ, RZ, R69 ;  /* 0x000000ffff467224 */ /* 0x000fe400078e0045 */
[----:B------:R-:W-:Y:S01]  /*25f20*/  IMAD.MOV.U32 R69, RZ, RZ, R67 ;  /* 0x000000ffff457224 */ /* 0x000fe200078e0043 */
[----:B---3--:R-:W-:Y:S01]  /*25f30*/  LEA R4, P5, R143, R3, 0x2 ;  /* 0x000000038f047211 */ /* 0x008fe200078a10ff */
        /* <DEDUP_REMOVED lines=14> */
[----:B------:R-:W-:Y:S02]  /*26020*/  IMAD.MOV.U32 R69, RZ, RZ, R67 ;  /* 0x000000ffff457224 */ /* 0x000fe400078e0043 */
[----:B------:R-:W-:Y:S01]  /*26030*/  IMAD.MOV.U32 R143, RZ, RZ, R74 ;  /* 0x000000ffff8f7224 */ /* 0x000fe200078e004a */
[----:B------:R-:W-:Y:S01]  /*26040*/  MOV R74, R73 ;  /* 0x00000049004a7202 */ /* 0x000fe20000000f00 */
[----:B------:R-:W-:-:S02]  /*26050*/  IMAD.MOV.U32 R54, RZ, RZ, R53 ;  /* 0x000000ffff367224 */ /* 0x000fc400078e0035 */
[----:B------:R-:W-:Y:S02]  /*26060*/  IMAD.MOV.U32 R67, RZ, RZ, R66 ;  /* 0x000000ffff437224 */ /* 0x000fe400078e0042 */
[----:B------:R-:W-:Y:S02]  /*26070*/  IMAD.MOV.U32 R66, RZ, RZ, R64 ;  /* 0x000000ffff427224 */ /* 0x000fe400078e0040 */
[----:B------:R-:W-:Y:S02]  /*26080*/  IMAD.MOV.U32 R73, RZ, RZ, R72 ;  /* 0x000000ffff497224 */ /* 0x000fe400078e0048 */
[----:B------:R-:W-:Y:S02]  /*26090*/  IMAD.MOV.U32 R64, RZ, RZ, R63 ;  /* 0x000000ffff407224 */ /* 0x000fe400078e003f */
[----:B------:R-:W-:Y:S02]  /*260a0*/  IMAD.MOV.U32 R72, RZ, RZ, R71 ;  /* 0x000000ffff487224 */ /* 0x000fe400078e0047 */
[----:B------:R-:W-:Y:S01]  /*260b0*/  IMAD.MOV.U32 R63, RZ, RZ, R60 ;  /* 0x000000ffff3f7224 */ /* 0x000fe200078e003c */
[----:B------:R-:W-:Y:S01]  /*260c0*/  MOV R60, R57 ;  /* 0x00000039003c7202 */ /* 0x000fe20000000f00 */
[----:B------:R-:W-:Y:S01]  /*260d0*/  IMAD.MOV.U32 R71, RZ, RZ, R70 ;  /* 0x000000ffff477224 */ /* 0x000fe200078e0046 */
[----:B----4-:R-:W-:Y:S01]  /*260e0*/  LEA R26, P0, R144, R3, 0x2 ;  /* 0x00000003901a7211 */ /* 0x010fe200078010ff */
[----:B------:R-:W-:-:S02]  /*260f0*/  IMAD.MOV.U32 R70, RZ, RZ, R69 ;  /* 0x000000ffff467224 */ /* 0x000fc400078e0045 */
[----:B------:R-:W-:Y:S02]  /*26100*/  IMAD.MOV.U32 R57, RZ, RZ, R56 ;  /* 0x000000ffff397224 */ /* 0x000fe400078e0038 */
[----:B------:R-:W-:Y:S01]  /*26110*/  IMAD.MOV.U32 R69, RZ, RZ, R67 ;  /* 0x000000ffff457224 */ /* 0x000fe200078e0043 */
[----:B------:R-:W-:Y:S01]  /*26120*/  MOV R67, R66 ;  /* 0x0000004200437202 */ /* 0x000fe20000000f00 */
[----:B------:R-:W-:Y:S02]  /*26130*/  IMAD.MOV.U32 R56, RZ, RZ, R54 ;  /* 0x000000ffff387224 */ /* 0x000fe400078e0036 */
[----:B------:R-:W-:Y:S01]  /*26140*/  IMAD.MOV.U32 R66, RZ, RZ, R64 ;  /* 0x000000ffff427224 */ /* 0x000fe200078e0040 */
[----:B------:R-:W-:Y:S01]  /*26150*/  LEA.HI.X.SX32 R27, R144, R0, 0x2, P0 ;  /* 0x00000000901b7211 */ /* 0x000fe200000f16ff */
[----:B------:R-:W-:Y:S01]  /*26160*/  IMAD.MOV.U32 R64, RZ, RZ, R63 ;  /* 0x000000ffff407224 */ /* 0x000fe200078e003f */
[----:B------:R1:W-:Y:S01]  /*26170*/  STL.64 [R1+0x188], R8 ;  /* 0x0001880801007387 */ /* 0x0003e20000100a00 */
[----:B------:R-:W-:-:S02]  /*26180*/  IMAD.MOV.U32 R63, RZ, RZ, R60 ;  /* 0x000000ffff3f7224 */ /* 0x000fc400078e003c */
[----:B------:R-:W-:Y:S02]  /*26190*/  IMAD.MOV.U32 R60, RZ, RZ, R57 ;  /* 0x000000ffff3c7224 */ /* 0x000fe400078e0039 */
[----:B------:R-:W-:Y:S02]  /*261a0*/  IMAD.MOV.U32 R57, RZ, RZ, R56 ;  /* 0x000000ffff397224 */ /* 0x000fe400078e0038 */
[----:B--2---:R-:W-:Y:S01]  /*261b0*/  IMAD.MOV.U32 R53, RZ, RZ, R195 ;  /* 0x000000ffff357224 */ /* 0x004fe200078e00c3 */
[----:B------:R-:W-:Y:S02]  /*261c0*/  MOV R195, R167 ;  /* 0x000000a700c37202 */ /* 0x000fe40000000f00 */
[----:B------:R-:W2:Y:S03]  /*261d0*/  LDL.LU R167, [R1+0x678] ;  /* 0x0006780001a77983 */ /* 0x000ea60000300800 */
[----:B------:R-:W-:-:S02]  /*261e0*/  IMAD.MOV.U32 R54, RZ, RZ, R195 ;  /* 0x000000ffff367224 */ /* 0x000fc400078e00c3 */
[----:B------:R-:W-:Y:S01]  /*261f0*/  IMAD.MOV.U32 R195, RZ, RZ, R186 ;  /* 0x000000ffffc37224 */ /* 0x000fe200078e00ba */
[----:B------:R3:W-:Y:S02]  /*26200*/  STL.64 [R1+0x180], R4 ;  /* 0x0001800401007387 */ /* 0x0007e40000100a00 */
[----:B------:R-:W-:Y:S01]  /*26210*/  MOV R56, R54 ;  /* 0x0000003600387202 */ /* 0x000fe20000000f00 */
[----:B------:R-:W-:Y:S01]  /*26220*/  IMAD.MOV.U32 R54, RZ, RZ, R195 ;  /* 0x000000ffff367224 */ /* 0x000fe200078e00c3 */
[----:B------:R-:W4:Y:S01]  /*26230*/  LDL.LU R186, [R1+0x654] ;  /* 0x0006540001ba7983 */ /* 0x000f220000300800 */
[----:B------:R-:W-:-:S03]  /*26240*/  IMAD.MOV.U32 R195, RZ, RZ, R156 ;  /* 0x000000ffffc37224 */ /* 0x000fc600078e009c */
[----:B------:R2:W-:Y:S04]  /*26250*/  STL.64 [R1+0x178], R26 ;  /* 0x0001781a01007387 */ /* 0x0005e80000100a00 */
[----:B------:R-:W3:Y:S01]  /*26260*/  LDL.LU R156, [R1+0x658] ;  /* 0x00065800019c7983 */ /* 0x000ee20000300800 */
[----:B------:R-:W-:Y:S02]  /*26270*/  IMAD.MOV.U32 R144, RZ, RZ, R74 ;  /* 0x000000ffff907224 */ /* 0x000fe400078e004a */
[----:B------:R-:W-:Y:S02]  /*26280*/  IMAD.MOV.U32 R74, RZ, RZ, R73 ;  /* 0x000000ffff4a7224 */ /* 0x000fe400078e0049 */
[----:B------:R-:W-:Y:S01]  /*26290*/  IMAD.MOV.U32 R73, RZ, RZ, R72 ;  /* 0x000000ffff497224 */ /* 0x000fe200078e0048 */
[----:B------:R-:W-:Y:S01]  /*262a0*/  MOV R72, R71 ;  /* 0x0000004700487202 */ /* 0x000fe20000000f00 */
[----:B------:R-:W-:-:S02]  /*262b0*/  IMAD.MOV.U32 R71, RZ, RZ, R70 ;  /* 0x000000ffff477224 */ /* 0x000fc400078e0046 */
[----:B------:R-:W-:Y:S01]  /*262c0*/  IMAD.MOV.U32 R70, RZ, RZ, R69 ;  /* 0x000000ffff467224 */ /* 0x000fe200078e0045 */
[C---:B------:R-:W-:Y:S01]  /*262d0*/  LEA R24, P1, R145.reuse, R3, 0x2 ;  /* 0x0000000391187211 */ /* 0x040fe200078210ff */
        /* <DEDUP_REMOVED lines=10> */
[----:B------:R2:W-:Y:S01]  /*26380*/  STL.64 [R1+0x170], R24 ;  /* 0x0001701801007387 */ /* 0x0005e20000100a00 */
[----:B---3--:R-:W-:Y:S01]  /*26390*/  MOV R195, R156 ;  /* 0x0000009c00c37202 */ /* 0x008fe20000000f00 */
[----:B------:R-:W-:Y:S02]  /*263a0*/  IMAD.MOV.U32 R156, RZ, RZ, R165 ;  /* 0x000000ffff9c7224 */ /* 0x000fe400078e00a5 */
[----:B------:R-:W3:Y:S01]  /*263b0*/  LDL.LU R165, [R1+0x614] ;  /* 0x0006140001a57983 */ /* 0x000ee20000300800 */
[----:B------:R-:W-:-:S02]  /*263c0*/  IMAD.MOV.U32 R145, RZ, RZ, R74 ;  /* 0x000000ffff917224 */ /* 0x000fc400078e004a */
[----:B------:R-:W-:Y:S02]  /*263d0*/  IMAD.MOV.U32 R74, RZ, RZ, R73 ;  /* 0x000000ffff4a7224 */ /* 0x000fe400078e0049 */
[----:B------:R-:W-:Y:S02]  /*263e0*/  IMAD.MOV.U32 R73, RZ, RZ, R72 ;  /* 0x000000ffff497224 */ /* 0x000fe400078e0048 */
[----:B------:R-:W-:Y:S01]  /*263f0*/  IMAD.MOV.U32 R72, RZ, RZ, R71 ;  /* 0x000000ffff487224 */ /* 0x000fe200078e0047 */
[----:B------:R-:W-:Y:S01]  /*26400*/  MOV R71, R70 ;  /* 0x0000004600477202 */ /* 0x000fe20000000f00 */
[----:B------:R-:W-:Y:S01]  /*26410*/  IMAD.MOV.U32 R70, RZ, RZ, R69 ;  /* 0x000000ffff467224 */ /* 0x000fe200078e0045 */
[----:B------:R-:W-:Y:S01]  /*26420*/  LEA R20, P2, R146, R3, 0x2 ;  /* 0x0000000392147211 */ /* 0x000fe200078410ff */
        /* <DEDUP_REMOVED lines=10> */
[----:B---3--:R-:W-:-:S02]  /*264d0*/  IMAD.MOV.U32 R54, RZ, RZ, R165 ;  /* 0x000000ffff367224 */ /* 0x008fc400078e00a5 */
[----:B------:R-:W-:Y:S02]  /*264e0*/  IMAD.MOV.U32 R165, RZ, RZ, R169 ;  /* 0x000000ffffa57224 */ /* 0x000fe400078e00a9 */
[----:B------:R-:W3:Y:S01]  /*264f0*/  LDL.LU R169, [R1+0x618] ;  /* 0x0006180001a97983 */ /* 0x000ee20000300800 */
[----:B------:R-:W-:Y:S01]  /*26500*/  MOV R146, R74 ;  /* 0x0000004a00927202 */ /* 0x000fe20000000f00 */
[----:B------:R-:W-:Y:S02]  /*26510*/  IMAD.MOV.U32 R74, RZ, RZ, R73 ;  /* 0x000000ffff4a7224 */ /* 0x000fe400078e0049 */
[----:B------:R-:W-:Y:S02]  /*26520*/  IMAD.MOV.U32 R73, RZ, RZ, R72 ;  /* 0x000000ffff497224 */ /* 0x000fe400078e0048 */
[----:B------:R-:W-:Y:S02]  /*26530*/  IMAD.MOV.U32 R72, RZ, RZ, R71 ;  /* 0x000000ffff487224 */ /* 0x000fe400078e0047 */
[----:B------:R-:W-:Y:S01]  /*26540*/  IMAD.MOV.U32 R71, RZ, RZ, R70 ;  /* 0x000000ffff477224 */ /* 0x000fe200078e0046 */
[----:B------:R-:W-:Y:S01]  /*26550*/  LEA R14, P3, R147, R3, 0x2 ;  /* 0x00000003930e7211 */ /* 0x000fe200078610ff */
[----:B------:R-:W-:Y:S01]  /*26560*/  IMAD.MOV.U32 R70, RZ, RZ, R69 ;  /* 0x000000ffff467224 */ /* 0x000fe200078e0045 */
[----:B------:R-:W-:Y:S01]  /*26570*/  MOV R69, R67 ;  /* 0x0000004300457202 */ /* 0x000fe20000000f00 */
[----:B------:R-:W-:-:S02]  /*26580*/  IMAD.MOV.U32 R67, RZ, RZ, R66 ;  /* 0x000000ffff437224 */ /* 0x000fc400078e0042 */
[----:B------:R-:W-:Y:S01]  /*26590*/  IMAD.MOV.U32 R66, RZ, RZ, R64 ;  /* 0x000000ffff427224 */ /* 0x000fe200078e0040 */
[----:B------:R-:W-:Y:S01]  /*265a0*/  LEA.HI.X.SX32 R15, R147, R0, 0x2, P3 ;  /* 0x00000000930f7211 */ /* 0x000fe200018f16ff */
[----:B------:R-:W-:Y:S02]  /*265b0*/  IMAD.MOV.U32 R64, RZ, RZ, R63 ;  /* 0x000000ffff407224 */ /* 0x000fe400078e003f */
[----:B------:R-:W-:Y:S02]  /*265c0*/  IMAD.MOV.U32 R63, RZ, RZ, R60 ;  /* 0x000000ffff3f7224 */ /* 0x000fe400078e003c */
[----:B------:R-:W-:Y:S01]  /*265d0*/  IMAD.MOV.U32 R60, RZ, RZ, R57 ;  /* 0x000000ffff3c7224 */ /* 0x000fe200078e0039 */
[----:B------:R-:W-:Y:S01]  /*265e0*/  MOV R57, R56 ;  /* 0x0000003800397202 */ /* 0x000fe20000000f00 */
[----:B------:R-:W-:Y:S01]  /*265f0*/  IMAD.MOV.U32 R56, RZ, RZ, R54 ;  /* 0x000000ffff387224 */ /* 0x000fe200078e0036 */
[----:B------:R4:W-:Y:S01]  /*26600*/  STL.64 [R1+0x160], R14 ;  /* 0x0001600e01007387 */ /* 0x0009e20000100a00 */
[----:B---3--:R-:W-:-:S02]  /*26610*/  IMAD.MOV.U32 R54, RZ, RZ, R169 ;  /* 0x000000ffff367224 */ /* 0x008fc400078e00a9 */
[----:B------:R-:W-:Y:S02]  /*26620*/  IMAD.MOV.U32 R169, RZ, RZ, R172 ;  /* 0x000000ffffa97224 */ /* 0x000fe400078e00ac */
[----:B------:R-:W3:Y:S01]  /*26630*/  LDL.LU R172, [R1+0x61c] ;  /* 0x00061c0001ac7983 */ /* 0x000ee20000300800 */
[----:B------:R-:W-:Y:S02]  /*26640*/  IMAD.MOV.U32 R147, RZ, RZ, R74 ;  /* 0x000000ffff937224 */ /* 0x000fe400078e004a */
[----:B------:R-:W-:Y:S01]  /*26650*/  IMAD.MOV.U32 R74, RZ, RZ, R73 ;  /* 0x000000ffff4a7224 */ /* 0x000fe200078e0049 */
[----:B------:R-:W-:Y:S01]  /*26660*/  MOV R73, R72 ;  /* 0x0000004800497202 */ /* 0x000fe20000000f00 */
[----:B------:R-:W-:Y:S02]  /*26670*/  IMAD.MOV.U32 R72, RZ, RZ, R71 ;  /* 0x000000ffff487224 */ /* 0x000fe400078e0047 */
[----:B------:R-:W-:Y:S01]  /*26680*/  IMAD.MOV.U32 R71, RZ, RZ, R70 ;  /* 0x000000ffff477224 */ /* 0x000fe200078e0046 */
[----:B-1----:R-:W-:Y:S01]  /*26690*/  LEA R8, P4, R148, R3, 0x2 ;  /* 0x0000000394087211 */ /* 0x002fe200078810ff */
[----:B------:R-:W-:-:S02]  /*266a0*/  IMAD.MOV.U32 R70, RZ, RZ, R69 ;  /* 0x000000ffff467224 */ /* 0x000fc400078e0045 */
[----:B------:R-:W-:Y:S02]  /*266b0*/  IMAD.MOV.U32 R69, RZ, RZ, R67 ;  /* 0x000000ffff457224 */ /* 0x000fe400078e0043 */
[----:B------:R-:W-:Y:S01]  /*266c0*/  IMAD.MOV.U32 R67, RZ, RZ, R66 ;  /* 0x000000ffff437224 */ /* 0x000fe200078e0042 */
[----:B------:R-:W-:Y:S01]  /*266d0*/  MOV R66, R64 ;  /* 0x0000004000427202 */ /* 0x000fe20000000f00 */
[----:B------:R-:W-:Y:S01]  /*266e0*/  IMAD.MOV.U32 R64, RZ, RZ, R63 ;  /* 0x000000ffff407224 */ /* 0x000fe200078e003f */
[----:B------:R-:W-:Y:S01]  /*266f0*/  LEA.HI.X.SX32 R9, R148, R0, 0x2, P4 ;  /* 0x0000000094097211 */ /* 0x000fe200020f16ff */
[----:B------:R-:W-:Y:S02]  /*26700*/  IMAD.MOV.U32 R63, RZ, RZ, R60 ;  /* 0x000000ffff3f7224 */ /* 0x000fe400078e003c */
[----:B------:R-:W-:Y:S02]  /*26710*/  IMAD.MOV.U32 R60, RZ, RZ, R57 ;  /* 0x000000ffff3c7224 */ /* 0x000fe400078e0039 */
[----:B------:R-:W-:-:S02]  /*26720*/  IMAD.MOV.U32 R57, RZ, RZ, R56 ;  /* 0x000000ffff397224 */ /* 0x000fc400078e0038 */
[----:B------:R-:W-:Y:S01]  /*26730*/  IMAD.MOV.U32 R56, RZ, RZ, R54 ;  /* 0x000000ffff387224 */ /* 0x000fe200078e0036 */
[----:B------:R1:W-:Y:S01]  /*26740*/  STL.64 [R1+0x158], R8 ;  /* 0x0001580801007387 */ /* 0x0003e20000100a00 */
[----:B---3--:R-:W-:Y:S01]  /*26750*/  MOV R54, R172 ;  /* 0x000000ac00367202 */ /* 0x008fe20000000f00 */
[----:B------:R-:W-:Y:S02]  /*26760*/  IMAD.MOV.U32 R172, RZ, RZ, R173 ;  /* 0x000000ffffac7224 */ /* 0x000fe400078e00ad */
[----:B------:R-:W3:Y:S01]  /*26770*/  LDL.LU R173, [R1+0x620] ;  /* 0x0006200001ad7983 */ /* 0x000ee20000300800 */
[----:B------:R-:W-:Y:S02]  /*26780*/  IMAD.MOV.U32 R148, RZ, RZ, R74 ;  /* 0x000000ffff947224 */ /* 0x000fe400078e004a */
        /* <DEDUP_REMOVED lines=16> */
[----:B---3--:R-:W-:Y:S02]  /*26890*/  IMAD.MOV.U32 R54, RZ, RZ, R173 ;  /* 0x000000ffff367224 */ /* 0x008fe400078e00ad */
[----:B------:R-:W-:Y:S02]  /*268a0*/  IMAD.MOV.U32 R173, RZ, RZ, R177 ;  /* 0x000000ffffad7224 */ /* 0x000fe400078e00b1 */
[----:B------:R-:W3:Y:S01]  /*268b0*/  LDL.LU R177, [R1+0x624] ;  /* 0x0006240001b17983 */ /* 0x000ee20000300800 */
[----:B------:R-:W-:Y:S01]  /*268c0*/  MOV R149, R74 ;  /* 0x0000004a00957202 */ /* 0x000fe20000000f00 */
[----:B------:R-:W-:Y:S01]  /*268d0*/  IMAD.MOV.U32 R74, RZ, RZ, R73 ;  /* 0x000000ffff4a7224 */ /* 0x000fe200078e0049 */
[----:B--2---:R-:W-:Y:S01]  /*268e0*/  LEA R26, P0, R82, R3, 0x2 ;  /* 0x00000003521a7211 */ /* 0x004fe200078010ff */
[----:B------:R-:W-:-:S02]  /*268f0*/  IMAD.MOV.U32 R73, RZ, RZ, R72 ;  /* 0x000000ffff497224 */ /* 0x000fc400078e0048 */
[----:B------:R-:W-:Y:S01]  /*26900*/  IMAD.MOV.U32 R72, RZ, RZ, R71 ;  /* 0x000000ffff487224 */ /* 0x000fe200078e0047 */
[----:B------:R-:W-:Y:S01]  /*26910*/  LEA.HI.X.SX32 R27, R82, R0, 0x2, P0 ;  /* 0x00000000521b7211 */ /* 0x000fe200000f16ff */
[----:B------:R-:W-:Y:S02]  /*26920*/  IMAD.MOV.U32 R71, RZ, RZ, R70 ;  /* 0x000000ffff477224 */ /* 0x000fe400078e0046 */
[----:B------:R-:W-:Y:S01]  /*26930*/  IMAD.MOV.U32 R70, RZ, RZ, R69 ;  /* 0x000000ffff467224 */ /* 0x000fe200078e0045 */
[----:B------:R-:W-:Y:S01]  /*26940*/  MOV R69, R67 ;  /* 0x0000004300457202 */ /* 0x000fe20000000f00 */
[----:B------:R-:W-:Y:S01]  /*26950*/  IMAD.MOV.U32 R82, RZ, RZ, R74 ;  /* 0x000000ffff527224 */ /* 0x000fe200078e004a */
[----:B------:R-:W-:Y:S01]  /*26960*/  LEA R24, P1, R81, R3, 0x2 ;  /* 0x0000000351187211 */ /* 0x000fe200078210ff */
[----:B------:R-:W-:Y:S02]  /*26970*/  IMAD.MOV.U32 R67, RZ, RZ, R66 ;  /* 0x000000ffff437224 */ /* 0x000fe400078e0042 */
[----:B------:R-:W-:Y:S01]  /*26980*/  IMAD.MOV.U32 R74, RZ, RZ, R73 ;  /* 0x000000ffff4a7224 */ /* 0x000fe200078e0049 */
[----:B------:R-:W-:Y:S01]  /*26990*/  MOV R73, R72 ;  /* 0x0000004800497202 */ /* 0x000fe20000000f00 */
[----:B------:R-:W-:-:S02]  /*269a0*/  IMAD.MOV.U32 R66, RZ, RZ, R64 ;  /* 0x000000ffff427224 */ /* 0x000fc400078e0040 */
[----:B------:R-:W-:Y:S02]  /*269b0*/  IMAD.MOV.U32 R64, RZ, RZ, R63 ;  /* 0x000000ffff407224 */ /* 0x000fe400078e003f */
[----:B------:R-:W-:Y:S01]  /*269c0*/  IMAD.MOV.U32 R72, RZ, RZ, R71 ;  /* 0x000000ffff487224 */ /* 0x000fe200078e0047 */
[----:B------:R-:W-:Y:S01]  /*269d0*/  LEA.HI.X.SX32 R25, R81, R0, 0x2, P1 ;  /* 0x0000000051197211 */ /* 0x000fe200008f16ff */
        /* <DEDUP_REMOVED lines=15> */
[----:B------:R-:W-:Y:S01]  /*26ad0*/  LEA.HI.X.SX32 R21, R80, R0, 0x2, P2 ;  /* 0x0000000050157211 */ /* 0x000fe200010f16ff */
[----:B------:R-:W-:Y:S02]  /*26ae0*/  IMAD.MOV.U32 R63, RZ, RZ, R60 ;  /* 0x000000ffff3f7224 */ /* 0x000fe400078e003c */
[----:B------:R-:W-:Y:S01]  /*26af0*/  IMAD.MOV.U32 R71, RZ, RZ, R70 ;  /* 0x000000ffff477224 */ /* 0x000fe200078e0046 */
[----:B------:R-:W-:Y:S01]  /*26b00*/  MOV R70, R69 ;  /* 0x0000004500467202 */ /* 0x000fe20000000f00 */
[----:B------:R-:W-:Y:S02]  /*26b10*/  IMAD.MOV.U32 R60, RZ, RZ, R57 ;  /* 0x000000ffff3c7224 */ /* 0x000fe400078e0039 */
[----:B------:R-:W-:Y:S02]  /*26b20*/  IMAD.MOV.U32 R57, RZ, RZ, R56 ;  /* 0x000000ffff397224 */ /* 0x000fe400078e0038 */
[----:B------:R-:W-:-:S02]  /*26b30*/  IMAD.MOV.U32 R69, RZ, RZ, R67 ;  /* 0x000000ffff457224 */ /* 0x000fc400078e0043 */
        /* <DEDUP_REMOVED lines=8> */
[----:B------:R-:W-:Y:S01]  /*26bc0*/  MOV R60, R57 ;  /* 0x00000039003c7202 */ /* 0x000fe20000000f00 */
[----:B------:R-:W-:Y:S01]  /*26bd0*/  IMAD.MOV.U32 R71, RZ, RZ, R70 ;  /* 0x000000ffff477224 */ /* 0x000fe200078e0046 */
[CC--:B------:R-:W-:Y:S01]  /*26be0*/  LEA R14, P3, R79.reuse, R3.reuse, 0x2 ;  /* 0x000000034f0e7211 */ /* 0x0c0fe200078610ff */
[----:B------:R-:W-:Y:S02]  /*26bf0*/  IMAD.MOV.U32 R70, RZ, RZ, R69 ;  /* 0x000000ffff467224 */ /* 0x000fe400078e0045 */
[----:B------:R-:W-:Y:S01]  /*26c00*/  IMAD.MOV.U32 R69, RZ, RZ, R67 ;  /* 0x000000ffff457224 */ /* 0x000fe200078e0043 */
[C---:B-1----:R-:W-:Y:S01]  /*26c10*/  LEA R8, P4, R78.reuse, R3, 0x2 ;  /* 0x000000034e087211 */ /* 0x042fe200078810ff */
[----:B------:R-:W-:Y:S01]  /*26c20*/  IMAD.MOV.U32 R67, RZ, RZ, R66 ;  /* 0x000000ffff437224 */ /* 0x000fe200078e0042 */
[----:B------:R-:W-:Y:S01]  /*26c30*/  MOV R66, R64 ;  /* 0x0000004000427202 */ /* 0x000fe20000000f00 */
[----:B------:R-:W-:Y:S01]  /*26c40*/  IMAD.MOV.U32 R64, RZ, RZ, R63 ;  /* 0x000000ffff407224 */ /* 0x000fe200078e003f */
[----:B------:R1:W-:Y:S01]  /*26c50*/  STL.64 [R1+0x148], R26 ;  /* 0x0001481a01007387 */ /* 0x0003e20000100a00 */
[-C--:B------:R-:W-:Y:S01]  /*26c60*/  LEA.HI.X.SX32 R15, R79, R0.reuse, 0x2, P3 ;  /* 0x000000004f0f7211 */ /* 0x080fe200018f16ff */
[----:B------:R-:W-:Y:S01]  /*26c70*/  IMAD.MOV.U32 R63, RZ, RZ, R60 ;  /* 0x000000ffff3f7224 */ /* 0x000fe200078e003c */
[----:B------:R-:W-:Y:S01]  /*26c80*/  LEA.HI.X.SX32 R9, R78, R0, 0x2, P4 ;  /* 0x000000004e097211 */ /* 0x000fe200020f16ff */
[----:B------:R-:W-:-:S02]  /*26c90*/  IMAD.MOV.U32 R79, RZ, RZ, R74 ;  /* 0x000000ffff4f7224 */ /* 0x000fc400078e004a */
[----:B------:R-:W-:Y:S02]  /*26ca0*/  IMAD.MOV.U32 R74, RZ, RZ, R72 ;  /* 0x000000ffff4a7224 */ /* 0x000fe400078e0048 */
        /* <DEDUP_REMOVED lines=8> */
[----:B---3--:R-:W-:-:S04]  /*26d30*/  IMAD.MOV.U32 R54, RZ, RZ, R177 ;  /* 0x000000ffff367224 */ /* 0x008fc800078e00b1 */
[----:B------:R-:W-:Y:S01]  /*26d40*/  IMAD.MOV.U32 R56, RZ, RZ, R54 ;  /* 0x000000ffff387224 */ /* 0x000fe200078e0036 */
[----:B------:R-:W-:-:S03]  /*26d50*/  MOV R54, R180 ;  /* 0x000000b400367202 */ /* 0x000fc60000000f00 */
[----:B------:R-:W-:Y:S02]  /*26d60*/  IMAD.MOV.U32 R57, RZ, RZ, R56 ;  /* 0x000000ffff397224 */ /* 0x000fe400078e0038 */
[----:B------:R-:W-:Y:S02]  /*26d70*/  IMAD.MOV.U32 R56, RZ, RZ, R54 ;  /* 0x000000ffff387224 */ /* 0x000fe400078e0036 */
[----:B------:R-:W-:Y:S02]  /*26d80*/  IMAD.MOV.U32 R54, RZ, RZ, R188 ;  /* 0x000000ffff367224 */ /* 0x000fe400078e00bc */
[----:B------:R-:W-:Y:S02]  /*26d90*/  IMAD.MOV.U32 R177, RZ, RZ, R189 ;  /* 0x000000ffffb17224 */ /* 0x000fe400078e00bd */
[----:B------:R-:W2:Y:S01]  /*26da0*/  LDL.LU R189, [R1+0x66c] ;  /* 0x00066c0001bd7983 */ /* 0x000ea20000300800 */
[----:B------:R-:W-:Y:S02]  /*26db0*/  IMAD.MOV.U32 R60, RZ, RZ, R57 ;  /* 0x000000ffff3c7224 */ /* 0x000fe400078e0039 */
[----:B------:R-:W-:Y:S01]  /*26dc0*/  IMAD.MOV.U32 R57, RZ, RZ, R56 ;  /* 0x000000ffff397224 */ /* 0x000fe200078e0038 */
[----:B------:R3:W-:Y:S01]  /*26dd0*/  STL.64 [R1+0x140], R24 ;  /* 0x0001401801007387 */ /* 0x0007e20000100a00 */
[----:B------:R-:W-:Y:S01]  /*26de0*/  IMAD.MOV.U32 R56, RZ, RZ, R54 ;  /* 0x000000ffff387224 */ /* 0x000fe200078e0036 */
[----:B------:R-:W-:-:S02]  /*26df0*/  MOV R54, R179 ;  /* 0x000000b300367202 */ /* 0x000fc40000000f00 */
[----:B------:R-:W4:Y:S01]  /*26e00*/  LDL.LU R180, [R1+0x6c0] ;  /* 0x0006c00001b47983 */ /* 0x000f220000300800 */
[----:B------:R-:W-:-:S03]  /*26e10*/  IMAD.MOV.U32 R64, RZ, RZ, R60 ;  /* 0x000000ffff407224 */ /* 0x000fc600078e003c */
[----:B------:R2:W-:Y:S01]  /*26e20*/  STL.64 [R1+0x138], R20 ;  /* 0x0001381401007387 */ /* 0x0005e20000100a00 */
[----:B------:R-:W-:-:S03]  /*26e30*/  IMAD.MOV.U32 R60, RZ, RZ, R56 ;  /* 0x000000ffff3c7224 */ /* 0x000fc600078e0038 */
[----:B------:R-:W4:Y:S01]  /*26e40*/  LDL.LU R188, [R1+0x6a4] ;  /* 0x0006a40001bc7983 */ /* 0x000f220000300800 */
[----:B------:R-:W-:Y:S01]  /*26e50*/  MOV R63, R57 ;  /* 0x00000039003f7202 */ /* 0x000fe20000000f00 */
[----:B------:R-:W-:Y:S02]  /*26e60*/  IMAD.MOV.U32 R56, RZ, RZ, R175 ;  /* 0x000000ffff387224 */ /* 0x000fe400078e00af */
[----:B------:R-:W-:Y:S01]  /*26e70*/  STL.64 [R1+0x130], R14 ;  /* 0x0001300e01007387 */ /* 0x000fe20000100a00 */
[----:B------:R-:W-:-:S03]  /*26e80*/  IMAD.MOV.U32 R57, RZ, RZ, R54 ;  /* 0x000000ffff397224 */ /* 0x000fc600078e0036 */
[----:B------:R-:W4:Y:S04]  /*26e90*/  LDL.LU R179, [R1+0x6c4] ;  /* 0x0006c40001b37983 */ /* 0x000f280000300800 */
[----:B------:R2:W-:Y:S04]  /*26ea0*/  STL.64 [R1+0x128], R8 ;  /* 0x0001280801007387 */ /* 0x0005e80000100a00 */
[----:B------:R-:W4:Y:S04]  /*26eb0*/  LDL.LU R175, [R1+0x690] ;  /* 0x0006900001af7983 */ /* 0x000f280000300800 */
[----:B------:R-:W3:Y:S01]  /*26ec0*/  LDL.LU R54, [R1+0x640] ;  /* 0x0006400001367983 */ /* 0x000ee20000300800 */
[----:B------:R-:W-:-:S02]  /*26ed0*/  LEA R4, P5, R76, R3, 0x2 ;  /* 0x000000034c047211 */ /* 0x000fc400078a10ff */
[C---:B-1----:R-:W-:Y:S02]  /*26ee0*/  LEA R26, P0, R75.reuse, R3, 0x2 ;  /* 0x000000034b1a7211 */ /* 0x042fe400078010ff */
[----:B------:R-:W-:Y:S01]  /*26ef0*/  LEA.HI.X.SX32 R5, R76, R0, 0x2, P5 ;  /* 0x000000004c057211 */ /* 0x000fe200028f16ff */
[----:B------:R-:W-:Y:S02]  /*26f00*/  IMAD.MOV.U32 R76, RZ, RZ, R74 ;  /* 0x000000ffff4c7224 */ /* 0x000fe400078e004a */
[----:B------:R-:W-:Y:S01]  /*26f10*/  IMAD.MOV.U32 R74, RZ, RZ, R73 ;  /* 0x000000ffff4a7224 */ /* 0x000fe200078e0049 */
[----:B------:R-:W-:Y:S01]  /*26f20*/  MOV R73, R72 ;  /* 0x0000004800497202 */ /* 0x000fe20000000f00 */
[----:B------:R-:W-:Y:S01]  /*26f30*/  IMAD.MOV.U32 R72, RZ, RZ, R71 ;  /* 0x000000ffff487224 */ /* 0x000fe200078e0047 */
[----:B------:R-:W-:Y:S01]  /*26f40*/  LEA.HI.X.SX32 R27, R75, R0, 0x2, P0 ;  /* 0x000000004b1b7211 */ /* 0x000fe200000f16ff */
        /* <DEDUP_REMOVED lines=18> */
[----:B------:R-:W-:Y:S02]  /*27070*/  IMAD.MOV.U32 R64, RZ, RZ, R63 ;  /* 0x000000ffff407224 */ /* 0x000fe400078e003f */
[----:B------:R-:W-:Y:S01]  /*27080*/  IMAD.MOV.U32 R63, RZ, RZ, R60 ;  /* 0x000000ffff3f7224 */ /* 0x000fe200078e003c */
[----:B------:R-:W-:Y:S01]  /*27090*/  MOV R60, R57 ;  /* 0x00000039003c7202 */ /* 0x000fe20000000f00 */
[----:B------:R1:W-:Y:S01]  /*270a0*/  STL.64 [R1+0x120], R4 ;  /* 0x0001200401007387 */ /* 0x0003e20000100a00 */
[----:B---3--:R-:W-:Y:S01]  /*270b0*/  IMAD.MOV.U32 R56, RZ, RZ, R54 ;  /* 0x000000ffff387224 */ /* 0x008fe200078e0036 */
[----:B------:R-:W-:-:S02]  /*270c0*/  MOV R54, R193 ;  /* 0x000000c100367202 */ /* 0x000fc40000000f00 */
[----:B------:R-:W3:Y:S01]  /*270d0*/  LDL.LU R193, [R1+0x6ac] ;  /* 0x0006ac0001c17983 */ /* 0x000ee20000300800 */
[----:B------:R-:W-:Y:S02]  /*270e0*/  IMAD.MOV.U32 R57, RZ, RZ, R56 ;  /* 0x000000ffff397224 */ /* 0x000fe400078e0038 */
[----:B------:R-:W-:Y:S01]  /*270f0*/  IMAD.MOV.U32 R56, RZ, RZ, R54 ;  /* 0x000000ffff387224 */ /* 0x000fe200078e0036 */
[----:B------:R4:W-:Y:S01]  /*27100*/  STL.64 [R1+0x118], R26 ;  /* 0x0001181a01007387 */ /* 0x0009e20000100a00 */
[----:B------:R-:W-:-:S03]  /*27110*/  IMAD.MOV.U32 R54, RZ, RZ, R53 ;  /* 0x000000ffff367224 */ /* 0x000fc600078e0035 */
[----:B------:R-:W2:Y:S01]  /*27120*/  LDL.LU R53, [R1+0x64c] ;  /* 0x00064c0001357983 */ /* 0x000ea20000300800 */
[----:B------:R-:W-:-:S04]  /*27130*/  LEA R24, P1, R77, R3, 0x2 ;  /* 0x000000034d187211 */ /* 0x000fc800078210ff */
[----:B------:R-:W-:Y:S01]  /*27140*/  LEA.HI.X.SX32 R25, R77, R0, 0x2, P1 ;  /* 0x000000004d197211 */ /* 0x000fe200008f16ff */
        /* <DEDUP_REMOVED lines=16> */
[CC--:B------:R-:W-:Y:S02]  /*27250*/  LEA R20, P2, R142.reuse, R3.reuse, 0x2 ;  /* 0x000000038e147211 */ /* 0x0c0fe400078410ff */
[----:B------:R-:W-:Y:S02]  /*27260*/  LEA R8, P4, R143, R3, 0x2 ;  /* 0x000000038f087211 */ /* 0x000fe400078810ff */
[----:B------:R-:W-:Y:S02]  /*27270*/  LEA.HI.X.SX32 R21, R142, R0, 0x2, P2 ;  /* 0x000000008e157211 */ /* 0x000fe400010f16ff */
[----:B------:R-:W-:Y:S01]  /*27280*/  MOV R142, R77 ;  /* 0x0000004d008e7202 */ /* 0x000fe20000000f00 */
        /* <DEDUP_REMOVED lines=20> */
[----:B------:R-:W-:Y:S02]  /*273d0*/  IMAD.MOV.U32 R69, RZ, RZ, R67 ;  /* 0x000000ffff457224 */ /* 0x000fe400078e0043 */
[----:B------:R-:W-:Y:S02]  /*273e0*/  IMAD.MOV.U32 R56, RZ, RZ, R54 ;  /* 0x000000ffff387224 */ /* 0x000fe400078e0036 */
[----:B------:R-:W-:Y:S01]  /*273f0*/  IMAD.MOV.U32 R67, RZ, RZ, R66 ;  /* 0x000000ffff437224 */ /* 0x000fe200078e0042 */
[----:B------:R-:W-:Y:S01]  /*27400*/  MOV R66, R64 ;  /* 0x0000004000427202 */ /* 0x000fe20000000f00 */
[----:B------:R-:W-:Y:S01]  /*27410*/  IMAD.MOV.U32 R64, RZ, RZ, R63 ;  /* 0x000000ffff407224 */ /* 0x000fe200078e003f */
[----:B------:R-:W-:Y:S01]  /*27420*/  LEA.HI.X.SX32 R15, R141, R0, 0x2, P3 ;  /* 0x000000008d0f7211 */ /* 0x000fe200018f16ff */
[----:B------:R-:W-:Y:S02]  /*27430*/  IMAD.MOV.U32 R63, RZ, RZ, R60 ;  /* 0x000000ffff3f7224 */ /* 0x000fe400078e003c */
[----:B------:R-:W-:Y:S01]  /*27440*/  IMAD.MOV.U32 R60, RZ, RZ, R57 ;  /* 0x000000ffff3c7224 */ /* 0x000fe200078e0039 */
[----:B------:R3:W-:Y:S01]  /*27450*/  STL.64 [R1+0x108], R20 ;  /* 0x0001081401007387 */ /* 0x0007e20000100a00 */
[----:B------:R-:W-:-:S02]  /*27460*/  IMAD.MOV.U32 R57, RZ, RZ, R56 ;  /* 0x000000ffff397224 */ /* 0x000fc400078e0038 */
[----:B--2---:R-:W-:Y:S02]  /*27470*/  IMAD.MOV.U32 R54, RZ, RZ, R53 ;  /* 0x000000ffff367224 */ /* 0x004fe400078e0035 */
[----:B------:R-:W-:Y:S02]  /*27480*/  IMAD.MOV.U32 R53, RZ, RZ, R186 ;  /* 0x000000ffff357224 */ /* 0x000fe400078e00ba */
[----:B------:R-:W-:Y:S01]  /*27490*/  IMAD.MOV.U32 R56, RZ, RZ, R54 ;  /* 0x000000ffff387224 */ /* 0x000fe200078e0036 */
[----:B------:R-:W2:Y:S02]  /*274a0*/  LDL.LU R186, [R1+0x6b4] ;  /* 0x0006b40001ba7983 */ /* 0x000ea40000300800 */
[----:B------:R-:W-:Y:S01]  /*274b0*/  MOV R54, R53 ;  /* 0x0000003500367202 */ /* 0x000fe20000000f00 */
[----:B------:R-:W-:Y:S01]  /*274c0*/  IMAD.MOV.U32 R53, RZ, RZ, R195 ;  /* 0x000000ffff357224 */ /* 0x000fe200078e00c3 */
[----:B------:R2:W-:Y:S01]  /*274d0*/  STL.64 [R1+0x100], R14 ;  /* 0x0001000e01007387 */ /* 0x0005e20000100a00 */
[----:B------:R-:W-:-:S03]  /*274e0*/  IMAD.MOV.U32 R195, RZ, RZ, R156 ;  /* 0x000000ffffc37224 */ /* 0x000fc600078e009c */
[----:B------:R2:W-:Y:S04]  /*274f0*/  STL.64 [R1+0xf8], R8 ;  /* 0x0000f80801007387 */ /* 0x0005e80000100a00 */
[----:B------:R-:W4:Y:S01]  /*27500*/  LDL.LU R156, [R1+0x65c] ;  /* 0x00065c00019c7983 */ /* 0x000f220000300800 */
[----:B-1----:R-:W-:-:S04]  /*27510*/  LEA R4, P5, R144, R3, 0x2 ;  /* 0x0000000390047211 */ /* 0x002fc800078a10ff */
[----:B------:R-:W-:Y:S01]  /*27520*/  LEA.HI.X.SX32 R5, R144, R0, 0x2, P5 ;  /* 0x0000000090057211 */ /* 0x000fe200028f16ff */
        /* <DEDUP_REMOVED lines=16> */
[----:B------:R1:W-:Y:S01]  /*27630*/  STL.64 [R1+0xf0], R4 ;  /* 0x0000f00401007387 */ /* 0x0003e20000100a00 */
[----:B----4-:R-:W-:Y:S02]  /*27640*/  IMAD.MOV.U32 R195, RZ, RZ, R156 ;  /* 0x000000ffffc37224 */ /* 0x010fe400078e009c */
[----:B------:R-:W-:Y:S02]  /*27650*/  IMAD.MOV.U32 R156, RZ, RZ, R165 ;  /* 0x000000ffff9c7224 */ /* 0x000fe400078e00a5 */
[----:B------:R-:W4:Y:S01]  /*27660*/  LDL.LU R165, [R1+0x674] ;  /* 0x0006740001a57983 */ /* 0x000f220000300800 */
[----:B------:R-:W-:-:S04]  /*27670*/  LEA R26, P0, R145, R3, 0x2 ;  /* 0x00000003911a7211 */ /* 0x000fc800078010ff */
        /* <DEDUP_REMOVED lines=17> */
[----:B------:R-:W-:Y:S01]  /*27790*/  IMAD.MOV.U32 R195, RZ, RZ, R156 ;  /* 0x000000ffffc37224 */ /* 0x000fe200078e009c */
[----:B------:R1:W-:Y:S01]  /*277a0*/  STL.64 [R1+0xe8], R26 ;  /* 0x0000e81a01007387 */ /* 0x0003e20000100a00 */
[----:B----4-:R-:W-:Y:S02]  /*277b0*/  IMAD.MOV.U32 R156, RZ, RZ, R165 ;  /* 0x000000ffff9c7224 */ /* 0x010fe400078e00a5 */
[----:B------:R-:W-:Y:S02]  /*277c0*/  IMAD.MOV.U32 R165, RZ, RZ, R169 ;  /* 0x000000ffffa57224 */ /* 0x000fe400078e00a9 */
[----:B------:R-:W4:Y:S01]  /*277d0*/  LDL.LU R169, [R1+0x6b8] ;  /* 0x0006b80001a97983 */ /* 0x000f220000300800 */
[-C--:B---3--:R-:W-:Y:S02]  /*277e0*/  LEA R24, P1, R146, R3.reuse, 0x2 ;  /* 0x0000000392187211 */ /* 0x088fe400078210ff */
[----:B------:R-:W-:-:S02]  /*277f0*/  LEA R20, P2, R147, R3, 0x2 ;  /* 0x0000000393147211 */ /* 0x000fc400078410ff */
[----:B------:R-:W-:Y:S01]  /*27800*/  LEA.HI.X.SX32 R25, R146, R0, 0x2, P1 ;  /* 0x0000000092197211 */ /* 0x000fe200008f16ff */
[----:B------:R-:W-:Y:S02]  /*27810*/  IMAD.MOV.U32 R146, RZ, RZ, R77 ;  /* 0x000000ffff927224 */ /* 0x000fe400078e004d */
[----:B------:R-:W-:Y:S01]  /*27820*/  IMAD.MOV.U32 R77, RZ, RZ, R73 ;  /* 0x000000ffff4d7224 */ /* 0x000fe200078e0049 */
[----:B------:R-:W-:Y:S01]  /*27830*/  MOV R73, R72 ;  /* 0x0000004800497202 */ /* 0x000fe20000000f00 */
[----:B------:R-:W-:Y:S01]  /*27840*/  IMAD.MOV.U32 R72, RZ, RZ, R71 ;  /* 0x000000ffff487224 */ /* 0x000fe200078e0047 */
[----:B------:R-:W-:Y:S01]  /*27850*/  LEA.HI.X.SX32 R21, R147, R0, 0x2, P2 ;  /* 0x0000000093157211 */ /* 0x000fe200010f16ff */
[----:B------:R-:W-:Y:S01]  /*27860*/  IMAD.MOV.U32 R71, RZ, RZ, R70 ;  /* 0x000000ffff477224 */ /* 0x000fe200078e0046 */
[----:B------:R-:W-:Y:S01]  /*27870*/  MOV R147, R77 ;  /* 0x0000004d00937202 */ /* 0x000fe20000000f00 */
[----:B------:R-:W-:Y:S02]  /*27880*/  IMAD.MOV.U32 R70, RZ, RZ, R69 ;  /* 0x000000ffff467224 */ /* 0x000fe400078e0045 */
[----:B------:R-:W-:-:S02]  /*27890*/  IMAD.MOV.U32 R69, RZ, RZ, R67 ;  /* 0x000000ffff457224 */ /* 0x000fc400078e0043 */
[----:B------:R-:W-:Y:S01]  /*278a0*/  IMAD.MOV.U32 R67, RZ, RZ, R66 ;  /* 0x000000ffff437224 */ /* 0x000fe200078e0042 */
[----:B------:R-:W-:Y:S01]  /*278b0*/  MOV R66, R64 ;  /* 0x0000004000427202 */ /* 0x000fe20000000f00 */
[----:B------:R-:W-:Y:S02]  /*278c0*/  IMAD.MOV.U32 R77, RZ, RZ, R73 ;  /* 0x000000ffff4d7224 */ /* 0x000fe400078e0049 */
[----:B------:R-:W-:Y:S02]  /*278d0*/  IMAD.MOV.U32 R73, RZ, RZ, R72 ;  /* 0x000000ffff497224 */ /* 0x000fe400078e0048 */
        /* <DEDUP_REMOVED lines=24> */
[----:B----4-:R-:W-:-:S02]  /*27a60*/  IMAD.MOV.U32 R165, RZ, RZ, R169 ;  /* 0x000000ffffa57224 */ /* 0x010fc400078e00a9 */
[----:B------:R-:W-:Y:S02]  /*27a70*/  IMAD.MOV.U32 R169, RZ, RZ, R172 ;  /* 0x000000ffffa97224 */ /* 0x000fe400078e00ac */
[----:B------:R-:W-:Y:S01]  /*27a80*/  IMAD.MOV.U32 R156, RZ, RZ, R165 ;  /* 0x000000ffff9c7224 */ /* 0x000fe200078e00a5 */
[----:B------:R-:W4:Y:S02]  /*27a90*/  LDL.LU R172, [R1+0x6bc] ;  /* 0x0006bc0001ac7983 */ /* 0x000f240000300800 */
[----:B------:R-:W-:Y:S01]  /*27aa0*/  MOV R165, R169 ;  /* 0x000000a900a57202 */ /* 0x000fe20000000f00 */
[----:B------:R-:W-:Y:S01]  /*27ab0*/  IMAD.MOV.U32 R169, RZ, RZ, R173 ;  /* 0x000000ffffa97224 */ /* 0x000fe200078e00ad */
[----:B------:R3:W-:Y:S04]  /*27ac0*/  STL.64 [R1+0xd8], R20 ;  /* 0x0000d81401007387 */ /* 0x0007e80000100a00 */
[----:B------:R-:W3:Y:S01]  /*27ad0*/  LDL.LU R173, [R1+0x68c] ;  /* 0x00068c0001ad7983 */ /* 0x000ee20000300800 */
[----:B--2---:R-:W-:-:S02]  /*27ae0*/  LEA R14, P3, R148, R3, 0x2 ;  /* 0x00000003940e7211 */ /* 0x004fc400078610ff */
[C---:B------:R-:W-:Y:S02]  /*27af0*/  LEA R8, P4, R149.reuse, R3, 0x2 ;  /* 0x0000000395087211 */ /* 0x040fe400078810ff */
[----:B------:R-:W-:Y:S01]  /*27b00*/  LEA.HI.X.SX32 R15, R148, R0, 0x2, P3 ;  /* 0x00000000940f7211 */ /* 0x000fe200018f16ff */
        /* <DEDUP_REMOVED lines=20> */
[----:B------:R-:W-:Y:S01]  /*27c50*/  IMAD.MOV.U32 R69, RZ, RZ, R67 ;  /* 0x000000ffff457224 */ /* 0x000fe200078e0043 */
[----:B------:R-:W-:Y:S01]  /*27c60*/  MOV R67, R66 ;  /* 0x0000004200437202 */ /* 0x000fe20000000f00 */
[----:B------:R-:W-:-:S02]  /*27c70*/  IMAD.MOV.U32 R56, RZ, RZ, R54 ;  /* 0x000000ffff387224 */ /* 0x000fc400078e0036 */
[----:B------:R-:W-:Y:S02]  /*27c80*/  IMAD.MOV.U32 R54, RZ, RZ, R53 ;  /* 0x000000ffff367224 */ /* 0x000fe400078e0035 */
[----:B------:R-:W-:Y:S01]  /*27c90*/  IMAD.MOV.U32 R66, RZ, RZ, R64 ;  /* 0x000000ffff427224 */ /* 0x000fe200078e0040 */
[----:B-1----:R-:W-:Y:S01]  /*27ca0*/  LEA R4, P5, R82, R3, 0x2 ;  /* 0x0000000352047211 */ /* 0x002fe200078a10ff */
        /* <DEDUP_REMOVED lines=8> */
[----:B------:R-:W-:Y:S01]  /*27d30*/  IMAD.MOV.U32 R54, RZ, RZ, R53 ;  /* 0x000000ffff367224 */ /* 0x000fe200078e0035 */
[----:B------:R-:W-:Y:S01]  /*27d40*/  LEA.HI.X.SX32 R5, R82, R0, 0x2, P5 ;  /* 0x0000000052057211 */ /* 0x000fe200028f16ff */
[----:B------:R-:W-:Y:S01]  /*27d50*/  IMAD.MOV.U32 R53, RZ, RZ, R195 ;  /* 0x000000ffff357224 */ /* 0x000fe200078e00c3 */
[----:B------:R1:W-:Y:S01]  /*27d60*/  STL.64 [R1+0xd0], R14 ;  /* 0x0000d00e01007387 */ /* 0x0003e20000100a00 */
[----:B------:R-:W-:-:S03]  /*27d70*/  IMAD.MOV.U32 R195, RZ, RZ, R156 ;  /* 0x000000ffffc37224 */ /* 0x000fc600078e009c */
[----:B------:R2:W-:Y:S01]  /*27d80*/  STL.64 [R1+0xc8], R8 ;  /* 0x0000c80801007387 */ /* 0x0005e20000100a00 */
[----:B---3--:R-:W-:Y:S02]  /*27d90*/  IMAD.MOV.U32 R169, RZ, RZ, R173 ;  /* 0x000000ffffa97224 */ /* 0x008fe400078e00ad */
[----:B------:R-:W-:Y:S02]  /*27da0*/  IMAD.MOV.U32 R173, RZ, RZ, R177 ;  /* 0x000000ffffad7224 */ /* 0x000fe400078e00b1 */
[----:B------:R-:W-:Y:S02]  /*27db0*/  IMAD.MOV.U32 R177, RZ, RZ, R189 ;  /* 0x000000ffffb17224 */ /* 0x000fe400078e00bd */
[----:B------:R-:W-:Y:S01]  /*27dc0*/  IMAD.MOV.U32 R156, RZ, RZ, R169 ;  /* 0x000000ffff9c7224 */ /* 0x000fe200078e00a9 */
[----:B------:R-:W3:Y:S01]  /*27dd0*/  LDL.LU R189, [R1+0x6b0] ;  /* 0x0006b00001bd7983 */ /* 0x000ee20000300800 */
[----:B------:R-:W-:Y:S01]  /*27de0*/  IMAD.MOV.U32 R169, RZ, RZ, R173 ;  /* 0x000000ffffa97224 */ /* 0x000fe200078e00ad */
[----:B------:R-:W-:-:S02]  /*27df0*/  MOV R173, R177 ;  /* 0x000000b100ad7202 */ /* 0x000fc40000000f00 */
[----:B------:R4:W-:Y:S04]  /*27e00*/  STL.64 [R1+0xc0], R4 ;  /* 0x0000c00401007387 */ /* 0x0009e80000100a00 */
[----:B------:R-:W2:Y:S01]  /*27e10*/  LDL.LU R177, [R1+0x6a0] ;  /* 0x0006a00001b17983 */ /* 0x000ea20000300800 */
        /* <DEDUP_REMOVED lines=23> */
[----:B------:R-:W-:Y:S01]  /*27f90*/  IMAD.MOV.U32 R67, RZ, RZ, R66 ;  /* 0x000000ffff437224 */ /* 0x000fe200078e0042 */
[----:B------:R-:W-:Y:S01]  /*27fa0*/  LEA R24, P1, R80, R3, 0x2 ;  /* 0x0000000350187211 */ /* 0x000fe200078210ff */
[----:B------:R-:W-:Y:S02]  /*27fb0*/  IMAD.MOV.U32 R54, RZ, RZ, R53 ;  /* 0x000000ffff367224 */ /* 0x000fe400078e0035 */
[----:B------:R-:W-:Y:S01]  /*27fc0*/  IMAD.MOV.U32 R66, RZ, RZ, R64 ;  /* 0x000000ffff427224 */ /* 0x000fe200078e0040 */
[----:B------:R-:W-:Y:S01]  /*27fd0*/  MOV R64, R63 ;  /* 0x0000003f00407202 */ /* 0x000fe20000000f00 */
[----:B------:R-:W-:Y:S02]  /*27fe0*/  IMAD.MOV.U32 R53, RZ, RZ, R195 ;  /* 0x000000ffff357224 */ /* 0x000fe400078e00c3 */
[----:B------:R-:W-:Y:S01]  /*27ff0*/  IMAD.MOV.U32 R195, RZ, RZ, R156 ;  /* 0x000000ffffc37224 */ /* 0x000fe200078e009c */
[----:B------:R-:W-:Y:S01]  /*28000*/  MOV R156, R169 ;  /* 0x000000a9009c7202 */ /* 0x000fe20000000f00 */
[----:B------:R-:W-:-:S02]  /*28010*/  IMAD.MOV.U32 R63, RZ, RZ, R60 ;  /* 0x000000ffff3f7224 */ /* 0x000fc400078e003c */
[----:B------:R-:W-:Y:S01]  /*28020*/  IMAD.MOV.U32 R60, RZ, RZ, R57 ;  /* 0x000000ffff3c7224 */ /* 0x000fe200078e0039 */
[----:B------:R-:W-:Y:S01]  /*28030*/  LEA.HI.X.SX32 R25, R80, R0, 0x2, P1 ;  /* 0x0000000050197211 */ /* 0x000fe200008f16ff */
[----:B------:R-:W-:Y:S02]  /*28040*/  IMAD.MOV.U32 R169, RZ, RZ, R173 ;  /* 0x000000ffffa97224 */ /* 0x000fe400078e00ad */
[----:B------:R-:W-:Y:S02]  /*28050*/  IMAD.MOV.U32 R57, RZ, RZ, R56 ;  /* 0x000000ffff397224 */ /* 0x000fe400078e0038 */
[----:B------:R-:W-:Y:S02]  /*28060*/  IMAD.MOV.U32 R56, RZ, RZ, R54 ;  /* 0x000000ffff387224 */ /* 0x000fe400078e0036 */
[----:B------:R-:W-:Y:S01]  /*28070*/  IMAD.MOV.U32 R54, RZ, RZ, R53 ;  /* 0x000000ffff367224 */ /* 0x000fe200078e0035 */
[----:B------:R-:W-:Y:S01]  /*28080*/  MOV R53, R195 ;  /* 0x000000c300357202 */ /* 0x000fe20000000f00 */
[----:B------:R3:W-:Y:S01]  /*28090*/  STL.64 [R1+0xb8], R26 ;  /* 0x0000b81a01007387 */ /* 0x0007e20000100a00 */
[----:B------:R-:W-:-:S02]  /*280a0*/  IMAD.MOV.U32 R195, RZ, RZ, R156 ;  /* 0x000000ffffc37224 */ /* 0x000fc400078e009c */
[----:B------:R-:W-:Y:S02]  /*280b0*/  IMAD.MOV.U32 R156, RZ, RZ, R169 ;  /* 0x000000ffff9c7224 */ /* 0x000fe400078e00a9 */
[----:B--2---:R-:W-:Y:S02]  /*280c0*/  IMAD.MOV.U32 R173, RZ, RZ, R177 ;  /* 0x000000ffffad7224 */ /* 0x004fe400078e00b1 */
[----:B------:R-:W2:Y:S02]  /*280d0*/  LDL.LU R177, [R1+0x6d0] ;  /* 0x0006d00001b17983 */ /* 0x000ea40000300800 */
[----:B------:R-:W-:Y:S02]  /*280e0*/  IMAD.MOV.U32 R169, RZ, RZ, R173 ;  /* 0x000000ffffa97224 */ /* 0x000fe400078e00ad */
[----:B------:R3:W-:Y:S04]  /*280f0*/  STL.64 [R1+0xb0], R24 ;  /* 0x0000b01801007387 */ /* 0x0007e80000100a00 */
[----:B------:R-:W4:Y:S01]  /*28100*/  LDL.LU R173, [R1+0x694] ;  /* 0x0006940001ad7983 */ /* 0x000f220000300800 */
[C---:B------:R-:W-:Y:S01]  /*28110*/  LEA R20, P2, R79.reuse, R3, 0x2 ;  /* 0x000000034f147211 */ /* 0x040fe200078410ff */
[----:B------:R-:W-:Y:S01]  /*28120*/  IMAD.MOV.U32 R80, RZ, RZ, R77 ;  /* 0x000000ffff507224 */ /* 0x000fe200078e004d */
[----:B------:R-:W-:Y:S01]  /*28130*/  MOV R77, R72 ;  /* 0x00000048004d7202 */ /* 0x000fe20000000f00 */
[----:B------:R-:W-:Y:S01]  /*28140*/  IMAD.MOV.U32 R72, RZ, RZ, R70 ;  /* 0x000000ffff487224 */ /* 0x000fe200078e0046 */
[----:B------:R-:W-:Y:S01]  /*28150*/  LEA.HI.X.SX32 R21, R79, R0, 0x2, P2 ;  /* 0x000000004f157211 */ /* 0x000fe200010f16ff */
        /* <DEDUP_REMOVED lines=8> */
[----:B------:R-:W-:Y:S02]  /*281e0*/  IMAD.MOV.U32 R60, RZ, RZ, R57 ;  /* 0x000000ffff3c7224 */ /* 0x000fe400078e0039 */
[----:B------:R-:W-:Y:S01]  /*281f0*/  IMAD.MOV.U32 R63, RZ, RZ, R56 ;  /* 0x000000ffff3f7224 */ /* 0x000fe200078e0038 */
[----:B------:R-:W-:Y:S01]  /*28200*/  MOV R56, R53 ;  /* 0x0000003500387202 */ /* 0x000fe20000000f00 */
[----:B------:R-:W-:Y:S02]  /*28210*/  IMAD.MOV.U32 R57, RZ, RZ, R54 ;  /* 0x000000ffff397224 */ /* 0x000fe400078e0036 */
[----:B------:R-:W-:Y:S01]  /*28220*/  IMAD.MOV.U32 R54, RZ, RZ, R195 ;  /* 0x000000ffff367224 */ /* 0x000fe200078e00c3 */
[----:B------:R3:W-:Y:S01]  /*28230*/  STL.64 [R1+0xa8], R20 ;  /* 0x0000a81401007387 */ /* 0x0007e20000100a00 */
[----:B------:R-:W-:Y:S02]  /*28240*/  IMAD.MOV.U32 R53, RZ, RZ, R156 ;  /* 0x000000ffff357224 */ /* 0x000fe400078e009c */
[----:B------:R-:W-:-:S02]  /*28250*/  IMAD.MOV.U32 R156, RZ, RZ, R169 ;  /* 0x000000ffff9c7224 */ /* 0x000fc400078e00a9 */
[----:B------:R-:W-:Y:S02]  /*28260*/  IMAD.MOV.U32 R169, RZ, RZ, R175 ;  /* 0x000000ffffa97224 */ /* 0x000fe400078e00af */
[----:B----4-:R-:W-:Y:S01]  /*28270*/  IMAD.MOV.U32 R195, RZ, RZ, R173 ;  /* 0x000000ffffc37224 */ /* 0x010fe200078e00ad */
[----:B------:R-:W-:Y:S02]  /*28280*/  MOV R173, R191 ;  /* 0x000000bf00ad7202 */ /* 0x000fe40000000f00 */
[----:B------:R-:W4:Y:S04]  /*28290*/  LDL.LU R191, [R1+0x1a58] ;  /* 0x001a580001bf7983 */ /* 0x000f280000300800 */
[----:B------:R-:W3:Y:S01]  /*282a0*/  LDL.LU R175, [R1+0x6d8] ;  /* 0x0006d80001af7983 */ /* 0x000ee20000300800 */
[----:B-1----:R-:W-:-:S04]  /*282b0*/  LEA R14, P3, R78, R3, 0x2 ;  /* 0x000000034e0e7211 */ /* 0x002fc800078610ff */
[----:B------:R-:W-:Y:S01]  /*282c0*/  LEA.HI.X.SX32 R15, R78, R0, 0x2, P3 ;  /* 0x000000004e0f7211 */ /* 0x000fe200018f16ff */
[----:B------:R-:W-:Y:S02]  /*282d0*/  IMAD.MOV.U32 R78, RZ, RZ, R77 ;  /* 0x000000ffff4e7224 */ /* 0x000fe400078e004d */
[----:B------:R-:W-:Y:S02]  /*282e0*/  IMAD.MOV.U32 R77, RZ, RZ, R73 ;  /* 0x000000ffff4d7224 */ /* 0x000fe400078e0049 */
[----:B------:R-:W-:Y:S02]  /*282f0*/  IMAD.MOV.U32 R73, RZ, RZ, R72 ;  /* 0x000000ffff497224 */ /* 0x000fe400078e0048 */
[----:B------:R-:W-:Y:S02]  /*28300*/  IMAD.MOV.U32 R72, RZ, RZ, R71 ;  /* 0x000000ffff487224 */ /* 0x000fe400078e0047 */
[----:B------:R-:W-:Y:S01]  /*28310*/  IMAD.MOV.U32 R71, RZ, RZ, R70 ;  /* 0x000000ffff477224 */ /* 0x000fe200078e0046 */
[----:B------:R-:W-:Y:S01]  /*28320*/  MOV R70, R69 ;  /* 0x0000004500467202 */ /* 0x000fe20000000f00 */
[----:B------:R-:W-:Y:S01]  /*28330*/  IMAD.MOV.U32 R69, RZ, RZ, R67 ;  /* 0x000000ffff457224 */ /* 0x000fe200078e0043 */
[----:B------:R-:W-:Y:S01]  /*28340*/  LEA R8, P4, R76, R3, 0x2 ;  /* 0x000000034c087211 */ /* 0x000fe200078810ff */
[----:B------:R-:W-:-:S02]  /*28350*/  IMAD.MOV.U32 R67, RZ, RZ, R66 ;  /* 0x000000ffff437224 */ /* 0x000fc400078e0042 */
[----:B------:R-:W-:Y:S01]  /*28360*/  IMAD.MOV.U32 R66, RZ, RZ, R64 ;  /* 0x000000ffff427224 */ /* 0x000fe200078e0040 */
[C---:B------:R-:W-:Y:S01]  /*28370*/  LEA R4, P5, R75.reuse, R3, 0x2 ;  /* 0x000000034b047211 */ /* 0x040fe200078a10ff */
[----:B------:R-:W-:Y:S02]  /*28380*/  IMAD.MOV.U32 R64, RZ, RZ, R57 ;  /* 0x000000ffff407224 */ /* 0x000fe400078e0039 */
[----:B------:R-:W-:Y:S01]  /*28390*/  IMAD.MOV.U32 R57, RZ, RZ, R54 ;  /* 0x000000ffff397224 */ /* 0x000fe200078e0036 */
[----:B------:R-:W-:Y:S01]  /*283a0*/  MOV R54, R53 ;  /* 0x0000003500367202 */ /* 0x000fe20000000f00 */
[----:B------:R-:W-:Y:S01]  /*283b0*/  IMAD.MOV.U32 R53, RZ, RZ, R195 ;  /* 0x000000ffff357224 */ /* 0x000fe200078e00c3 */
[-C--:B------:R-:W-:Y:S01]  /*283c0*/  LEA.HI.X.SX32 R9, R76, R0.reuse, 0x2, P4 ;  /* 0x000000004c097211 */ /* 0x080fe200020f16ff */
[----:B------:R-:W-:Y:S01]  /*283d0*/  IMAD.MOV.U32 R195, RZ, RZ, R169 ;  /* 0x000000ffffc37224 */ /* 0x000fe200078e00a9 */
[----:B------:R-:W-:Y:S01]  /*283e0*/  LEA.HI.X.SX32 R5, R75, R0, 0x2, P5 ;  /* 0x000000004b057211 */ /* 0x000fe200028f16ff */
[----:B------:R-:W-:Y:S01]  /*283f0*/  IMAD.MOV.U32 R169, RZ, RZ, R173 ;  /* 0x000000ffffa97224 */ /* 0x000fe200078e00ad */
[----:B------:R1:W-:Y:S01]  /*28400*/  STL.64 [R1+0xa0], R14 ;  /* 0x0000a00e01007387 */ /* 0x0003e20000100a00 */
[----:B------:R-:W-:-:S02]  /*28410*/  IMAD.MOV.U32 R76, RZ, RZ, R73 ;  /* 0x000000ffff4c7224 */ /* 0x000fc400078e0049 */
[----:B------:R-:W-:Y:S01]  /*28420*/  IMAD.MOV.U32 R75, RZ, RZ, R72 ;  /* 0x000000ffff4b7224 */ /* 0x000fe200078e0048 */
[----:B------:R2:W-:Y:S01]  /*28430*/  STL.64 [R1+0x98], R8 ;  /* 0x0000980801007387 */ /* 0x0005e20000100a00 */
        /* <DEDUP_REMOVED lines=8> */
[----:B---3--:R-:W-:Y:S02]  /*284c0*/  IMAD.MOV.U32 R173, RZ, RZ, R175 ;  /* 0x000000ffffad7224 */ /* 0x008fe400078e00af */
[----:B----4-:R-:W-:Y:S01]  /*284d0*/  IMAD.MOV.U32 R175, RZ, RZ, R191 ;  /* 0x000000ffffaf7224 */ /* 0x010fe200078e00bf */
[----:B------:R-:W-:Y:S02]  /*284e0*/  MOV R191, R193 ;  /* 0x000000c100bf7202 */ /* 0x000fe40000000f00 */
[----:B------:R-:W3:Y:S04]  /*284f0*/  LDL.LU R193, [R1+0x6a8] ;  /* 0x0006a80001c17983 */ /* 0x000ee80000300800 */
[----:B------:R4:W-:Y:S04]  /*28500*/  STL.64 [R1+0x90], R4 ;  /* 0x0000900401007387 */ /* 0x0009e80000100a00 */
[----:B------:R-:W3:Y:S04]  /*28510*/  LDL.LU R167, [R1+0x6e0] ;  /* 0x0006e00001a77983 */ /* 0x000ee80000300800 */
[----:B------:R-:W3:Y:S01]  /*28520*/  LDL.LU R195, [R1+0x688] ;  /* 0x0006880001c37983 */ /* 0x000ee20000300800 */
[----:B------:R-:W-:-:S02]  /*28530*/  LEA R26, P0, R74, R3, 0x2 ;  /* 0x000000034a1a7211 */ /* 0x000fc400078010ff */
[-C--:B------:R-:W-:Y:S02]  /*28540*/  LEA R24, P1, R142, R3.reuse, 0x2 ;  /* 0x000000038e187211 */ /* 0x080fe400078210ff */
[-C--:B------:R-:W-:Y:S02]  /*28550*/  LEA R20, P2, R143, R3.reuse, 0x2 ;  /* 0x000000038f147211 */ /* 0x080fe400078410ff */
[----:B------:R-:W-:Y:S01]  /*28560*/  LEA.HI.X.SX32 R27, R74, R0, 0x2, P0 ;  /* 0x000000004a1b7211 */ /* 0x000fe200000f16ff */
[----:B------:R-:W-:Y:S01]  /*28570*/  IMAD.MOV.U32 R74, RZ, RZ, R73 ;  /* 0x000000ffff4a7224 */ /* 0x000fe200078e0049 */
[-C--:B-1----:R-:W-:Y:S02]  /*28580*/  LEA R14, P3, R144, R3.reuse, 0x2 ;  /* 0x00000003900e7211 */ /* 0x082fe400078610ff */
[-C--:B--2---:R-:W-:Y:S02]  /*28590*/  LEA R8, P4, R145, R3.reuse, 0x2 ;  /* 0x0000000391087211 */ /* 0x084fe400078810ff */
[----:B------:R-:W-:Y:S01]  /*285a0*/  MOV R73, R72 ;  /* 0x0000004800497202 */ /* 0x000fe20000000f00 */
[----:B------:R-:W-:Y:S01]  /*285b0*/  IMAD.MOV.U32 R72, RZ, RZ, R69 ;  /* 0x000000ffff487224 */ /* 0x000fe200078e0045 */
[----:B----4-:R-:W-:Y:S01]  /*285c0*/  LEA R4, P5, R146, R3, 0x2 ;  /* 0x0000000392047211 */ /* 0x010fe200078a10ff */
[----:B------:R-:W-:Y:S01]  /*285d0*/  IMAD.MOV.U32 R69, RZ, RZ, R64 ;  /* 0x000000ffff457224 */ /* 0x000fe200078e0040 */
[-C--:B------:R-:W-:Y:S01]  /*285e0*/  LEA.HI.X.SX32 R25, R142, R0.reuse, 0x2, P1 ;  /* 0x000000008e197211 */ /* 0x080fe200008f16ff */
[----:B------:R-:W-:Y:S01]  /*285f0*/  IMAD.MOV.U32 R64, RZ, RZ, R57 ;  /* 0x000000ffff407224 */ /* 0x000fe200078e0039 */
[-C--:B------:R-:W-:Y:S01]  /*28600*/  LEA.HI.X.SX32 R21, R143, R0.reuse, 0x2, P2 ;  /* 0x000000008f157211 */ /* 0x080fe200010f16ff */
[----:B------:R1:W-:Y:S01]  /*28610*/  STL.64 [R1+0x88], R26 ;  /* 0x0000881a01007387 */ /* 0x0003e20000100a00 */
[----:B------:R-:W-:-:S02]  /*28620*/  LEA.HI.X.SX32 R15, R144, R0, 0x2, P3 ;  /* 0x00000000900f7211 */ /* 0x000fc400018f16ff */
[-C--:B------:R-:W-:Y:S02]  /*28630*/  LEA.HI.X.SX32 R9, R145, R0.reuse, 0x2, P4 ;  /* 0x0000000091097211 */ /* 0x080fe400020f16ff */
[----:B------:R-:W-:Y:S02]  /*28640*/  LEA.HI.X.SX32 R5, R146, R0, 0x2, P5 ;  /* 0x0000000092057211 */ /* 0x000fe400028f16ff */
[----:B-1----:R-:W-:-:S04]  /*28650*/  LEA R26, P0, R147, R3, 0x2 ;  /* 0x00000003931a7211 */ /* 0x002fc800078010ff */
[----:B------:R-:W-:Y:S01]  /*28660*/  LEA.HI.X.SX32 R27, R147, R0, 0x2, P0 ;  /* 0x00000000931b7211 */ /* 0x000fe200000f16ff */
[----:B---3--:R-:W-:Y:S02]  /*28670*/  IMAD.MOV.U32 R57, RZ, RZ, R195 ;  /* 0x000000ffff397224 */ /* 0x008fe400078e00c3 */
[----:B------:R-:W2:Y:S04]  /*28680*/  LDL.LU R195, [R1+0x698] ;  /* 0x0006980001c37983 */ /* 0x000ea80000300800 */
[----:B------:R1:W-:Y:S04]  /*28690*/  STL.64 [R1+0x80], R24 ;  /* 0x0000801801007387 */ /* 0x0003e80000100a00 */
[----:B------:R3:W-:Y:S04]  /*286a0*/  STL.64 [R1+0x78], R20 ;  /* 0x0000781401007387 */ /* 0x0007e80000100a00 */
[----:B------:R4:W-:Y:S01]  /*286b0*/  STL.64 [R1+0x70], R14 ;  /* 0x0000700e01007387 */ /* 0x0009e20000100a00 */
[----:B-1----:R-:W-:-:S03]  /*286c0*/  LEA R24, P1, R148, R3, 0x2 ;  /* 0x0000000394187211 */ /* 0x002fc600078210ff */
[----:B------:R1:W-:Y:S01]  /*286d0*/  STL.64 [R1+0x68], R8 ;  /* 0x0000680801007387 */ /* 0x0003e20000100a00 */
[----:B---3--:R-:W-:-:S03]  /*286e0*/  LEA R20, P2, R149, R3, 0x2 ;  /* 0x0000000395147211 */ /* 0x008fc600078410ff */
[----:B------:R3:W-:Y:S01]  /*286f0*/  STL.64 [R1+0x60], R4 ;  /* 0x0000600401007387 */ /* 0x0007e20000100a00 */
[-C--:B------:R-:W-:Y:S02]  /*28700*/  LEA.HI.X.SX32 R25, R148, R0.reuse, 0x2, P1 ;  /* 0x0000000094197211 */ /* 0x080fe400008f16ff */
[CC--:B----4-:R-:W-:Y:S02]  /*28710*/  LEA R14, P3, R82.reuse, R3.reuse, 0x2 ;  /* 0x00000003520e7211 */ /* 0x0d0fe400078610ff */
[-C--:B------:R-:W-:Y:S02]  /*28720*/  LEA.HI.X.SX32 R21, R149, R0.reuse, 0x2, P2 ;  /* 0x0000000095157211 */ /* 0x080fe400010f16ff */
[CC--:B-1----:R-:W-:Y:S02]  /*28730*/  LEA R8, P4, R81.reuse, R3.reuse, 0x2 ;  /* 0x0000000351087211 */ /* 0x0c2fe400078810ff */
[-C--:B------:R-:W-:Y:S02]  /*28740*/  LEA.HI.X.SX32 R15, R82, R0.reuse, 0x2, P3 ;  /* 0x00000000520f7211 */ /* 0x080fe400018f16ff */
[----:B---3--:R-:W-:Y:S01]  /*28750*/  LEA R4, P5, R80, R3, 0x2 ;  /* 0x0000000350047211 */ /* 0x008fe200078a10ff */
[----:B------:R1:W-:Y:S01]  /*28760*/  STL.64 [R1+0x58], R26 ;  /* 0x0000581a01007387 */ /* 0x0003e20000100a00 */
[----:B------:R-:W-:-:S02]  /*28770*/  LEA.HI.X.SX32 R9, R81, R0, 0x2, P4 ;  /* 0x0000000051097211 */ /* 0x000fc400020f16ff */
[----:B------:R-:W-:Y:S01]  /*28780*/  LEA.HI.X.SX32 R5, R80, R0, 0x2, P5 ;  /* 0x0000000050057211 */ /* 0x000fe200028f16ff */
[----:B------:R3:W-:Y:S04]  /*28790*/  STL.64 [R1+0x50], R24 ;  /* 0x0000501801007387 */ /* 0x0007e80000100a00 */
[----:B------:R4:W-:Y:S01]  /*287a0*/  STL.64 [R1+0x48], R20 ;  /* 0x0000481401007387 */ /* 0x0009e20000100a00 */
[----:B-1----:R-:W-:-:S03]  /*287b0*/  LEA R26, P0, R79, R3, 0x2 ;  /* 0x000000034f1a7211 */ /* 0x002fc600078010ff */
[----:B------:R1:W-:Y:S01]  /*287c0*/  STL.64 [R1+0x40], R14 ;  /* 0x0000400e01007387 */ /* 0x0003e20000100a00 */
[----:B---3--:R-:W-:-:S03]  /*287d0*/  LEA R24, P1, R78, R3, 0x2 ;  /* 0x000000034e187211 */ /* 0x008fc600078210ff */
[----:B------:R3:W-:Y:S01]  /*287e0*/  STL.64 [R1+0x38], R8 ;  /* 0x0000380801007387 */ /* 0x0007e20000100a00 */
[-C--:B------:R-:W-:Y:S02]  /*287f0*/  LEA.HI.X.SX32 R27, R79, R0.reuse, 0x2, P0 ;  /* 0x000000004f1b7211 */ /* 0x080fe400000f16ff */
[CC--:B----4-:R-:W-:Y:S01]  /*28800*/  LEA R20, P2, R77.reuse, R3.reuse, 0x2 ;  /* 0x000000034d147211 */ /* 0x0d0fe200078410ff */
[----:B------:R4:W-:Y:S01]  /*28810*/  STL.64 [R1+0x30], R4 ;  /* 0x0000300401007387 */ /* 0x0009e20000100a00 */
[-C--:B------:R-:W-:Y:S02]  /*28820*/  LEA.HI.X.SX32 R25, R78, R0.reuse, 0x2, P1 ;  /* 0x000000004e197211 */ /* 0x080fe400008f16ff */
[-C--:B-1----:R-:W-:Y:S02]  /*28830*/  LEA R14, P3, R76, R3.reuse, 0x2 ;  /* 0x000000034c0e7211 */ /* 0x082fe400078610ff */
[----:B------:R-:W-:Y:S02]  /*28840*/  LEA.HI.X.SX32 R21, R77, R0, 0x2, P2 ;  /* 0x000000004d157211 */ /* 0x000fe400010f16ff */
[----:B---3--:R-:W-:-:S02]  /*28850*/  LEA R8, P4, R75, R3, 0x2 ;  /* 0x000000034b087211 */ /* 0x008fc400078810ff */
[-C--:B------:R-:W-:Y:S02]  /*28860*/  LEA R238, P0, R73, R3.reuse, 0x2 ;  /* 0x0000000349ee7211 */ /* 0x080fe400078010ff */
[-C--:B----4-:R-:W-:Y:S02]  /*28870*/  LEA R4, P5, R74, R3.reuse, 0x2 ;  /* 0x000000034a047211 */ /* 0x090fe400078a10ff */
[-C--:B------:R-:W-:Y:S01]  /*28880*/  LEA.HI.X.SX32 R15, R76, R0.reuse, 0x2, P3 ;  /* 0x000000004c0f7211 */ /* 0x080fe200018f16ff */
[----:B------:R-:W-:Y:S01]  /*28890*/  STL.64 [R1+0x28], R26 ;  /* 0x0000281a01007387 */ /* 0x000fe20000100a00 */
[-C--:B------:R-:W-:Y:S02]  /*288a0*/  LEA.HI.X.SX32 R9, R75, R0.reuse, 0x2, P4 ;  /* 0x000000004b097211 */ /* 0x080fe400020f16ff */
[----:B------:R-:W-:Y:S01]  /*288b0*/  LEA R236, P1, R72, R3, 0x2 ;  /* 0x0000000348ec7211 */ /* 0x000fe200078210ff */
[----:B------:R-:W-:Y:S01]  /*288c0*/  STL.64 [R1+0x20], R24 ;  /* 0x0000201801007387 */ /* 0x000fe20000100a00 */
[----:B------:R-:W-:-:S02]  /*288d0*/  LEA.HI.X.SX32 R5, R74, R0, 0x2, P5 ;  /* 0x000000004a057211 */ /* 0x000fc400028f16ff */
[-C--:B------:R-:W-:Y:S01]  /*288e0*/  LEA R234, P2, R71, R3.reuse, 0x2 ;  /* 0x0000000347ea7211 */ /* 0x080fe200078410ff */
[----:B------:R1:W-:Y:S01]  /*288f0*/  STL.64 [R1+0x18], R20 ;  /* 0x0000181401007387 */ /* 0x0003e20000100a00 */
[-C--:B------:R-:W-:Y:S02]  /*28900*/  LEA.HI.X.SX32 R239, R73, R0.reuse, 0x2, P0 ;  /* 0x0000000049ef7211 */ /* 0x080fe400000f16ff */
[-C--:B------:R-:W-:Y:S01]  /*28910*/  LEA R232, P3, R70, R3.reuse, 0x2 ;  /* 0x0000000346e87211 */ /* 0x080fe200078610ff */
[----:B------:R3:W-:Y:S01]  /*28920*/  STL.64 [R1+0x10], R14 ;  /* 0x0000100e01007387 */ /* 0x0007e20000100a00 */
[----:B------:R-:W-:Y:S02]  /*28930*/  LEA.HI.X.SX32 R237, R72, R0, 0x2, P1 ;  /* 0x0000000048ed7211 */ /* 0x000fe400008f16ff */
[-C--:B------:R-:W-:Y:S01]  /*28940*/  LEA R230, P4, R69, R3.reuse, 0x2 ;  /* 0x0000000345e67211 */ /* 0x080fe200078810ff */
[----:B------:R-:W-:Y:S01]  /*28950*/  STL.64 [R1+0x8], R8 ;  /* 0x0000080801007387 */ /* 0x000fe20000100a00 */
[----:B------:R-:W-:-:S02]  /*28960*/  LEA R228, P5, R67, R3, 0x2 ;  /* 0x0000000343e47211 */ /* 0x000fc400078a10ff */
[-C--:B------:R-:W-:Y:S01]  /*28970*/  LEA.HI.X.SX32 R235, R71, R0.reuse, 0x2, P2 ;  /* 0x0000000047eb7211 */ /* 0x080fe200010f16ff */
[----:B------:R4:W-:Y:S01]  /*28980*/  STL.64 [R1], R4 ;  /* 0x0000000401007387 */ /* 0x0009e20000100a00 */
[-C--:B------:R-:W-:Y:S02]  /*28990*/  LEA R226, P0, R66, R3.reuse, 0x2 ;  /* 0x0000000342e27211 */ /* 0x080fe400078010ff */
[----:B------:R-:W-:Y:S01]  /*289a0*/  LEA.HI.X.SX32 R233, R70, R0, 0x2, P3 ;  /* 0x0000000046e97211 */ /* 0x000fe200018f16ff */
[----:B------:R-:W-:Y:S01]  /*289b0*/  STL [R1+0x19d4], R238 ;  /* 0x0019d4ee01007387 */ /* 0x000fe20000100800 */
[----:B------:R-:W-:-:S03]  /*289c0*/  LEA R224, P1, R64, R3, 0x2 ;  /* 0x0000000340e07211 */ /* 0x000fc600078210ff */
[----:B------:R-:W-:Y:S01]  /*289d0*/  STL [R1+0x19d0], R239 ;  /* 0x0019d0ef01007387 */ /* 0x000fe20000100800 */
[-C--:B------:R-:W-:Y:S02]  /*289e0*/  LEA R222, P2, R60, R3.reuse, 0x2 ;  /* 0x000000033cde7211 */ /* 0x080fe400078410ff */
[-C--:B------:R-:W-:Y:S01]  /*289f0*/  LEA.HI.X.SX32 R231, R69, R0.reuse, 0x2, P4 ;  /* 0x0000000045e77211 */ /* 0x080fe200020f16ff */
[----:B------:R-:W-:Y:S01]  /*28a00*/  STL [R1+0x19dc], R236 ;  /* 0x0019dcec01007387 */ /* 0x000fe20000100800 */
[----:B------:R-:W-:Y:S02]  /*28a10*/  LEA R220, P3, R57, R3, 0x2 ;  /* 0x0000000339dc7211 */ /* 0x000fe400078610ff */
[-C--:B------:R-:W-:Y:S01]  /*28a20*/  LEA.HI.X.SX32 R229, R67, R0.reuse, 0x2, P5 ;  /* 0x0000000043e57211 */ /* 0x080fe200028f16ff */
[----:B------:R-:W-:Y:S01]  /*28a30*/  STL [R1+0x19d8], R237 ;  /* 0x0019d8ed01007387 */ /* 0x000fe20000100800 */
[----:B------:R-:W-:-:S03]  /*28a40*/  LEA.HI.X.SX32 R227, R66, R0, 0x2, P0 ;  /* 0x0000000042e37211 */ /* 0x000fc600000f16ff */
[----:B------:R-:W-:Y:S01]  /*28a50*/  STL [R1+0x19f0], R234 ;  /* 0x0019f0ea01007387 */ /* 0x000fe20000100800 */
[----:B------:R-:W-:-:S03]  /*28a60*/  LEA.HI.X.SX32 R225, R64, R0, 0x2, P1 ;  /* 0x0000000040e17211 */ /* 0x000fc600008f16ff */
[----:B------:R-:W-:Y:S01]  /*28a70*/  STL [R1+0x19e0], R235 ;  /* 0x0019e0eb01007387 */ /* 0x000fe20000100800 */
[----:B------:R-:W-:-:S03]  /*28a80*/  LEA.HI.X.SX32 R223, R60, R0, 0x2, P2 ;  /* 0x000000003cdf7211 */ /* 0x000fc600010f16ff */
[----:B------:R-:W-:Y:S01]  /*28a90*/  STL [R1+0x19f4], R233 ;  /* 0x0019f4e901007387 */ /* 0x000fe20000100800 */
[----:B------:R-:W-:-:S03]  /*28aa0*/  LEA.HI.X.SX32 R221, R57, R0, 0x2, P3 ;  /* 0x0000000039dd7211 */ /* 0x000fc600018f16ff */
[----:B------:R-:W-:Y:S01]  /*28ab0*/  STL [R1+0x1a18], R232 ;  /* 0x001a18e801007387 */ /* 0x000fe20000100800 */
[----:B------:R-:W-:-:S03]  /*28ac0*/  LEA R210, P2, R165, R3, 0x2 ;  /* 0x00000003a5d27211 */ /* 0x000fc600078410ff */
[----:B------:R-:W-:Y:S04]  /*28ad0*/  STL.64 [R1+0x19f8], R230 ;  /* 0x0019f8e601007387 */ /* 0x000fe80000100a00 */
[----:B------:R-:W-:Y:S01]  /*28ae0*/  STL.64 [R1+0x1a00], R228 ;  /* 0x001a00e401007387 */ /* 0x000fe20000100a00 */
[----:B------:R-:W-:-:S03]  /*28af0*/  LEA.HI.X.SX32 R211, R165, R0, 0x2, P2 ;  /* 0x00000000a5d37211 */ /* 0x000fc600010f16ff */
[----:B------:R-:W-:Y:S01]  /*28b00*/  STL.64 [R1+0x1a08], R226 ;  /* 0x001a08e201007387 */ /* 0x000fe20000100a00 */
[----:B------:R-:W-:-:S03]  /*28b10*/  IMAD.MOV.U32 R64, RZ, RZ, R63 ;  /* 0x000000ffff407224 */ /* 0x000fc600078e003f */
[----:B------:R4:W-:Y:S04]  /*28b20*/  STL.64 [R1+0x1a10], R224 ;  /* 0x001a10e001007387 */ /* 0x0009e80000100a00 */
[----:B------:R4:W-:Y:S04]  /*28b30*/  STL.64 [R1+0x1a38], R222 ;  /* 0x001a38de01007387 */ /* 0x0009e80000100a00 */
[----:B------:R4:W-:Y:S04]  /*28b40*/  STL.64 [R1+0x1a50], R220 ;  /* 0x001a50dc01007387 */ /* 0x0009e80000100a00 */
[----:B------:R-:W3:Y:S04]  /*28b50*/  LDL.LU R165, [R1+0x6e4] ;  /* 0x0006e40001a57983 */ /* 0x000ee80000300800 */
[----:B------:R-:W4:Y:S04]  /*28b60*/  LDL.LU R63, [R1+0x6e8] ;  /* 0x0006e800013f7983 */ /* 0x000f280000300800 */
[----:B------:R-:W3:Y:S01]  /*28b70*/  LDL.LU R60, [R1+0x6ec] ;  /* 0x0006ec00013c7983 */ /* 0x000ee20000300800 */
[----:B------:R-:W-:-:S02]  /*28b80*/  LEA R208, P3, R156, R3, 0x2 ;  /* 0x000000039cd07211 */ /* 0x000fc400078610ff */
[-C--:B------:R-:W-:Y:S01]  /*28b90*/  LEA R218, P4, R56, R3.reuse, 0x2 ;  /* 0x0000000338da7211 */ /* 0x080fe200078810ff */
[----:B------:R-:W3:Y:S01]  /*28ba0*/  LDL.LU R57, [R1+0x6f0] ;  /* 0x0006f00001397983 */ /* 0x000ee20000300800 */
[-C--:B------:R-:W-:Y:S02]  /*28bb0*/  LEA R216, P5, R54, R3.reuse, 0x2 ;  /* 0x0000000336d87211 */ /* 0x080fe400078a10ff */
[-C--:B------:R-:W-:Y:S02]  /*28bc0*/  LEA R198, P2, R186, R3.reuse, 0x2 ;  /* 0x00000003bac67211 */ /* 0x080fe400078410ff */
[----:B------:R-:W-:Y:S02]  /*28bd0*/  LEA R214, P0, R53, R3, 0x2 ;  /* 0x0000000335d67211 */ /* 0x000fe400078010ff */
[-C--:B------:R-:W-:Y:S02]  /*28be0*/  LEA.HI.X.SX32 R209, R156, R0.reuse, 0x2, P3 ;  /* 0x000000009cd17211 */ /* 0x080fe400018f16ff */
[-C--:B------:R-:W-:Y:S01]  /*28bf0*/  LEA.HI.X.SX32 R219, R56, R0.reuse, 0x2, P4 ;  /* 0x0000000038db7211 */ /* 0x080fe200020f16ff */
[----:B------:R-:W3:Y:S01]  /*28c00*/  LDL.LU R156, [R1+0x6f4] ;  /* 0x0006f400019c7983 */ /* 0x000ee20000300800 */
[----:B------:R-:W-:-:S02]  /*28c10*/  LEA.HI.X.SX32 R217, R54, R0, 0x2, P5 ;  /* 0x0000000036d97211 */ /* 0x000fc400028f16ff */
[-C--:B------:R-:W-:Y:S01]  /*28c20*/  LEA.HI.X.SX32 R199, R186, R0.reuse, 0x2, P2 ;  /* 0x00000000bac77211 */ /* 0x080fe200010f16ff */
[----:B------:R-:W3:Y:S01]  /*28c30*/  LDL.LU R56, [R1+0x6f8] ;  /* 0x0006f80001387983 */ /* 0x000ee20000300800 */
[-C--:B------:R-:W-:Y:S02]  /*28c40*/  LEA R206, P4, R188, R3.reuse, 0x2 ;  /* 0x00000003bcce7211 */ /* 0x080fe400078810ff */
[-C--:B------:R-:W-:Y:S01]  /*28c50*/  LEA.HI.X.SX32 R215, R53, R0.reuse, 0x2, P0 ;  /* 0x0000000035d77211 */ /* 0x080fe200000f16ff */
[----:B------:R-:W3:Y:S01]  /*28c60*/  LDL.LU R54, [R1+0x6fc] ;  /* 0x0006fc0001367983 */ /* 0x000ee20000300800 */
[-C--:B------:R-:W-:Y:S02]  /*28c70*/  LEA R196, P3, R64, R3.reuse, 0x2 ;  /* 0x0000000340c47211 */ /* 0x080fe400078610ff */
[----:B------:R-:W-:Y:S01]  /*28c80*/  LEA R186, P2, R175, R3, 0x2 ;  /* 0x00000003afba7211 */ /* 0x000fe200078410ff */
[----:B------:R-:W3:Y:S01]  /*28c90*/  LDL.LU R53, [R1+0x700] ;  /* 0x0007000001357983 */ /* 0x000ee20000300800 */
[----:B------:R-:W-:-:S02]  /*28ca0*/  LEA.HI.X.SX32 R207, R188, R0, 0x2, P4 ;  /* 0x00000000bccf7211 */ /* 0x000fc400020f16ff */
[-C--:B------:R-:W-:Y:S01]  /*28cb0*/  LEA.HI.X.SX32 R197, R64, R0.reuse, 0x2, P3 ;  /* 0x0000000040c57211 */ /* 0x080fe200018f16ff */
[----:B------:R-:W3:Y:S01]  /*28cc0*/  LDL.LU R72, [R1+0x704] ;  /* 0x0007040001487983 */ /* 0x000ee20000300800 */
[----:B------:R-:W-:Y:S02]  /*28cd0*/  LEA.HI.X.SX32 R187, R175, R0, 0x2, P2 ;  /* 0x00000000afbb7211 */ /* 0x000fe400010f16ff */
[-C--:B------:R-:W-:Y:S01]  /*28ce0*/  LEA R194, P4, R172, R3.reuse, 0x2 ;  /* 0x00000003acc27211 */ /* 0x080fe200078810ff */
[----:B------:R-:W3:Y:S01]  /*28cf0*/  LDL.LU R71, [R1+0x708] ;  /* 0x0007080001477983 */ /* 0x000ee20000300800 */
[----:B------:R-:W-:-:S03]  /*28d00*/  LEA R184, P3, R173, R3, 0x2 ;  /* 0x00000003adb87211 */ /* 0x000fc600078610ff */
[----:B------:R-:W3:Y:S01]  /*28d10*/  LDL.LU R67, [R1+0x70c] ;  /* 0x00070c0001437983 */ /* 0x000ee20000300800 */
[----:B------:R-:W-:-:S03]  /*28d20*/  LEA.HI.X.SX32 R185, R173, R0, 0x2, P3 ;  /* 0x00000000adb97211 */ /* 0x000fc600018f16ff */
[----:B------:R-:W3:Y:S04]  /*28d30*/  LDL.LU R66, [R1+0x718] ;  /* 0x0007180001427983 */ /* 0x000ee80000300800 */
[----:B------:R-:W3:Y:S01]  /*28d40*/  LDL.LU R64, [R1+0x71c] ;  /* 0x00071c0001407983 */ /* 0x000ee20000300800 */
[----:B--2---:R-:W-:-:S04]  /*28d50*/  LEA R212, P1, R195, R3, 0x2 ;  /* 0x00000003c3d47211 */ /* 0x004fc800078210ff */
[-C--:B------:R-:W-:Y:S02]  /*28d60*/  LEA.HI.X.SX32 R213, R195, R0.reuse, 0x2, P1 ;  /* 0x00000000c3d57211 */ /* 0x080fe400008f16ff */
[----:B------:R-:W-:Y:S02]  /*28d70*/  LEA.HI.X.SX32 R195, R172, R0, 0x2, P4 ;  /* 0x00000000acc37211 */ /* 0x000fe400020f16ff */
[----:B----4-:R-:W-:-:S04]  /*28d80*/  LEA R174, P2, R63, R3, 0x2 ;  /* 0x000000033fae7211 */ /* 0x010fc800078410ff */
[-C--:B------:R-:W-:Y:S02]  /*28d90*/  LEA.HI.X.SX32 R175, R63, R0.reuse, 0x2, P2 ;  /* 0x000000003faf7211 */ /* 0x080fe400010f16ff */
[C---:B---3--:R-:W-:Y:S01]  /*28da0*/  LEA R172, P3, R60.reuse, R3, 0x2 ;  /* 0x000000033cac7211 */ /* 0x048fe200078610ff */
[----:B------:R-:W2:Y:S04]  /*28db0*/  LDL.LU R63, [R1+0x728] ;  /* 0x00072800013f7983 */ /* 0x000ea80000300800 */
[----:B------:R-:W3:Y:S01]  /*28dc0*/  LDL.LU R75, [R1+0x72c] ;  /* 0x00072c00014b7983 */ /* 0x000ee20000300800 */
[----:B------:R-:W-:-:S03]  /*28dd0*/  LEA.HI.X.SX32 R173, R60, R0, 0x2, P3 ;  /* 0x000000003cad7211 */ /* 0x000fc600018f16ff */
[----:B------:R-:W4:Y:S04]  /*28de0*/  LDL.LU R70, [R1+0x73c] ;  /* 0x00073c0001467983 */ /* 0x000f280000300800 */
[----:B------:R-:W3:Y:S04]  /*28df0*/  LDL.LU R69, [R1+0x740] ;  /* 0x0007400001457983 */ /* 0x000ee80000300800 */
[----:B------:R-:W3:Y:S01]  /*28e00*/  LDL.LU R60, [R1+0x744] ;  /* 0x00074400013c7983 */ /* 0x000ee20000300800 */
[-C--:B------:R-:W-:Y:S02]  /*28e10*/  LEA R204, P5, R193, R3.reuse, 0x2 ;  /* 0x00000003c1cc7211 */ /* 0x080fe400078a10ff */
[----:B------:R-:W-:-:S02]  /*28e20*/  LEA R202, P0, R191, R3, 0x2 ;  /* 0x00000003bfca7211 */ /* 0x000fc400078010ff */
[-C--:B------:R-:W-:Y:S02]  /*28e30*/  LEA R200, P1, R189, R3.reuse, 0x2 ;  /* 0x00000003bdc87211 */ /* 0x080fe400078210ff */
[-C--:B------:R-:W-:Y:S02]  /*28e40*/  LEA.HI.X.SX32 R205, R193, R0.reuse, 0x2, P5 ;  /* 0x00000000c1cd7211 */ /* 0x080fe400028f16ff */
[-C--:B------:R-:W-:Y:S02]  /*28e50*/  LEA.HI.X.SX32 R203, R191, R0.reuse, 0x2, P0 ;  /* 0x00000000bfcb7211 */ /* 0x080fe400000f16ff */
[----:B------:R-:W-:Y:S02]  /*28e60*/  LEA.HI.X.SX32 R201, R189, R0, 0x2, P1 ;  /* 0x00000000bdc97211 */ /* 0x000fe400008f16ff */
[-C--:B------:R-:W-:Y:S02]  /*28e70*/  LEA R192, P5, R180, R3.reuse, 0x2 ;  /* 0x00000003b4c07211 */ /* 0x080fe400078a10ff */
[----:B------:R-:W-:-:S02]  /*28e80*/  LEA R190, P0, R179, R3, 0x2 ;  /* 0x00000003b3be7211 */ /* 0x000fc400078010ff */
[-C--:B------:R-:W-:Y:S02]  /*28e90*/  LEA R188, P1, R177, R3.reuse, 0x2 ;  /* 0x00000003b1bc7211 */ /* 0x080fe400078210ff */
[-C--:B------:R-:W-:Y:S02]  /*28ea0*/  LEA R182, P4, R169, R3.reuse, 0x2 ;  /* 0x00000003a9b67211 */ /* 0x080fe400078810ff */
[-C--:B------:R-:W-:Y:S02]  /*28eb0*/  LEA.HI.X.SX32 R193, R180, R0.reuse, 0x2, P5 ;  /* 0x00000000b4c17211 */ /* 0x080fe400028f16ff */
[-C--:B------:R-:W-:Y:S02]  /*28ec0*/  LEA.HI.X.SX32 R191, R179, R0.reuse, 0x2, P0 ;  /* 0x00000000b3bf7211 */ /* 0x080fe400000f16ff */
[----:B------:R-:W-:Y:S02]  /*28ed0*/  LEA.HI.X.SX32 R189, R177, R0, 0x2, P1 ;  /* 0x00000000b1bd7211 */ /* 0x000fe400008f16ff */
[----:B------:R-:W-:-:S02]  /*28ee0*/  LEA R180, P5, R181, R3, 0x2 ;  /* 0x00000003b5b47211 */ /* 0x000fc400078a10ff */
[-C--:B------:R-:W-:Y:S02]  /*28ef0*/  LEA R178, P0, R167, R3.reuse, 0x2 ;  /* 0x00000003a7b27211 */ /* 0x080fe400078010ff */
[-C--:B------:R-:W-:Y:S02]  /*28f00*/  LEA R176, P1, R165, R3.reuse, 0x2 ;  /* 0x00000003a5b07211 */ /* 0x080fe400078210ff */
[-C--:B------:R-:W-:Y:S02]  /*28f10*/  LEA.HI.X.SX32 R183, R169, R0.reuse, 0x2, P4 ;  /* 0x00000000a9b77211 */ /* 0x080fe400020f16ff */
[----:B------:R-:W-:Y:S02]  /*28f20*/  LEA R170, P4, R57, R3, 0x2 ;  /* 0x0000000339aa7211 */ /* 0x000fe400078810ff */
[-C--:B------:R-:W-:Y:S02]  /*28f30*/  LEA.HI.X.SX32 R181, R181, R0.reuse, 0x2, P5 ;  /* 0x00000000b5b57211 */ /* 0x080fe400028f16ff */
[----:B------:R-:W-:-:S02]  /*28f40*/  LEA.HI.X.SX32 R179, R167, R0, 0x2, P0 ;  /* 0x00000000a7b37211 */ /* 0x000fc400000f16ff */
[----:B------:R-:W-:Y:S02]  /*28f50*/  LEA.HI.X.SX32 R177, R165, R0, 0x2, P1 ;  /* 0x00000000a5b17211 */ /* 0x000fe400008f16ff */
[-C--:B------:R-:W-:Y:S02]  /*28f60*/  LEA R168, P5, R156, R3.reuse, 0x2 ;  /* 0x000000039ca87211 */ /* 0x080fe400078a10ff */
[-C--:B------:R-:W-:Y:S02]  /*28f70*/  LEA R166, P0, R56, R3.reuse, 0x2 ;  /* 0x0000000338a67211 */ /* 0x080fe400078010ff */
[-C--:B------:R-:W-:Y:S02]  /*28f80*/  LEA R164, P1, R54, R3.reuse, 0x2 ;  /* 0x0000000336a47211 */ /* 0x080fe400078210ff */
[-C--:B------:R-:W-:Y:S02]  /*28f90*/  LEA R162, P2, R53, R3.reuse, 0x2 ;  /* 0x0000000335a27211 */ /* 0x080fe400078410ff */
[----:B------:R-:W-:-:S02]  /*28fa0*/  LEA R160, P3, R161, R3, 0x2 ;  /* 0x00000003a1a07211 */ /* 0x000fc400078610ff */
[-C--:B------:R-:W-:Y:S02]  /*28fb0*/  LEA.HI.X.SX32 R171, R57, R0.reuse, 0x2, P4 ;  /* 0x0000000039ab7211 */ /* 0x080fe400020f16ff */
[-C--:B------:R-:W-:Y:S01]  /*28fc0*/  LEA R158, P4, R159, R3.reuse, 0x2 ;  /* 0x000000039f9e7211 */ /* 0x080fe200078810ff */
[----:B------:R-:W3:Y:S01]  /*28fd0*/  LDL.LU R57, [R1+0x748] ;  /* 0x0007480001397983 */ /* 0x000ee20000300800 */
[-C--:B------:R-:W-:Y:S02]  /*28fe0*/  LEA.HI.X.SX32 R169, R156, R0.reuse, 0x2, P5 ;  /* 0x000000009ca97211 */ /* 0x080fe400028f16ff */
[-C--:B------:R-:W-:Y:S01]  /*28ff0*/  LEA.HI.X.SX32 R167, R56, R0.reuse, 0x2, P0 ;  /* 0x0000000038a77211 */ /* 0x080fe200000f16ff */
[----:B------:R-:W-:Y:S01]  /*29000*/  IMAD.MOV.U32 R56, RZ, RZ, R52 ;  /* 0x000000ffff387224 */ /* 0x000fe200078e0034 */
[-C--:B------:R-:W-:Y:S02]  /*29010*/  LEA.HI.X.SX32 R165, R54, R0.reuse, 0x2, P1 ;  /* 0x0000000036a57211 */ /* 0x080fe400008f16ff */
[----:B------:R-:W-:Y:S01]  /*29020*/  LEA R156, P5, R72, R3, 0x2 ;  /* 0x00000003489c7211 */ /* 0x000fe200078a10ff */
[----:B------:R-:W3:Y:S01]  /*29030*/  LDL.LU R54, [R1+0x74c] ;  /* 0x00074c0001367983 */ /* 0x000ee20000300800 */
[----:B------:R-:W-:-:S02]  /*29040*/  LEA.HI.X.SX32 R163, R53, R0, 0x2, P2 ;  /* 0x0000000035a37211 */ /* 0x000fc400010f16ff */
[-C--:B------:R-:W-:Y:S01]  /*29050*/  LEA R152, P1, R71, R3.reuse, 0x2 ;  /* 0x0000000347987211 */ /* 0x080fe200078210ff */
[----:B------:R-:W3:Y:S01]  /*29060*/  LDL.LU R52, [R1+0x754] ;  /* 0x0007540001347983 */ /* 0x000ee20000300800 */
[----:B------:R-:W-:Y:S02]  /*29070*/  MOV R53, R150 ;  /* 0x0000009600357202 */ /* 0x000fe40000000f00 */
[-C--:B------:R-:W-:Y:S01]  /*29080*/  LEA R150, P2, R67, R3.reuse, 0x2 ;  /* 0x0000000343967211 */ /* 0x080fe200078410ff */
[----:B------:R-:W3:Y:S01]  /*29090*/  LDL.LU R77, [R1+0x760] ;  /* 0x00076000014d7983 */ /* 0x000ee20000300800 */
[-C--:B------:R-:W-:Y:S01]  /*290a0*/  LEA.HI.X.SX32 R161, R161, R0.reuse, 0x2, P3 ;  /* 0x00000000a1a17211 */ /* 0x080fe200018f16ff */
[----:B------:R-:W-:Y:S01]  /*290b0*/  IMAD R38, R153, UR47, RZ ;  /* 0x0000002f99267c24 */ /* 0x000fe2000f8e02ff */
[----:B------:R-:W-:Y:S01]  /*290c0*/  LEA R148, P3, R66, R3, 0x2 ;  /* 0x0000000342947211 */ /* 0x000fe200078610ff */
[----:B------:R-:W3:Y:S01]  /*290d0*/  LDL.LU R74, [R1+0x764] ;  /* 0x00076400014a7983 */ /* 0x000ee20000300800 */
[----:B------:R-:W-:-:S02]  /*290e0*/  LEA.HI.X.SX32 R159, R159, R0, 0x2, P4 ;  /* 0x000000009f9f7211 */ /* 0x000fc400020f16ff */
[----:B------:R-:W-:Y:S01]  /*290f0*/  LEA R146, P4, R64, R3, 0x2 ;  /* 0x0000000340927211 */ /* 0x000fe200078810ff */
[----:B------:R-:W3:Y:S01]  /*29100*/  LDL.LU R73, [R1+0x770] ;  /* 0x0007700001497983 */ /* 0x000ee20000300800 */
[-C--:B------:R-:W-:Y:S02]  /*29110*/  LEA.HI.X.SX32 R157, R72, R0.reuse, 0x2, P5 ;  /* 0x00000000489d7211 */ /* 0x080fe400028f16ff */
[-C--:B------:R-:W-:Y:S01]  /*29120*/  LEA.HI.X.SX32 R153, R71, R0.reuse, 0x2, P1 ;  /* 0x0000000047997211 */ /* 0x080fe200008f16ff */
[----:B------:R-:W3:Y:S01]  /*29130*/  LDL.LU R72, [R1+0x76c] ;  /* 0x00076c0001487983 */ /* 0x000ee20000300800 */
[-C--:B------:R-:W-:Y:S02]  /*29140*/  LEA.HI.X.SX32 R151, R67, R0.reuse, 0x2, P2 ;  /* 0x0000000043977211 */ /* 0x080fe400010f16ff */
[-C--:B------:R-:W-:Y:S01]  /*29150*/  LEA.HI.X.SX32 R149, R66, R0.reuse, 0x2, P3 ;  /* 0x0000000042957211 */ /* 0x080fe200018f16ff */
[----:B------:R-:W3:Y:S01]  /*29160*/  LDL.LU R71, [R1+0x790] ;  /* 0x0007900001477983 */ /* 0x000ee20000300800 */
[----:B------:R-:W-:-:S03]  /*29170*/  LEA.HI.X.SX32 R147, R64, R0, 0x2, P4 ;  /* 0x0000000040937211 */ /* 0x000fc600020f16ff */
[----:B------:R-:W3:Y:S04]  /*29180*/  LDL.LU R67, [R1+0x794] ;  /* 0x0007940001437983 */ /* 0x000ee80000300800 */
[----:B------:R-:W3:Y:S04]  /*29190*/  LDL.LU R66, [R1+0x78c] ;  /* 0x00078c0001427983 */ /* 0x000ee80000300800 */
[----:B------:R-:W3:Y:S01]  /*291a0*/  LDL.LU R64, [R1+0x788] ;  /* 0x0007880001407983 */ /* 0x000ee20000300800 */
[----:B--2---:R-:W-:-:S04]  /*291b0*/  LEA R144, P5, R63, R3, 0x2 ;  /* 0x000000033f907211 */ /* 0x004fc800078a10ff */
[----:B------:R-:W-:Y:S02]  /*291c0*/  LEA.HI.X.SX32 R145, R63, R0, 0x2, P5 ;  /* 0x000000003f917211 */ /* 0x000fe400028f16ff */
[----:B------:R-:W2:Y:S01]  /*291d0*/  LDL.LU R63, [R1+0x784] ;  /* 0x00078400013f7983 */ /* 0x000ea20000300800 */
[----:B----4-:R-:W-:-:S03]  /*291e0*/  LEA R140, P1, R70, R3, 0x2 ;  /* 0x00000003468c7211 */ /* 0x010fc600078210ff */
[----:B------:R-:W4:Y:S01]  /*291f0*/  LDL.LU R76, [R1+0x780] ;  /* 0x00078000014c7983 */ /* 0x000f220000300800 */
[CC--:B---3--:R-:W-:Y:S02]  /*29200*/  LEA R138, P2, R69.reuse, R3.reuse, 0x2 ;  /* 0x00000003458a7211 */ /* 0x0c8fe400078410ff */
[-C--:B------:R-:W-:Y:S02]  /*29210*/  LEA.HI.X.SX32 R141, R70, R0.reuse, 0x2, P1 ;  /* 0x00000000468d7211 */ /* 0x080fe400008f16ff */
[CC--:B------:R-:W-:Y:S01]  /*29220*/  LEA R136, P3, R60.reuse, R3.reuse, 0x2 ;  /* 0x000000033c887211 */ /* 0x0c0fe200078610ff */
[----:B------:R-:W3:Y:S01]  /*29230*/  LDL.LU R70, [R1+0x7ac] ;  /* 0x0007ac0001467983 */ /* 0x000ee20000300800 */
[-C--:B------:R-:W-:Y:S02]  /*29240*/  LEA.HI.X.SX32 R139, R69, R0.reuse, 0x2, P2 ;  /* 0x00000000458b7211 */ /* 0x080fe400010f16ff */
[----:B------:R-:W-:Y:S01]  /*29250*/  LEA.HI.X.SX32 R137, R60, R0, 0x2, P3 ;  /* 0x000000003c897211 */ /* 0x000fe200018f16ff */
[----:B------:R-:W4:Y:S04]  /*29260*/  LDL.LU R69, [R1+0x7cc] ;  /* 0x0007cc0001457983 */ /* 0x000f280000300800 */
[----:B------:R-:W4:Y:S01]  /*29270*/  LDL.LU R60, [R1+0x7d4] ;  /* 0x0007d400013c7983 */ /* 0x000f220000300800 */
[----:B------:R-:W-:Y:S01]  /*29280*/  IMAD R40, R154, UR46, RZ ;  /* 0x0000002e9a287c24 */ /* 0x000fe2000f8e02ff */
[----:B------:R-:W-:-:S04]  /*29290*/  LEA R154, P0, R155, R3, 0x2 ;  /* 0x000000039b9a7211 */ /* 0x000fc800078010ff */
[----:B------:R-:W-:Y:S02]  /*292a0*/  LEA.HI.X.SX32 R155, R155, R0, 0x2, P0 ;  /* 0x000000009b9b7211 */ /* 0x000fe400000f16ff */
[----:B------:R-:W-:-:S04]  /*292b0*/  LEA R142, P0, R75, R3, 0x2 ;  /* 0x000000034b8e7211 */ /* 0x000fc800078010ff */
[----:B------:R-:W-:Y:S02]  /*292c0*/  LEA.HI.X.SX32 R143, R75, R0, 0x2, P0 ;  /* 0x000000004b8f7211 */ /* 0x000fe400000f16ff */
[----:B------:R-:W4:Y:S01]  /*292d0*/  LDL.LU R75, [R1+0x7d0] ;  /* 0x0007d000014b7983 */ /* 0x000f220000300800 */
[----:B------:R-:W-:-:S04]  /*292e0*/  LEA R134, P4, R57, R3, 0x2 ;  /* 0x0000000339867211 */ /* 0x000fc800078810ff */
[-C--:B------:R-:W-:Y:S02]  /*292f0*/  LEA.HI.X.SX32 R135, R57, R0.reuse, 0x2, P4 ;  /* 0x0000000039877211 */ /* 0x080fe400020f16ff */
[----:B------:R-:W4:Y:S01]  /*29300*/  LDL.LU R57, [R1+0x818] ;  /* 0x0008180001397983 */ /* 0x000f220000300800 */
[-C--:B------:R-:W-:Y:S02]  /*29310*/  LEA R132, P5, R54, R3.reuse, 0x2 ;  /* 0x0000000336847211 */ /* 0x080fe400078a10ff */
[-C--:B------:R-:W-:Y:S02]  /*29320*/  LEA R130, P0, R52, R3.reuse, 0x2 ;  /* 0x0000000334827211 */ /* 0x080fe400078010ff */
[-C--:B------:R-:W-:Y:S02]  /*29330*/  LEA.HI.X.SX32 R133, R54, R0.reuse, 0x2, P5 ;  /* 0x0000000036857211 */ /* 0x080fe400028f16ff */
[----:B------:R-:W-:Y:S01]  /*29340*/  LEA R128, P1, R77, R3, 0x2 ;  /* 0x000000034d807211 */ /* 0x000fe200078210ff */
[----:B------:R-:W4:Y:S01]  /*29350*/  LDL.LU R54, [R1+0x824] ;  /* 0x0008240001367983 */ /* 0x000f220000300800 */
[----:B------:R-:W-:-:S02]  /*29360*/  LEA.HI.X.SX32 R131, R52, R0, 0x2, P0 ;  /* 0x0000000034837211 */ /* 0x000fc400000f16ff */
[-C--:B------:R-:W-:Y:S01]  /*29370*/  LEA R126, P2, R74, R3.reuse, 0x2 ;  /* 0x000000034a7e7211 */ /* 0x080fe200078410ff */
[----:B------:R-:W4:Y:S01]  /*29380*/  LDL.LU R52, [R1+0x830] ;  /* 0x0008300001347983 */ /* 0x000f220000300800 */
[-C--:B------:R-:W-:Y:S02]  /*29390*/  LEA R124, P3, R73, R3.reuse, 0x2 ;  /* 0x00000003497c7211 */ /* 0x080fe400078610ff */
[-C--:B------:R-:W-:Y:S02]  /*293a0*/  LEA.HI.X.SX32 R129, R77, R0.reuse, 0x2, P1 ;  /* 0x000000004d817211 */ /* 0x080fe400008f16ff */
[-C--:B------:R-:W-:Y:S02]  /*293b0*/  LEA R122, P4, R72, R3.reuse, 0x2 ;  /* 0x00000003487a7211 */ /* 0x080fe400078810ff */
[-C--:B------:R-:W-:Y:S02]  /*293c0*/  LEA.HI.X.SX32 R127, R74, R0.reuse, 0x2, P2 ;  /* 0x000000004a7f7211 */ /* 0x080fe400010f16ff */
[----:B------:R-:W-:Y:S01]  /*293d0*/  LEA R120, P5, R71, R3, 0x2 ;  /* 0x0000000347787211 */ /* 0x000fe200078a10ff */
[----:B------:R-:W4:Y:S01]  /*293e0*/  LDL.LU R74, [R1+0x82c] ;  /* 0x00082c00014a7983 */ /* 0x000f220000300800 */
[----:B------:R-:W-:-:S02]  /*293f0*/  LEA.HI.X.SX32 R125, R73, R0, 0x2, P3 ;  /* 0x00000000497d7211 */ /* 0x000fc400018f16ff */
[-C--:B------:R-:W-:Y:S01]  /*29400*/  LEA R118, P0, R67, R3.reuse, 0x2 ;  /* 0x0000000343767211 */ /* 0x080fe200078010ff */
[----:B------:R-:W4:Y:S01]  /*29410*/  LDL.LU R73, [R1+0x828] ;  /* 0x0008280001497983 */ /* 0x000f220000300800 */
[-C--:B------:R-:W-:Y:S02]  /*29420*/  LEA.HI.X.SX32 R123, R72, R0.reuse, 0x2, P4 ;  /* 0x00000000487b7211 */ /* 0x080fe400020f16ff */
[-C--:B------:R-:W-:Y:S01]  /*29430*/  LEA R116, P1, R66, R3.reuse, 0x2 ;  /* 0x0000000342747211 */ /* 0x080fe200078210ff */
[----:B------:R-:W4:Y:S01]  /*29440*/  LDL.LU R72, [R1+0x820] ;  /* 0x0008200001487983 */ /* 0x000f220000300800 */
[-C--:B------:R-:W-:Y:S02]  /*29450*/  LEA.HI.X.SX32 R121, R71, R0.reuse, 0x2, P5 ;  /* 0x0000000047797211 */ /* 0x080fe400028f16ff */
[----:B------:R-:W-:Y:S01]  /*29460*/  LEA R114, P2, R64, R3, 0x2 ;  /* 0x0000000340727211 */ /* 0x000fe200078410ff */
[----:B------:R-:W4:Y:S01]  /*29470*/  LDL.LU R71, [R1+0x81c] ;  /* 0x00081c0001477983 */ /* 0x000f220000300800 */
[----:B------:R-:W-:-:S02]  /*29480*/  LEA.HI.X.SX32 R119, R67, R0, 0x2, P0 ;  /* 0x0000000043777211 */ /* 0x000fc400000f16ff */
[-C--:B------:R-:W-:Y:S01]  /*29490*/  LEA.HI.X.SX32 R117, R66, R0.reuse, 0x2, P1 ;  /* 0x0000000042757211 */ /* 0x080fe200008f16ff */
[----:B------:R-:W4:Y:S01]  /*294a0*/  LDL.LU R67, [R1+0x814] ;  /* 0x0008140001437983 */ /* 0x000f220000300800 */
[----:B------:R-:W-:-:S03]  /*294b0*/  LEA.HI.X.SX32 R115, R64, R0, 0x2, P2 ;  /* 0x0000000040737211 */ /* 0x000fc600010f16ff */
[----:B------:R-:W4:Y:S04]  /*294c0*/  LDL.LU R66, [R1+0x810] ;  /* 0x0008100001427983 */ /* 0x000f280000300800 */
[----:B------:R-:W4:Y:S01]  /*294d0*/  LDL.LU R64, [R1+0x80c] ;  /* 0x00080c0001407983 */ /* 0x000f220000300800 */
[----:B--2---:R-:W-:-:S04]  /*294e0*/  LEA R112, P3, R63, R3, 0x2 ;  /* 0x000000033f707211 */ /* 0x004fc800078610ff */
[-C--:B------:R-:W-:Y:S02]  /*294f0*/  LEA.HI.X.SX32 R113, R63, R0.reuse, 0x2, P3 ;  /* 0x000000003f717211 */ /* 0x080fe400018f16ff */
[----:B------:R-:W2:Y:S01]  /*29500*/  LDL.LU R63, [R1+0x808] ;  /* 0x00080800013f7983 */ /* 0x000ea20000300800 */
[CC--:B---3--:R-:W-:Y:S02]  /*29510*/  LEA R108, P5, R70.reuse, R3.reuse, 0x2 ;  /* 0x00000003466c7211 */ /* 0x0c8fe400078a10ff */
[CC--:B----4-:R-:W-:Y:S02]  /*29520*/  LEA R106, P0, R69.reuse, R3.reuse, 0x2 ;  /* 0x00000003456a7211 */ /* 0x0d0fe400078010ff */
[-C--:B------:R-:W-:Y:S02]  /*29530*/  LEA.HI.X.SX32 R109, R70, R0.reuse, 0x2, P5 ;  /* 0x00000000466d7211 */ /* 0x080fe400028f16ff */
[C---:B------:R-:W-:Y:S01]  /*29540*/  LEA R104, P1, R60.reuse, R3, 0x2 ;  /* 0x000000033c687211 */ /* 0x040fe200078210ff */
[----:B------:R-:W-:Y:S01]  /*29550*/  IMAD.MOV.U32 R70, RZ, RZ, R62 ;  /* 0x000000ffff467224 */ /* 0x000fe200078e003e */
[-C--:B------:R-:W-:Y:S01]  /*29560*/  LEA.HI.X.SX32 R107, R69, R0.reuse, 0x2, P0 ;  /* 0x00000000456b7211 */ /* 0x080fe200000f16ff */
[----:B------:R-:W-:Y:S01]  /*29570*/  IMAD.MOV.U32 R69, RZ, RZ, R61 ;  /* 0x000000ffff457224 */ /* 0x000fe200078e003d */
[----:B------:R-:W3:Y:S01]  /*29580*/  LDL.LU R62, [R1+0x7fc] ;  /* 0x0007fc00013e7983 */ /* 0x000ee20000300800 */
[----:B------:R-:W-:-:S03]  /*29590*/  LEA.HI.X.SX32 R105, R60, R0, 0x2, P1 ;  /* 0x000000003c697211 */ /* 0x000fc600008f16ff */
[----:B------:R-:W4:Y:S04]  /*295a0*/  LDL.LU R61, [R1+0x7f8] ;  /* 0x0007f800013d7983 */ /* 0x000f280000300800 */
[----:B------:R-:W4:Y:S04]  /*295b0*/  LDL.LU R60, [R1+0x7ec] ;  /* 0x0007ec00013c7983 */ /* 0x000f280000300800 */
[----:B------:R-:W4:Y:S04]  /*295c0*/  LDL.LU R12, [R1+0x7e8] ;  /* 0x0007e800010c7983 */ /* 0x000f280000300800 */
[----:B-1----:R-:W2:Y:S01]  /*295d0*/  LDL.LU R21, [R1+0x7e4] ;  /* 0x0007e40001157983 */ /* 0x002ea20000300800 */
[----:B------:R-:W-:-:S04]  /*295e0*/  LEA R110, P4, R76, R3, 0x2 ;  /* 0x000000034c6e7211 */ /* 0x000fc800078810ff */
[----:B------:R-:W-:Y:S01]  /*295f0*/  LEA.HI.X.SX32 R111, R76, R0, 0x2, P4 ;  /* 0x000000004c6f7211 */ /* 0x000fe200020f16ff */
[----:B------:R-:W-:Y:S02]  /*29600*/  IMAD R13, R43, UR42, RZ ;  /* 0x0000002a2b0d7c24 */ /* 0x000fe4000f8e02ff */
[----:B------:R-:W-:Y:S02]  /*29610*/  IMAD R10, R42, UR41, RZ ;  /* 0x000000292a0a7c24 */ /* 0x000fe4000f8e02ff */
[----:B------:R-:W-:Y:S02]  /*29620*/  IMAD.MOV.U32 R15, RZ, RZ, R68 ;  /* 0x000000ffff0f7224 */ /* 0x000fe400078e0044 */
[----:B------:R-:W-:Y:S01]  /*29630*/  IMAD R18, R23, UR22, RZ ;  /* 0x0000001617127c24 */ /* 0x000fe2000f8e02ff */
[----:B------:R-:W-:-:S04]  /*29640*/  LEA R100, P3, R57, R3, 0x2 ;  /* 0x0000000339647211 */ /* 0x000fc800078610ff */
[-C--:B------:R-:W-:Y:S01]  /*29650*/  LEA.HI.X.SX32 R101, R57, R0.reuse, 0x2, P3 ;  /* 0x0000000039657211 */ /* 0x080fe200018f16ff */
[----:B------:R-:W-:Y:S01]  /*29660*/  IMAD.MOV.U32 R57, RZ, RZ, R53 ;  /* 0x000000ffff397224 */ /* 0x000fe200078e0035 */
[-C--:B------:R-:W-:Y:S02]  /*29670*/  LEA R98, P4, R54, R3.reuse, 0x2 ;  /* 0x0000000336627211 */ /* 0x080fe400078810ff */
[-C--:B------:R-:W-:Y:S02]  /*29680*/  LEA R96, P5, R52, R3.reuse, 0x2 ;  /* 0x0000000334607211 */ /* 0x080fe400078a10ff */
[-C--:B------:R-:W-:Y:S01]  /*29690*/  LEA.HI.X.SX32 R99, R54, R0.reuse, 0x2, P4 ;  /* 0x0000000036637211 */ /* 0x080fe200020f16ff */
[----:B------:R-:W-:Y:S01]  /*296a0*/  IMAD.MOV.U32 R53, RZ, RZ, R50 ;  /* 0x000000ffff357224 */ /* 0x000fe200078e0032 */
[----:B------:R-:W-:Y:S01]  /*296b0*/  LEA.HI.X.SX32 R97, R52, R0, 0x2, P5 ;  /* 0x0000000034617211 */ /* 0x000fe200028f16ff */
[----:B------:R-:W4:Y:S04]  /*296c0*/  LDL.LU R54, [R1+0x7e0] ;  /* 0x0007e00001367983 */ /* 0x000f280000300800 */
[----:B------:R-:W4:Y:S04]  /*296d0*/  LDL.LU R52, [R1+0x7dc] ;  /* 0x0007dc0001347983 */ /* 0x000f280000300800 */
[----:B------:R-:W4:Y:S01]  /*296e0*/  LDL.LU R50, [R1+0x7d8] ;  /* 0x0007d80001327983 */ /* 0x000f220000300800 */
[----:B------:R-:W-:-:S03]  /*296f0*/  LEA R92, P1, R73, R3, 0x2 ;  /* 0x00000003495c7211 */ /* 0x000fc600078210ff */
[----:B------:R-:W4:Y:S04]  /*29700*/  LDL.LU R19, [R1+0x7c8] ;  /* 0x0007c80001137983 */ /* 0x000f280000300800 */
[----:B------:R-:W4:Y:S01]  /*29710*/  LDL.LU R43, [R1+0x7c4] ;  /* 0x0007c400012b7983 */ /* 0x000f220000300800 */
[----:B------:R-:W-:-:S03]  /*29720*/  LEA.HI.X.SX32 R93, R73, R0, 0x2, P1 ;  /* 0x00000000495d7211 */ /* 0x000fc600008f16ff */
        /* <DEDUP_REMOVED lines=8> */
[----:B------:R-:W4:Y:S01]  /*297b0*/  LDL.LU R33, [R1+0x77c] ;  /* 0x00077c0001217983 */ /* 0x000f220000300800 */
[----:B------:R-:W-:-:S03]  /*297c0*/  IMAD.MOV.U32 R14, RZ, RZ, R69 ;  /* 0x000000ffff0e7224 */ /* 0x000fc600078e0045 */
[----:B------:R-:W4:Y:S04]  /*297d0*/  LDL.LU R28, [R1+0x774] ;  /* 0x00077400011c7983 */ /* 0x000f280000300800 */
[----:B------:R-:W4:Y:S01]  /*297e0*/  LDL.LU R4, [R1+0x778] ;  /* 0x0007780001047983 */ /* 0x000f220000300800 */
[----:B------:R-:W-:-:S03]  /*297f0*/  MOV R39, R18 ;  /* 0x0000001200277202 */ /* 0x000fc60000000f00 */
[----:B------:R-:W4:Y:S04]  /*29800*/  LDL.LU R7, [R1+0x768] ;  /* 0x0007680001077983 */ /* 0x000f280000300800 */
[----:B------:R-:W4:Y:S04]  /*29810*/  LDL.LU R249, [R1+0x750] ;  /* 0x0007500001f97983 */ /* 0x000f280000300800 */
[----:B------:R-:W4:Y:S01]  /*29820*/  LDL.LU R246, [R1+0x738] ;  /* 0x0007380001f67983 */ /* 0x000f220000300800 */
[----:B------:R-:W-:Y:S02]  /*29830*/  IMAD R11, R44, UR43, RZ ;  /* 0x0000002b2c0b7c24 */ /* 0x000fe4000f8e02ff */
[----:B------:R-:W-:-:S04]  /*29840*/  IMAD.MOV.U32 R5, RZ, RZ, R40 ;  /* 0x000000ffff057224 */ /* 0x000fc800078e0028 */
[----:B------:R-:W-:Y:S02]  /*29850*/  IMAD.MOV.U32 R240, RZ, RZ, R5 ;  /* 0x000000fffff07224 */ /* 0x000fe400078e0005 */
[----:B------:R-:W-:Y:S01]  /*29860*/  IMAD.MOV.U32 R5, RZ, RZ, R11 ;  /* 0x000000ffff057224 */ /* 0x000fe200078e000b */
[----:B--2---:R-:W-:-:S04]  /*29870*/  LEA R68, P1, R21, R3, 0x2 ;  /* 0x0000000315447211 */ /* 0x004fc800078210ff */
[----:B------:R-:W-:Y:S02]  /*29880*/  LEA.HI.X.SX32 R69, R21, R0, 0x2, P1 ;  /* 0x0000000015457211 */ /* 0x000fe400008f16ff */
        /* <DEDUP_REMOVED lines=14> */
[----:B------:R-:W-:-:S02]  /*29970*/  LEA R102, P2, R75, R3, 0x2 ;  /* 0x000000034b667211 */ /* 0x000fc400078410ff */
[-C--:B------:R-:W-:Y:S02]  /*29980*/  LEA R94, P0, R74, R3.reuse, 0x2 ;  /* 0x000000034a5e7211 */ /* 0x080fe400078010ff */
[----:B------:R-:W-:Y:S02]  /*29990*/  LEA.HI.X.SX32 R103, R75, R0, 0x2, P2 ;  /* 0x000000004b677211 */ /* 0x000fe400010f16ff */
[-C--:B------:R-:W-:Y:S02]  /*299a0*/  LEA R90, P2, R72, R3.reuse, 0x2 ;  /* 0x00000003485a7211 */ /* 0x080fe400078410ff */
[-C--:B------:R-:W-:Y:S02]  /*299b0*/  LEA R88, P3, R71, R3.reuse, 0x2 ;  /* 0x0000000347587211 */ /* 0x080fe400078610ff */
[-C--:B------:R-:W-:Y:S02]  /*299c0*/  LEA R86, P4, R248, R3.reuse, 0x2 ;  /* 0x00000003f8567211 */ /* 0x080fe400078810ff */
[----:B------:R-:W-:-:S02]  /*299d0*/  LEA R84, P5, R67, R3, 0x2 ;  /* 0x0000000343547211 */ /* 0x000fc400078a10ff */
[-C--:B------:R-:W-:Y:S02]  /*299e0*/  LEA.HI.X.SX32 R95, R74, R0.reuse, 0x2, P0 ;  /* 0x000000004a5f7211 */ /* 0x080fe400000f16ff */
[-C--:B------:R-:W-:Y:S02]  /*299f0*/  LEA R82, P0, R66, R3.reuse, 0x2 ;  /* 0x0000000342527211 */ /* 0x080fe400078010ff */
[-C--:B------:R-:W-:Y:S02]  /*29a00*/  LEA.HI.X.SX32 R91, R72, R0.reuse, 0x2, P2 ;  /* 0x00000000485b7211 */ /* 0x080fe400010f16ff */
[----:B------:R-:W-:Y:S02]  /*29a10*/  LEA R78, P2, R63, R3, 0x2 ;  /* 0x000000033f4e7211 */ /* 0x000fe400078410ff */
[-C--:B------:R-:W-:Y:S02]  /*29a20*/  LEA.HI.X.SX32 R89, R71, R0.reuse, 0x2, P3 ;  /* 0x0000000047597211 */ /* 0x080fe400018f16ff */
[----:B------:R-:W-:-:S02]  /*29a30*/  LEA.HI.X.SX32 R87, R248, R0, 0x2, P4 ;  /* 0x00000000f8577211 */ /* 0x000fc400020f16ff */
[-C--:B---3--:R-:W-:Y:S02]  /*29a40*/  LEA R76, P3, R62, R3.reuse, 0x2 ;  /* 0x000000033e4c7211 */ /* 0x088fe400078610ff */
[----:B------:R-:W-:Y:S01]  /*29a50*/  MOV R22, R70 ;  /* 0x0000004600167202 */ /* 0x000fe20000000f00 */
[----:B------:R-:W-:Y:S01]  /*29a60*/  IMAD.MOV.U32 R20, RZ, RZ, R65 ;  /* 0x000000ffff147224 */ /* 0x000fe200078e0041 */
[-C--:B----4-:R-:W-:Y:S02]  /*29a70*/  LEA R74, P4, R61, R3.reuse, 0x2 ;  /* 0x000000033d4a7211 */ /* 0x090fe400078810ff */
[----:B------:R-:W-:Y:S01]  /*29a80*/  MOV R27, R58 ;  /* 0x0000003a001b7202 */ /* 0x000fe20000000f00 */
[----:B------:R-:W-:Y:S01]  /*29a90*/  IMAD.MOV.U32 R32, RZ, RZ, R56 ;  /* 0x000000ffff207224 */ /* 0x000fe200078e0038 */
[-C--:B------:R-:W-:Y:S01]  /*29aa0*/  LEA.HI.X.SX32 R85, R67, R0.reuse, 0x2, P5 ;  /* 0x0000000043557211 */ /* 0x080fe200028f16ff */
[----:B------:R-:W-:Y:S01]  /*29ab0*/  IMAD R23, R46, UR45, RZ ;  /* 0x0000002d2e177c24 */ /* 0x000fe2000f8e02ff */
[-C--:B------:R-:W-:Y:S01]  /*29ac0*/  LEA R72, P5, R60, R3.reuse, 0x2 ;  /* 0x000000033c487211 */ /* 0x080fe200078a10ff */
[----:B------:R-:W-:Y:S01]  /*29ad0*/  IMAD.MOV.U32 R25, RZ, RZ, R57 ;  /* 0x000000ffff197224 */ /* 0x000fe200078e0039 */
[-C--:B------:R-:W-:Y:S01]  /*29ae0*/  LEA.HI.X.SX32 R83, R66, R0.reuse, 0x2, P0 ;  /* 0x0000000042537211 */ /* 0x080fe200000f16ff */
[----:B------:R-:W-:Y:S01]  /*29af0*/  IMAD.MOV.U32 R24, RZ, RZ, R55 ;  /* 0x000000ffff187224 */ /* 0x000fe200078e0037 */
[----:B------:R-:W-:Y:S01]  /*29b00*/  LEA R70, P0, R12, R3, 0x2 ;  /* 0x000000030c467211 */ /* 0x000fe200078010ff */
[----:B------:R-:W-:Y:S01]  /*29b10*/  IMAD.MOV.U32 R29, RZ, RZ, R51 ;  /* 0x000000ffff1d7224 */ /* 0x000fe200078e0033 */
[----:B------:R-:W-:-:S02]  /*29b20*/  LEA.HI.X.SX32 R79, R63, R0, 0x2, P2 ;  /* 0x000000003f4f7211 */ /* 0x000fc400010f16ff */
[----:B------:R-:W-:Y:S01]  /*29b30*/  MOV R8, R38 ;  /* 0x0000002600087202 */ /* 0x000fe20000000f00 */
[----:B------:R-:W-:Y:S01]  /*29b40*/  IMAD R6, R45, UR44, RZ ;  /* 0x0000002c2d067c24 */ /* 0x000fe2000f8e02ff */
[-C--:B------:R-:W-:Y:S01]  /*29b50*/  LEA R66, P2, R54, R3.reuse, 0x2 ;  /* 0x0000000336427211 */ /* 0x080fe200078410ff */
[----:B------:R-:W-:Y:S01]  /*29b60*/  IMAD.MOV.U32 R9, RZ, RZ, R39 ;  /* 0x000000ffff097224 */ /* 0x000fe200078e0027 */
[-C--:B------:R-:W-:Y:S01]  /*29b70*/  LEA.HI.X.SX32 R77, R62, R0.reuse, 0x2, P3 ;  /* 0x000000003e4d7211 */ /* 0x080fe200018f16ff */
[----:B------:R-:W-:Y:S01]  /*29b80*/  IMAD.MOV.U32 R241, RZ, RZ, R30 ;  /* 0x000000fffff17224 */ /* 0x000fe200078e001e */
[-C--:B------:R-:W-:Y:S01]  /*29b90*/  LEA.HI.X.SX32 R75, R61, R0.reuse, 0x2, P4 ;  /* 0x000000003d4b7211 */ /* 0x080fe200020f16ff */
[----:B------:R-:W-:Y:S01]  /*29ba0*/  IMAD R16, R16, UR15, RZ ;  /* 0x0000000f10107c24 */ /* 0x000fe2000f8e02ff */
[-C--:B------:R-:W-:Y:S01]  /*29bb0*/  LEA R62, P4, R50, R3.reuse, 0x2 ;  /* 0x00000003323e7211 */ /* 0x080fe200078810ff */
[----:B------:R-:W-:Y:S01]  /*29bc0*/  IMAD R17, R17, UR16, RZ ;  /* 0x0000001011117c24 */ /* 0x000fe2000f8e02ff */
[----:B------:R-:W-:Y:S01]  /*29bd0*/  LEA.HI.X.SX32 R73, R60, R0, 0x2, P5 ;  /* 0x000000003c497211 */ /* 0x000fe200028f16ff */
[----:B------:R-:W3:Y:S01]  /*29be0*/  LDL.LU R248, [R1+0x870] ;  /* 0x0008700001f87983 */ /* 0x000ee20000300800 */
[----:B------:R-:W-:-:S02]  /*29bf0*/  LEA R60, P5, R19, R3, 0x2 ;  /* 0x00000003133c7211 */ /* 0x000fc400078a10ff */
[-C--:B------:R-:W-:Y:S01]  /*29c00*/  LEA.HI.X.SX32 R71, R12, R0.reuse, 0x2, P0 ;  /* 0x000000000c477211 */ /* 0x080fe200000f16ff */
[----:B------:R-:W-:Y:S01]  /*29c10*/  IMAD.MOV.U32 R31, RZ, RZ, R20 ;  /* 0x000000ffff1f7224 */ /* 0x000fe200078e0014 */
[-C--:B------:R-:W-:Y:S02]  /*29c20*/  LEA R58, P0, R43, R3.reuse, 0x2 ;  /* 0x000000032b3a7211 */ /* 0x080fe400078010ff */
[-C--:B------:R-:W-:Y:S01]  /*29c30*/  LEA.HI.X.SX32 R67, R54, R0.reuse, 0x2, P2 ;  /* 0x0000000036437211 */ /* 0x080fe200010f16ff */
[----:B------:R-:W-:Y:S01]  /*29c40*/  IMAD.MOV.U32 R12, RZ, RZ, R59 ;  /* 0x000000ffff0c7224 */ /* 0x000fe200078e003b */
[-C--:B------:R-:W-:Y:S01]  /*29c50*/  LEA R56, P1, R42, R3.reuse, 0x2 ;  /* 0x000000032a387211 */ /* 0x080fe200078210ff */
[----:B------:R-:W-:Y:S01]  /*29c60*/  IMAD.MOV.U32 R20, RZ, RZ, R48 ;  /* 0x000000ffff147224 */ /* 0x000fe200078e0030 */
[-C--:B------:R-:W-:Y:S01]  /*29c70*/  LEA R54, P2, R41, R3.reuse, 0x2 ;  /* 0x0000000329367211 */ /* 0x080fe200078410ff */
[----:B------:R-:W-:Y:S01]  /*29c80*/  IMAD.MOV.U32 R26, RZ, RZ, R22 ;  /* 0x000000ffff1a7224 */ /* 0x000fe200078e0016 */
[-C--:B------:R-:W-:Y:S01]  /*29c90*/  LEA.HI.X.SX32 R63, R50, R0.reuse, 0x2, P4 ;  /* 0x00000000323f7211 */ /* 0x080fe200020f16ff */
[----:B------:R-:W-:Y:S01]  /*29ca0*/  IMAD.MOV.U32 R243, RZ, RZ, R32 ;  /* 0x000000fffff37224 */ /* 0x000fe200078e0020 */
[-C--:B------:R-:W-:Y:S01]  /*29cb0*/  LEA R64, P3, R52, R3.reuse, 0x2 ;  /* 0x0000000334407211 */ /* 0x080fe200078610ff */
[----:B------:R-:W-:Y:S01]  /*29cc0*/  IMAD.MOV.U32 R232, RZ, RZ, R25 ;  /* 0x000000ffffe87224 */ /* 0x000fe200078e0019 */
[-C--:B------:R-:W-:Y:S01]  /*29cd0*/  LEA R50, P4, R36, R3.reuse, 0x2 ;  /* 0x0000000324327211 */ /* 0x080fe200078810ff */
[----:B------:R-:W-:Y:S01]  /*29ce0*/  IMAD.MOV.U32 R228, RZ, RZ, R24 ;  /* 0x000000ffffe47224 */ /* 0x000fe200078e0018 */
[----:B------:R-:W-:Y:S01]  /*29cf0*/  LEA.HI.X.SX32 R61, R19, R0, 0x2, P5 ;  /* 0x00000000133d7211 */ /* 0x000fe200028f16ff */
[----:B------:R-:W4:Y:S01]  /*29d00*/  LDL.LU R251, [R1+0x874] ;  /* 0x0008740001fb7983 */ /* 0x000f220000300800 */
[----:B------:R-:W-:-:S02]  /*29d10*/  LEA R48, P5, R35, R3, 0x2 ;  /* 0x0000000323307211 */ /* 0x000fc400078a10ff */
[-C--:B------:R-:W-:Y:S01]  /*29d20*/  LEA.HI.X.SX32 R59, R43, R0.reuse, 0x2, P0 ;  /* 0x000000002b3b7211 */ /* 0x080fe200000f16ff */
[----:B------:R-:W-:Y:S01]  /*29d30*/  IMAD.MOV.U32 R19, RZ, RZ, R49 ;  /* 0x000000ffff137224 */ /* 0x000fe200078e0031 */
[-C--:B------:R-:W-:Y:S02]  /*29d40*/  LEA R46, P0, R34, R3.reuse, 0x2 ;  /* 0x00000003222e7211 */ /* 0x080fe400078010ff */
[-C--:B------:R-:W-:Y:S02]  /*29d50*/  LEA.HI.X.SX32 R57, R42, R0.reuse, 0x2, P1 ;  /* 0x000000002a397211 */ /* 0x080fe400008f16ff */
[-C--:B------:R-:W-:Y:S02]  /*29d60*/  LEA.HI.X.SX32 R55, R41, R0.reuse, 0x2, P2 ;  /* 0x0000000029377211 */ /* 0x080fe400010f16ff */
        /* <DEDUP_REMOVED lines=10> */
[----:B------:R-:W-:Y:S01]  /*29e10*/  LEA R38, P4, R7, R3, 0x2 ;  /* 0x0000000307267211 */ /* 0x000fe200078810ff */
[----:B------:R-:W4:Y:S01]  /*29e20*/  LDL.LU R230, [R1+0x87c] ;  /* 0x00087c0001e67983 */ /* 0x000f220000300800 */
[----:B------:R-:W-:-:S02]  /*29e30*/  LEA.HI.X.SX32 R49, R35, R0, 0x2, P5 ;  /* 0x0000000023317211 */ /* 0x000fc400028f16ff */
[-C--:B------:R-:W-:Y:S02]  /*29e40*/  LEA R36, P5, R249, R3.reuse, 0x2 ;  /* 0x00000003f9247211 */ /* 0x080fe400078a10ff */
[-C--:B------:R-:W-:Y:S02]  /*29e50*/  LEA.HI.X.SX32 R47, R34, R0.reuse, 0x2, P0 ;  /* 0x00000000222f7211 */ /* 0x080fe400000f16ff */
[----:B------:R-:W-:Y:S02]  /*29e60*/  LEA R34, P0, R246, R3, 0x2 ;  /* 0x00000003f6227211 */ /* 0x000fe400078010ff */
[-C--:B------:R-:W-:Y:S02]  /*29e70*/  LEA.HI.X.SX32 R45, R33, R0.reuse, 0x2, P1 ;  /* 0x00000000212d7211 */ /* 0x080fe400008f16ff */
[-C--:B------:R-:W-:Y:S02]  /*29e80*/  LEA.HI.X.SX32 R43, R4, R0.reuse, 0x2, P2 ;  /* 0x00000000042b7211 */ /* 0x080fe400010f16ff */
[----:B------:R-:W-:-:S02]  /*29e90*/  LEA.HI.X.SX32 R53, R37, R0, 0x2, P3 ;  /* 0x0000000025357211 */ /* 0x000fc400018f16ff */
[----:B------:R-:W-:Y:S02]  /*29ea0*/  MOV R4, R29 ;  /* 0x0000001d00047202 */ /* 0x000fe40000000f00 */
[-C--:B------:R-:W-:Y:S01]  /*29eb0*/  LEA.HI.X.SX32 R39, R7, R0.reuse, 0x2, P4 ;  /* 0x0000000007277211 */ /* 0x080fe200020f16ff */
[----:B------:R-:W-:Y:S01]  /*29ec0*/  IMAD.MOV.U32 R237, RZ, RZ, R22 ;  /* 0x000000ffffed7224 */ /* 0x000fe200078e0016 */
[-C--:B------:R-:W-:Y:S01]  /*29ed0*/  LEA.HI.X.SX32 R37, R249, R0.reuse, 0x2, P5 ;  /* 0x00000000f9257211 */ /* 0x080fe200028f16ff */
[----:B------:R-:W-:Y:S01]  /*29ee0*/  IMAD.MOV.U32 R249, RZ, RZ, R245 ;  /* 0x000000fffff97224 */ /* 0x000fe200078e00f5 */
[----:B------:R-:W-:Y:S01]  /*29ef0*/  LEA.HI.X.SX32 R35, R246, R0, 0x2, P0 ;  /* 0x00000000f6237211 */ /* 0x000fe200000f16ff */
[----:B------:R-:W-:Y:S01]  /*29f00*/  IMAD.MOV.U32 R7, RZ, RZ, R27 ;  /* 0x000000ffff077224 */ /* 0x000fe200078e001b */
[----:B------:R-:W-:Y:S01]  /*29f10*/  MOV R245, R4 ;  /* 0x0000000400f57202 */ /* 0x000fe20000000f00 */
[----:B------:R-:W-:Y:S01]  /*29f20*/  IMAD.MOV.U32 R4, RZ, RZ, R9 ;  /* 0x000000ffff047224 */ /* 0x000fe200078e0009 */
[C---:B------:R-:W-:Y:S01]  /*29f30*/  LEA R40, P3, R28.reuse, R3, 0x2 ;  /* 0x000000031c287211 */ /* 0x040fe200078610ff */
[----:B------:R-:W-:Y:S01]  /*29f40*/  IMAD.MOV.U32 R9, RZ, RZ, R23 ;  /* 0x000000ffff097224 */ /* 0x000fe200078e0017 */
[----:B------:R-:W-:Y:S01]  /*29f50*/  MOV R221, R237 ;  /* 0x000000ed00dd7202 */ /* 0x000fe20000000f00 */
[----:B------:R-:W-:Y:S01]  /*29f60*/  IMAD.MOV.U32 R252, RZ, RZ, R19 ;  /* 0x000000fffffc7224 */ /* 0x000fe200078e0013 */
[----:B------:R-:W-:-:S02]  /*29f70*/  LEA.HI.X.SX32 R41, R28, R0, 0x2, P3 ;  /* 0x000000001c297211 */ /* 0x000fc400018f16ff */
[----:B------:R-:W-:Y:S01]  /*29f80*/  MOV R246, R242 ;  /* 0x000000f200f67202 */ /* 0x000fe20000000f00 */
[----:B------:R-:W-:Y:S02]  /*29f90*/  IMAD.MOV.U32 R242, RZ, RZ, R7 ;  /* 0x000000fffff27224 */ /* 0x000fe400078e0007 */
[----:B------:R-:W-:Y:S01]  /*29fa0*/  IMAD.MOV.U32 R7, RZ, RZ, R16 ;  /* 0x000000ffff077224 */ /* 0x000fe200078e0010 */
[CC--:B--2---:R-:W-:Y:S02]  /*29fb0*/  LEA R32, P1, R21.reuse, R3.reuse, 0x2 ;  /* 0x0000000315207211 */ /* 0x0c4fe400078210ff */
[-C--:B------:R-:W-:Y:S02]  /*29fc0*/  LEA R30, P2, R18, R3.reuse, 0x2 ;  /* 0x00000003121e7211 */ /* 0x080fe400078410ff */
[----:B------:R-:W-:Y:S02]  /*29fd0*/  LEA.HI.X.SX32 R33, R21, R0, 0x2, P1 ;  /* 0x0000000015217211 */ /* 0x000fe400008f16ff */
[----:B------:R-:W-:-:S02]  /*29fe0*/  LEA R26, P4, R224, R3, 0x2 ;  /* 0x00000003e01a7211 */ /* 0x000fc400078810ff */
[-C--:B------:R-:W-:Y:S02]  /*29ff0*/  LEA R24, P5, R233, R3.reuse, 0x2 ;  /* 0x00000003e9187211 */ /* 0x080fe400078a10ff */
[-C--:B------:R-:W-:Y:S02]  /*2a000*/  LEA.HI.X.SX32 R27, R224, R0.reuse, 0x2, P4 ;  /* 0x00000000e01b7211 */ /* 0x080fe400020f16ff */
[-C--:B------:R-:W-:Y:S02]  /*2a010*/  LEA R22, P0, R239, R3.reuse, 0x2 ;  /* 0x00000003ef167211 */ /* 0x080fe400078010ff */
[----:B------:R-:W-:Y:S02]  /*2a020*/  LEA.HI.X.SX32 R31, R18, R0, 0x2, P2 ;  /* 0x00000000121f7211 */ /* 0x000fe400010f16ff */
[-C--:B------:R-:W-:Y:S02]  /*2a030*/  LEA R20, P1, R238, R3.reuse, 0x2 ;  /* 0x00000003ee147211 */ /* 0x080fe400078210ff */
[----:B------:R-:W-:-:S02]  /*2a040*/  LEA R222, P4, R232, R3, 0x2 ;  /* 0x00000003e8de7211 */ /* 0x000fc400078810ff */
[-C--:B------:R-:W-:Y:S02]  /*2a050*/  LEA.HI.X.SX32 R25, R233, R0.reuse, 0x2, P5 ;  /* 0x00000000e9197211 */ /* 0x080fe400028f16ff */
[-C--:B------:R-:W-:Y:S02]  /*2a060*/  LEA R18, P2, R236, R3.reuse, 0x2 ;  /* 0x00000003ec127211 */ /* 0x080fe400078410ff */
[-C--:B------:R-:W-:Y:S02]  /*2a070*/  LEA R220, P5, R237, R3.reuse, 0x2 ;  /* 0x00000003eddc7211 */ /* 0x080fe400078a10ff */
[-C--:B------:R-:W-:Y:S02]  /*2a080*/  LEA.HI.X.SX32 R23, R239, R0.reuse, 0x2, P0 ;  /* 0x00000000ef177211 */ /* 0x080fe400000f16ff */
[----:B------:R-:W-:Y:S02]  /*2a090*/  LEA.HI.X.SX32 R21, R238, R0, 0x2, P1 ;  /* 0x00000000ee157211 */ /* 0x000fe400008f16ff */
[----:B------:R-:W-:-:S02]  /*2a0a0*/  LEA R28, P3, R244, R3, 0x2 ;  /* 0x00000003f41c7211 */ /* 0x000fc400078610ff */
[-C--:B------:R-:W-:Y:S02]  /*2a0b0*/  LEA R238, P1, R234, R3.reuse, 0x2 ;  /* 0x00000003eaee7211 */ /* 0x080fe400078210ff */
[-C--:B------:R-:W-:Y:S02]  /*2a0c0*/  LEA.HI.X.SX32 R223, R223, R0.reuse, 0x2, P4 ;  /* 0x00000000dfdf7211 */ /* 0x080fe400020f16ff */
[-C--:B------:R-:W-:Y:S02]  /*2a0d0*/  LEA.HI.X.SX32 R19, R236, R0.reuse, 0x2, P2 ;  /* 0x00000000ec137211 */ /* 0x080fe400010f16ff */
[-C--:B------:R-:W-:Y:S02]  /*2a0e0*/  LEA R232, P0, R227, R3.reuse, 0x2 ;  /* 0x00000003e3e87211 */ /* 0x080fe400078010ff */
[----:B------:R-:W-:Y:S02]  /*2a0f0*/  LEA.HI.X.SX32 R221, R221, R0, 0x2, P5 ;  /* 0x00000000dddd7211 */ /* 0x000fe400028f16ff */
[----:B------:R-:W-:-:S02]  /*2a100*/  LEA R236, P2, R247, R3, 0x2 ;  /* 0x00000003f7ec7211 */ /* 0x000fc400078410ff */
[-C--:B------:R-:W-:Y:S01]  /*2a110*/  LEA.HI.X.SX32 R233, R227, R0.reuse, 0x2, P0 ;  /* 0x00000000e3e97211 */ /* 0x080fe200000f16ff */
[----:B------:R1:W-:Y:S01]  /*2a120*/  STL.64 [R1+0x630], R222 ;  /* 0x000630de01007387 */ /* 0x0003e20000100a00 */
[-C--:B------:R-:W-:Y:S01]  /*2a130*/  LEA.HI.X.SX32 R29, R244, R0.reuse, 0x2, P3 ;  /* 0x00000000f41d7211 */ /* 0x080fe200018f16ff */
[----:B------:R-:W-:Y:S01]  /*2a140*/  IMAD.MOV.U32 R244, RZ, RZ, R12 ;  /* 0x000000fffff47224 */ /* 0x000fe200078e000c */
[-C--:B------:R-:W-:Y:S01]  /*2a150*/  LEA.HI.X.SX32 R239, R234, R0.reuse, 0x2, P1 ;  /* 0x00000000eaef7211 */ /* 0x080fe200008f16ff */
[----:B------:R-:W-:Y:S01]  /*2a160*/  IMAD.MOV.U32 R12, RZ, RZ, R17 ;  /* 0x000000ffff0c7224 */ /* 0x000fe200078e0011 */
[----:B------:R-:W-:Y:S01]  /*2a170*/  STL.64 [R1+0x628], R220 ;  /* 0x000628dc01007387 */ /* 0x000fe20000100a00 */
[----:B------:R-:W-:Y:S02]  /*2a180*/  LEA.HI.X.SX32 R237, R247, R0, 0x2, P2 ;  /* 0x00000000f7ed7211 */ /* 0x000fe400010f16ff */
[-C--:B------:R-:W-:Y:S01]  /*2a190*/  LEA R16, P3, R225, R3.reuse, 0x2 ;  /* 0x00000003e1107211 */ /* 0x080fe200078610ff */
[----:B------:R2:W-:Y:S01]  /*2a1a0*/  STL.64 [R1+0x620], R232 ;  /* 0x000620e801007387 */ /* 0x0005e20000100a00 */
[----:B-1----:R-:W-:Y:S01]  /*2a1b0*/  LEA R222, P4, R243, R3, 0x2 ;  /* 0x00000003f3de7211 */ /* 0x002fe200078810ff */
[----:B------:R-:W-:-:S02]  /*2a1c0*/  IMAD.MOV.U32 R223, RZ, RZ, R243 ;  /* 0x000000ffffdf7224 */ /* 0x000fc400078e00f3 */
[----:B------:R-:W-:Y:S01]  /*2a1d0*/  STL.64 [R1+0x618], R238 ;  /* 0x000618ee01007387 */ /* 0x000fe20000100a00 */
[----:B------:R-:W-:-:S03]  /*2a1e0*/  LEA.HI.X.SX32 R17, R225, R0, 0x2, P3 ;  /* 0x00000000e1117211 */ /* 0x000fc600018f16ff */
[----:B------:R-:W4:Y:S01]  /*2a1f0*/  LDL.LU R243, [R1+0x8b8] ;  /* 0x0008b80001f37983 */ /* 0x000f220000300800 */
[----:B--2---:R-:W-:Y:S02]  /*2a200*/  IMAD.MOV.U32 R233, RZ, RZ, R246 ;  /* 0x000000ffffe97224 */ /* 0x004fe400078e00f6 */
[----:B------:R-:W-:Y:S01]  /*2a210*/  IMAD.MOV.U32 R246, RZ, RZ, R244 ;  /* 0x000000fffff67224 */ /* 0x000fe200078e00f4 */
[----:B------:R-:W-:Y:S01]  /*2a220*/  MOV R244, R7 ;  /* 0x0000000700f47202 */ /* 0x000fe20000000f00 */
[----:B------:R1:W-:Y:S01]  /*2a230*/  STL.64 [R1+0x610], R236 ;  /* 0x000610ec01007387 */ /* 0x0003e20000100a00 */
[----:B------:R-:W-:Y:S01]  /*2a240*/  IMAD.MOV.U32 R7, RZ, RZ, R12 ;  /* 0x000000ffff077224 */ /* 0x000fe200078e000c */
[----:B------:R-:W-:Y:S01]  /*2a250*/  LEA R224, P3, R11, R3, 0x2 ;  /* 0x000000030be07211 */ /* 0x000fe200078610ff */
[----:B------:R-:W-:Y:S01]  /*2a260*/  IMAD.MOV.U32 R227, RZ, RZ, R252 ;  /* 0x000000ffffe37224 */ /* 0x000fe200078e00fc */
[----:B------:R-:W2:Y:S01]  /*2a270*/  LDL.LU R12, [R1+0x8ac] ;  /* 0x0008ac00010c7983 */ /* 0x000ea20000300800 */
[----:B------:R-:W-:-:S03]  /*2a280*/  IMAD.MOV.U32 R252, RZ, RZ, R14 ;  /* 0x000000fffffc7224 */ /* 0x000fc600078e000e */
[----:B------:R-:W2:Y:S01]  /*2a290*/  LDL.LU R234, [R1+0x8b0] ;  /* 0x0008b00001ea7983 */ /* 0x000ea20000300800 */
[----:B------:R-:W-:Y:S01]  /*2a2a0*/  IMAD.MOV.U32 R221, RZ, RZ, R250 ;  /* 0x000000ffffdd7224 */ /* 0x000fe200078e00fa */
[-C--:B------:R-:W-:Y:S02]  /*2a2b0*/  LEA.HI.X.SX32 R225, R11, R0.reuse, 0x2, P3 ;  /* 0x000000000be17211 */ /* 0x080fe400018f16ff */
[----:B------:R-:W2:Y:S04]  /*2a2c0*/  LDL.LU R247, [R1+0x8b4] ;  /* 0x0008b40001f77983 */ /* 0x000ea80000300800 */
[----:B------:R-:W2:Y:S04]  /*2a2d0*/  LDL.LU R14, [R1+0x8bc] ;  /* 0x0008bc00010e7983 */ /* 0x000ea80000300800 */
[----:B------:R-:W2:Y:S04]  /*2a2e0*/  LDL.LU R250, [R1+0x8c0] ;  /* 0x0008c00001fa7983 */ /* 0x000ea80000300800 */
[----:B------:R-:W2:Y:S01]  /*2a2f0*/  LDL.LU R11, [R1+0x894] ;  /* 0x00089400010b7983 */ /* 0x000ea20000300800 */
[----:B------:R-:W-:Y:S01]  /*2a300*/  LEA.HI.X.SX32 R223, R223, R0, 0x2, P4 ;  /* 0x00000000dfdf7211 */ /* 0x000fe200020f16ff */
[----:B-1----:R-:W-:Y:S01]  /*2a310*/  IMAD.MOV.U32 R237, RZ, RZ, R228 ;  /* 0x000000ffffed7224 */ /* 0x002fe200078e00e4 */
[-C--:B------:R-:W-:Y:S01]  /*2a320*/  LEA R220, P5, R226, R3.reuse, 0x2 ;  /* 0x00000003e2dc7211 */ /* 0x080fe200078a10ff */
[----:B------:R1:W-:Y:S01]  /*2a330*/  STL.64 [R1+0x608], R224 ;  /* 0x000608e001007387 */ /* 0x0003e20000100a00 */
[----:B------:R-:W-:-:S02]  /*2a340*/  LEA R236, P2, R228, R3, 0x2 ;  /* 0x00000003e4ec7211 */ /* 0x000fc400078410ff */
[-C--:B---3--:R-:W-:Y:S01]  /*2a350*/  LEA R232, P0, R248, R3.reuse, 0x2 ;  /* 0x00000003f8e87211 */ /* 0x088fe200078010ff */
[----:B------:R-:W3:Y:S04]  /*2a360*/  LDL.LU R228, [R1+0x8c8] ;  /* 0x0008c80001e47983 */ /* 0x000ee80000300800 */
[----:B------:R4:W-:Y:S01]  /*2a370*/  STL.64 [R1+0x600], R222 ;  /* 0x000600de01007387 */ /* 0x0009e20000100a00 */
[----:B-1----:R-:W-:Y:S01]  /*2a380*/  IMAD.MOV.U32 R225, RZ, RZ, R221 ;  /* 0x000000ffffe17224 */ /* 0x002fe200078e00dd */
[----:B------:R-:W-:Y:S02]  /*2a390*/  LEA.HI.X.SX32 R221, R226, R0, 0x2, P5 ;  /* 0x00000000e2dd7211 */ /* 0x000fe400028f16ff */
[-C--:B------:R-:W-:Y:S02]  /*2a3a0*/  LEA R226, P5, R233, R3.reuse, 0x2 ;  /* 0x00000003e9e27211 */ /* 0x080fe400078a10ff */
[-C--:B----4-:R-:W-:Y:S01]  /*2a3b0*/  LEA R222, P4, R227, R3.reuse, 0x2 ;  /* 0x00000003e3de7211 */ /* 0x090fe200078810ff */
[----:B------:R-:W-:Y:S01]  /*2a3c0*/  IMAD.MOV.U32 R223, RZ, RZ, R227 ;  /* 0x000000ffffdf7224 */ /* 0x000fe200078e00e3 */
[----:B------:R-:W-:-:S02]  /*2a3d0*/  LEA R238, P1, R251, R3, 0x2 ;  /* 0x00000003fbee7211 */ /* 0x000fc400078210ff */
[----:B------:R-:W-:Y:S02]  /*2a3e0*/  MOV R227, R233 ;  /* 0x000000e900e37202 */ /* 0x000fe40000000f00 */
[-C--:B------:R-:W-:Y:S01]  /*2a3f0*/  LEA.HI.X.SX32 R233, R248, R0.reuse, 0x2, P0 ;  /* 0x00000000f8e97211 */ /* 0x080fe200000f16ff */
[----:B------:R1:W-:Y:S01]  /*2a400*/  STL.64 [R1+0x5f8], R220 ;  /* 0x0005f8dc01007387 */ /* 0x0003e20000100a00 */
[-C--:B------:R-:W-:Y:S01]  /*2a410*/  LEA.HI.X.SX32 R239, R251, R0.reuse, 0x2, P1 ;  /* 0x00000000fbef7211 */ /* 0x080fe200008f16ff */
[----:B------:R-:W-:Y:S01]  /*2a420*/  IMAD.MOV.U32 R248, RZ, RZ, R242 ;  /* 0x000000fffff87224 */ /* 0x000fe200078e00f2 */
[----:B------:R-:W-:Y:S01]  /*2a430*/  LEA.HI.X.SX32 R237, R237, R0, 0x2, P2 ;  /* 0x00000000eded7211 */ /* 0x000fe200010f16ff */
[----:B------:R-:W-:Y:S01]  /*2a440*/  IMAD.MOV.U32 R251, RZ, RZ, R246 ;  /* 0x000000fffffb7224 */ /* 0x000fe200078e00f6 */
[----:B-1----:R-:W4:Y:S04]  /*2a450*/  LDL.LU.64 R220, [R1+0x1a50] ;  /* 0x001a500001dc7983 */ /* 0x002f280000300a00 */
[----:B------:R1:W-:Y:S01]  /*2a460*/  STL.64 [R1+0x678], R232 ;  /* 0x000678e801007387 */ /* 0x0003e20000100a00 */
[----:B------:R-:W-:-:S02]  /*2a470*/  LEA R224, P3, R230, R3, 0x2 ;  /* 0x00000003e6e07211 */ /* 0x000fc400078610ff */
[-C--:B------:R-:W-:Y:S02]  /*2a480*/  LEA.HI.X.SX32 R223, R223, R0.reuse, 0x2, P4 ;  /* 0x00000000dfdf7211 */ /* 0x080fe400020f16ff */
[----:B-1----:R-:W-:Y:S01]  /*2a490*/  LEA R232, P0, R252, R3, 0x2 ;  /* 0x00000003fce87211 */ /* 0x002fe200078010ff */
[----:B------:R-:W-:Y:S02]  /*2a4a0*/  IMAD.MOV.U32 R233, RZ, RZ, R252 ;  /* 0x000000ffffe97224 */ /* 0x000fe400078e00fc */
[----:B------:R-:W4:Y:S04]  /*2a4b0*/  LDL.LU R252, [R1+0x8cc] ;  /* 0x0008cc0001fc7983 */ /* 0x000f280000300800 */
[----:B------:R2:W-:Y:S04]  /*2a4c0*/  STL.64 [R1+0x670], R238 ;  /* 0x000670ee01007387 */ /* 0x0005e80000100a00 */
[----:B------:R-:W4:Y:S04]  /*2a4d0*/  LDL.LU R242, [R1+0x8d0] ;  /* 0x0008d00001f27983 */ /* 0x000f280000300800 */
[----:B------:R-:W4:Y:S01]  /*2a4e0*/  LDL.LU R246, [R1+0x8d4] ;  /* 0x0008d40001f67983 */ /* 0x000f220000300800 */
[----:B------:R-:W-:-:S02]  /*2a4f0*/  LEA.HI.X.SX32 R227, R227, R0, 0x2, P5 ;  /* 0x00000000e3e37211 */ /* 0x000fc400028f16ff */
[-C--:B------:R-:W-:Y:S02]  /*2a500*/  LEA.HI.X.SX32 R233, R233, R0.reuse, 0x2, P0 ;  /* 0x00000000e9e97211 */ /* 0x080fe400000f16ff */
[----:B--2---:R-:W-:Y:S01]  /*2a510*/  LEA R238, P1, R11, R3, 0x2 ;  /* 0x000000030bee7211 */ /* 0x004fe200078210ff */
[----:B------:R-:W-:Y:S02]  /*2a520*/  IMAD.MOV.U32 R239, RZ, RZ, R11 ;  /* 0x000000ffffef7224 */ /* 0x000fe400078e000b */
[----:B------:R-:W2:Y:S04]  /*2a530*/  LDL.LU R11, [R1+0x1a48] ;  /* 0x001a4800010b7983 */ /* 0x000ea80000300800 */
[----:B------:R1:W-:Y:S01]  /*2a540*/  STL.64 [R1+0x668], R236 ;  /* 0x000668ec01007387 */ /* 0x0003e20000100a00 */
[----:B------:R-:W-:-:S02]  /*2a550*/  LEA.HI.X.SX32 R239, R239, R0, 0x2, P1 ;  /* 0x00000000efef7211 */ /* 0x000fc400008f16ff */
[----:B-1----:R-:W-:Y:S01]  /*2a560*/  LEA R236, P2, R225, R3, 0x2 ;  /* 0x00000003e1ec7211 */ /* 0x002fe200078410ff */
[----:B------:R-:W-:Y:S01]  /*2a570*/  IMAD.MOV.U32 R237, RZ, RZ, R225 ;  /* 0x000000ffffed7224 */ /* 0x000fe200078e00e1 */
[-C--:B------:R-:W-:Y:S02]  /*2a580*/  LEA.HI.X.SX32 R225, R230, R0.reuse, 0x2, P3 ;  /* 0x00000000e6e17211 */ /* 0x080fe400018f16ff */
[----:B------:R-:W2:Y:S04]  /*2a590*/  LDL.LU R230, [R1+0x8d8] ;  /* 0x0008d80001e67983 */ /* 0x000ea80000300800 */
[----:B------:R1:W-:Y:S01]  /*2a5a0*/  STL.64 [R1+0x660], R224 ;  /* 0x000660e001007387 */ /* 0x0003e20000100a00 */
[----:B------:R-:W-:-:S03]  /*2a5b0*/  LEA.HI.X.SX32 R237, R237, R0, 0x2, P2 ;  /* 0x00000000eded7211 */ /* 0x000fc600010f16ff */
[----:B------:R3:W-:Y:S04]  /*2a5c0*/  STL.64 [R1+0x658], R222 ;  /* 0x000658de01007387 */ /* 0x0007e80000100a00 */
[----:B------:R3:W-:Y:S01]  /*2a5d0*/  STL.64 [R1+0x650], R226 ;  /* 0x000650e201007387 */ /* 0x0007e20000100a00 */
[----:B-1----:R-:W-:-:S03]  /*2a5e0*/  LEA R224, P3, R12, R3, 0x2 ;  /* 0x000000030ce07211 */ /* 0x002fc600078610ff */
[----:B------:R1:W-:Y:S01]  /*2a5f0*/  STL.64 [R1+0x648], R232 ;  /* 0x000648e801007387 */ /* 0x0003e20000100a00 */
[-C--:B---3--:R-:W-:Y:S02]  /*2a600*/  LEA R222, P4, R234, R3.reuse, 0x2 ;  /* 0x00000003eade7211 */ /* 0x088fe400078810ff */
[-C--:B------:R-:W-:Y:S02]  /*2a610*/  LEA.HI.X.SX32 R225, R12, R0.reuse, 0x2, P3 ;  /* 0x000000000ce17211 */ /* 0x080fe400018f16ff */
[CC--:B------:R-:W-:Y:S01]  /*2a620*/  LEA R226, P5, R247.reuse, R3.reuse, 0x2 ;  /* 0x00000003f7e27211 */ /* 0x0c0fe200078a10ff */
[----:B------:R-:W-:Y:S01]  /*2a630*/  STL.64 [R1+0x640], R238 ;  /* 0x000640ee01007387 */ /* 0x000fe20000100a00 */
[-C--:B------:R-:W-:Y:S02]  /*2a640*/  LEA.HI.X.SX32 R223, R234, R0.reuse, 0x2, P4 ;  /* 0x00000000eadf7211 */ /* 0x080fe400020f16ff */
[----:B------:R-:W-:Y:S02]  /*2a650*/  LEA.HI.X.SX32 R227, R247, R0, 0x2, P5 ;  /* 0x00000000f7e37211 */ /* 0x000fe400028f16ff */
[----:B-1----:R-:W-:Y:S01]  /*2a660*/  LEA R232, P0, R243, R3, 0x2 ;  /* 0x00000003f3e87211 */ /* 0x002fe200078010ff */
[----:B------:R-:W-:Y:S01]  /*2a670*/  STL.64 [R1+0x6c0], R236 ;  /* 0x0006c0ec01007387 */ /* 0x000fe20000100a00 */
[----:B------:R-:W-:-:S02]  /*2a680*/  IMAD.MOV.U32 R234, RZ, RZ, R251 ;  /* 0x000000ffffea7224 */ /* 0x000fc400078e00fb */
[----:B------:R-:W-:Y:S01]  /*2a690*/  LEA.HI.X.SX32 R233, R243, R0, 0x2, P0 ;  /* 0x00000000f3e97211 */ /* 0x000fe200000f16ff */
[----:B------:R-:W3:Y:S01]  /*2a6a0*/  LDL.LU R12, [R1+0x1a44] ;  /* 0x001a4400010c7983 */ /* 0x000ee20000300800 */
[----:B------:R-:W-:-:S03]  /*2a6b0*/  IMAD.MOV.U32 R251, RZ, RZ, R245 ;  /* 0x000000fffffb7224 */ /* 0x000fc600078e00f5 */
[----:B------:R-:W-:Y:S04]  /*2a6c0*/  STL.64 [R1+0x6b8], R224 ;  /* 0x0006b8e001007387 */ /* 0x000fe80000100a00 */
[----:B------:R1:W-:Y:S04]  /*2a6d0*/  STL.64 [R1+0x6b0], R222 ;  /* 0x0006b0de01007387 */ /* 0x0003e80000100a00 */
[----:B------:R-:W-:Y:S04]  /*2a6e0*/  STL.64 [R1+0x6a8], R226 ;  /* 0x0006a8e201007387 */ /* 0x000fe80000100a00 */
[----:B------:R-:W3:Y:S01]  /*2a6f0*/  LDL.LU R245, [R1+0x8f8] ;  /* 0x0008f80001f57983 */ /* 0x000ee20000300800 */
[----:B-1----:R-:W-:-:S03]  /*2a700*/  IMAD.MOV.U32 R223, RZ, RZ, R249 ;  /* 0x000000ffffdf7224 */ /* 0x002fc600078e00f9 */
[----:B------:R-:W3:Y:S04]  /*2a710*/  LDL.LU R249, [R1+0x904] ;  /* 0x0009040001f97983 */ /* 0x000ee80000300800 */
[----:B------:R-:W-:Y:S04]  /*2a720*/  STL.64 [R1+0x6a0], R232 ;  /* 0x0006a0e801007387 */ /* 0x000fe80000100a00 */
[----:B------:R-:W3:Y:S01]  /*2a730*/  LDL.LU R243, [R1+0x8fc] ;  /* 0x0008fc0001f37983 */ /* 0x000ee20000300800 */
[-C--:B------:R-:W-:Y:S02]  /*2a740*/  LEA R238, P1, R14, R3.reuse, 0x2 ;  /* 0x000000030eee7211 */ /* 0x080fe400078210ff */
[----:B------:R-:W-:-:S02]  /*2a750*/  LEA R236, P2, R250, R3, 0x2 ;  /* 0x00000003faec7211 */ /* 0x000fc400078410ff */
[----:B------:R-:W-:Y:S02]  /*2a760*/  LEA.HI.X.SX32 R239, R14, R0, 0x2, P1 ;  /* 0x000000000eef7211 */ /* 0x000fe400008f16ff */
[-C--:B------:R-:W-:Y:S02]  /*2a770*/  LEA R224, P3, R248, R3.reuse, 0x2 ;  /* 0x00000003f8e07211 */ /* 0x080fe400078610ff */
[----:B------:R-:W-:Y:S01]  /*2a780*/  MOV R225, R248 ;  /* 0x000000f800e17202 */ /* 0x000fe20000000f00 */
[----:B------:R1:W-:Y:S01]  /*2a790*/  STL.64 [R1+0x698], R238 ;  /* 0x000698ee01007387 */ /* 0x0003e20000100a00 */
[-C--:B------:R-:W-:Y:S02]  /*2a7a0*/  LEA.HI.X.SX32 R237, R250, R0.reuse, 0x2, P2 ;  /* 0x00000000faed7211 */ /* 0x080fe400010f16ff */
[----:B------:R-:W-:Y:S02]  /*2a7b0*/  LEA.HI.X.SX32 R225, R225, R0, 0x2, P3 ;  /* 0x00000000e1e17211 */ /* 0x000fe400018f16ff */
[----:B------:R-:W-:-:S02]  /*2a7c0*/  LEA R222, P4, R228, R3, 0x2 ;  /* 0x00000003e4de7211 */ /* 0x000fc400078810ff */
[----:B------:R-:W-:Y:S01]  /*2a7d0*/  MOV R250, R7 ;  /* 0x0000000700fa7202 */ /* 0x000fe20000000f00 */
[----:B-1----:R-:W3:Y:S01]  /*2a7e0*/  LDL.LU R239, [R1+0x908] ;  /* 0x0009080001ef7983 */ /* 0x002ee20000300800 */
[----:B------:R-:W-:-:S03]  /*2a7f0*/  IMAD.MOV.U32 R238, RZ, RZ, R244 ;  /* 0x000000ffffee7224 */ /* 0x000fc600078e00f4 */
[----:B------:R-:W3:Y:S01]  /*2a800*/  LDL.LU R248, [R1+0x910] ;  /* 0x0009100001f87983 */ /* 0x000ee20000300800 */
[----:B----4-:R-:W-:-:S03]  /*2a810*/  LEA R226, P5, R252, R3, 0x2 ;  /* 0x00000003fce27211 */ /* 0x010fc600078a10ff */
[----:B------:R-:W4:Y:S01]  /*2a820*/  LDL.LU R244, [R1+0x900] ;  /* 0x0009000001f47983 */ /* 0x000f220000300800 */
[----:B------:R-:W-:-:S03]  /*2a830*/  LEA R232, P0, R242, R3, 0x2 ;  /* 0x00000003f2e87211 */ /* 0x000fc600078010ff */
[----:B------:R-:W-:Y:S04]  /*2a840*/  STL.64 [R1+0x690], R236 ;  /* 0x000690ec01007387 */ /* 0x000fe80000100a00 */
[----:B------:R-:W4:Y:S01]  /*2a850*/  LDL.LU R7, [R1+0x914] ;  /* 0x0009140001077983 */ /* 0x000f220000300800 */
[----:B------:R-:W-:-:S03]  /*2a860*/  LEA.HI.X.SX32 R227, R252, R0, 0x2, P5 ;  /* 0x00000000fce37211 */ /* 0x000fc600028f16ff */
[----:B------:R1:W-:Y:S01]  /*2a870*/  STL.64 [R1+0x688], R224 ;  /* 0x000688e001007387 */ /* 0x0003e20000100a00 */
[-C--:B------:R-:W-:Y:S01]  /*2a880*/  LEA.HI.X.SX32 R233, R242, R0.reuse, 0x2, P0 ;  /* 0x00000000f2e97211 */ /* 0x080fe200000f16ff */
[----:B------:R-:W-:Y:S01]  /*2a890*/  IMAD.MOV.U32 R247, RZ, RZ, R15 ;  /* 0x000000fffff77224 */ /* 0x000fe200078e000f */
[-C--:B------:R-:W-:Y:S01]  /*2a8a0*/  LEA R14, P1, R246, R3.reuse, 0x2 ;  /* 0x00000003f60e7211 */ /* 0x080fe200078210ff */
[----:B------:R-:W-:Y:S01]  /*2a8b0*/  IMAD.MOV.U32 R242, RZ, RZ, R241 ;  /* 0x000000fffff27224 */ /* 0x000fe200078e00f1 */
[----:B-1----:R-:W-:Y:S01]  /*2a8c0*/  LEA R224, P3, R223, R3, 0x2 ;  /* 0x00000003dfe07211 */ /* 0x002fe200078610ff */
[----:B------:R-:W-:Y:S01]  /*2a8d0*/  IMAD.MOV.U32 R225, RZ, RZ, R223 ;  /* 0x000000ffffe17224 */ /* 0x000fe200078e00df */
[----:B------:R-:W-:Y:S01]  /*2a8e0*/  LEA.HI.X.SX32 R223, R228, R0, 0x2, P4 ;  /* 0x00000000e4df7211 */ /* 0x000fe200020f16ff */
[----:B------:R-:W-:Y:S01]  /*2a8f0*/  IMAD.MOV.U32 R241, RZ, RZ, R4 ;  /* 0x000000fffff17224 */ /* 0x000fe200078e0004 */
[----:B------:R-:W-:-:S03]  /*2a900*/  MOV R4, R13 ;  /* 0x0000000d00047202 */ /* 0x000fc60000000f00 */
[----:B------:R1:W-:Y:S01]  /*2a910*/  STL.64 [R1+0x708], R222 ;  /* 0x000708de01007387 */ /* 0x0003e20000100a00 */
[----:B------:R-:W-:-:S03]  /*2a920*/  LEA.HI.X.SX32 R15, R246, R0, 0x2, P1 ;  /* 0x00000000f60f7211 */ /* 0x000fc600008f16ff */
[----:B------:R1:W-:Y:S04]  /*2a930*/  STL.64 [R1+0x700], R226 ;  /* 0x000700e201007387 */ /* 0x0003e80000100a00 */
[----:B------:R1:W-:Y:S04]  /*2a940*/  STL.64 [R1+0x6f8], R232 ;  /* 0x0006f8e801007387 */ /* 0x0003e80000100a00 */
[----:B------:R-:W4:Y:S01]  /*2a950*/  LDL.LU R13, [R1+0x918] ;  /* 0x00091800010d7983 */ /* 0x000f220000300800 */
[----:B-1----:R-:W-:Y:S01]  /*2a960*/  IMAD.MOV.U32 R223, RZ, RZ, R234 ;  /* 0x000000ffffdf7224 */ /* 0x002fe200078e00ea */
[----:B------:R-:W-:-:S02]  /*2a970*/  LEA R222, P4, R234, R3, 0x2 ;  /* 0x00000003eade7211 */ /* 0x000fc400078810ff */
[----:B------:R-:W4:Y:S01]  /*2a980*/  LDL.LU R228, [R1+0x924] ;  /* 0x0009240001e47983 */ /* 0x000f220000300800 */
[----:B------:R-:W-:Y:S01]  /*2a990*/  IMAD.MOV.U32 R227, RZ, RZ, R251 ;  /* 0x000000ffffe37224 */ /* 0x000fe200078e00fb */
[----:B------:R-:W-:Y:S02]  /*2a9a0*/  LEA R226, P5, R251, R3, 0x2 ;  /* 0x00000003fbe27211 */ /* 0x000fe400078a10ff */
[----:B------:R-:W4:Y:S01]  /*2a9b0*/  LDL.LU R252, [R1+0x928] ;  /* 0x0009280001fc7983 */ /* 0x000f220000300800 */
[----:B------:R-:W-:Y:S01]  /*2a9c0*/  IMAD.MOV.U32 R233, RZ, RZ, R247 ;  /* 0x000000ffffe97224 */ /* 0x000fe200078e00f7 */
[-C--:B------:R-:W-:Y:S02]  /*2a9d0*/  LEA.HI.X.SX32 R225, R225, R0.reuse, 0x2, P3 ;  /* 0x00000000e1e17211 */ /* 0x080fe400018f16ff */
[----:B------:R-:W4:Y:S01]  /*2a9e0*/  LDL.LU R247, [R1+0x91c] ;  /* 0x00091c0001f77983 */ /* 0x000f220000300800 */
[----:B------:R-:W-:-:S03]  /*2a9f0*/  LEA.HI.X.SX32 R223, R223, R0, 0x2, P4 ;  /* 0x00000000dfdf7211 */ /* 0x000fc600020f16ff */
[----:B------:R-:W4:Y:S01]  /*2aa00*/  LDL.LU R246, [R1+0x920] ;  /* 0x0009200001f67983 */ /* 0x000f220000300800 */
[----:B------:R-:W-:-:S03]  /*2aa10*/  LEA.HI.X.SX32 R227, R227, R0, 0x2, P5 ;  /* 0x00000000e3e37211 */ /* 0x000fc600028f16ff */
[----:B------:R-:W4:Y:S04]  /*2aa20*/  LDL.LU R251, [R1+0x92c] ;  /* 0x00092c0001fb7983 */ /* 0x000f280000300800 */
[----:B------:R-:W-:Y:S04]  /*2aa30*/  STL.64 [R1+0x6f0], R14 ;  /* 0x0006f00e01007387 */ /* 0x000fe80000100a00 */
[----:B------:R-:W4:Y:S01]  /*2aa40*/  LDL.LU R234, [R1+0x938] ;  /* 0x0009380001ea7983 */ /* 0x000f220000300800 */
[----:B--2---:R-:W-:-:S04]  /*2aa50*/  LEA R236, P2, R230, R3, 0x2 ;  /* 0x00000003e6ec7211 */ /* 0x004fc800078410ff */
[----:B------:R-:W-:Y:S02]  /*2aa60*/  LEA.HI.X.SX32 R237, R230, R0, 0x2, P2 ;  /* 0x00000000e6ed7211 */ /* 0x000fe400010f16ff */
[----:B------:R-:W2:Y:S04]  /*2aa70*/  LDL.LU R230, [R1+0x93c] ;  /* 0x00093c0001e67983 */ /* 0x000ea80000300800 */
[----:B------:R-:W-:Y:S04]  /*2aa80*/  STL.64 [R1+0x6e8], R236 ;  /* 0x0006e8ec01007387 */ /* 0x000fe80000100a00 */
[----:B------:R-:W-:Y:S04]  /*2aa90*/  STL.64 [R1+0x6e0], R224 ;  /* 0x0006e0e001007387 */ /* 0x000fe80000100a00 */
[----:B------:R-:W-:Y:S04]  /*2aaa0*/  STL.64 [R1+0x6d8], R222 ;  /* 0x0006d8de01007387 */ /* 0x000fe80000100a00 */
[----:B------:R1:W-:Y:S02]  /*2aab0*/  STL.64 [R1+0x6d0], R226 ;  /* 0x0006d0e201007387 */ /* 0x0003e40000100a00 */
[-C--:B-1----:R-:W-:Y:S01]  /*2aac0*/  LEA R226, P5, R233, R3.reuse, 0x2 ;  /* 0x00000003e9e27211 */ /* 0x082fe200078a10ff */
[----:B------:R-:W-:Y:S01]  /*2aad0*/  IMAD.MOV.U32 R227, RZ, RZ, R233 ;  /* 0x000000ffffe37224 */ /* 0x000fe200078e00e9 */
[----:B---3--:R-:W-:-:S04]  /*2aae0*/  LEA R232, P0, R245, R3, 0x2 ;  /* 0x00000003f5e87211 */ /* 0x008fc800078010ff */
[----:B------:R-:W-:Y:S02]  /*2aaf0*/  LEA.HI.X.SX32 R233, R245, R0, 0x2, P0 ;  /* 0x00000000f5e97211 */ /* 0x000fe400000f16ff */
[----:B------:R-:W-:-:S04]  /*2ab00*/  LEA R14, P1, R243, R3, 0x2 ;  /* 0x00000003f30e7211 */ /* 0x000fc800078210ff */
[----:B------:R-:W-:Y:S01]  /*2ab10*/  LEA.HI.X.SX32 R15, R243, R0, 0x2, P1 ;  /* 0x00000000f30f7211 */ /* 0x000fe200008f16ff */
[----:B------:R-:W-:Y:S04]  /*2ab20*/  STL.64 [R1+0x750], R232 ;  /* 0x000750e801007387 */ /* 0x000fe80000100a00 */
[----:B------:R1:W-:Y:S04]  /*2ab30*/  STL.64 [R1+0x748], R14 ;  /* 0x0007480e01007387 */ /* 0x0003e80000100a00 */
[----:B-1----:R-:W3:Y:S01]  /*2ab40*/  LDL.LU R14, [R1+0x1a40] ;  /* 0x001a4000010e7983 */ /* 0x002ee20000300800 */
[----:B------:R-:W-:-:S02]  /*2ab50*/  LEA R224, P3, R249, R3, 0x2 ;  /* 0x00000003f9e07211 */ /* 0x000fc400078610ff */
[-C--:B------:R-:W-:Y:S02]  /*2ab60*/  LEA R222, P4, R239, R3.reuse, 0x2 ;  /* 0x00000003efde7211 */ /* 0x080fe400078810ff */
[----:B----4-:R-:W-:-:S04]  /*2ab70*/  LEA R236, P2, R244, R3, 0x2 ;  /* 0x00000003f4ec7211 */ /* 0x010fc800078410ff */
[-C--:B------:R-:W-:Y:S02]  /*2ab80*/  LEA.HI.X.SX32 R237, R244, R0.reuse, 0x2, P2 ;  /* 0x00000000f4ed7211 */ /* 0x080fe400010f16ff */
[-C--:B------:R-:W-:Y:S01]  /*2ab90*/  LEA.HI.X.SX32 R225, R249, R0.reuse, 0x2, P3 ;  /* 0x00000000f9e17211 */ /* 0x080fe200018f16ff */
[----:B------:R-:W-:Y:S01]  /*2aba0*/  IMAD.MOV.U32 R244, RZ, RZ, R10 ;  /* 0x000000fffff47224 */ /* 0x000fe200078e000a */
[C---:B------:R-:W-:Y:S01]  /*2abb0*/  LEA R232, P0, R248.reuse, R3, 0x2 ;  /* 0x00000003f8e87211 */ /* 0x040fe200078010ff */
[----:B------:R1:W-:Y:S01]  /*2abc0*/  STL.64 [R1+0x740], R236 ;  /* 0x000740ec01007387 */ /* 0x0003e20000100a00 */
[-C--:B------:R-:W-:Y:S02]  /*2abd0*/  LEA.HI.X.SX32 R223, R239, R0.reuse, 0x2, P4 ;  /* 0x00000000efdf7211 */ /* 0x080fe400020f16ff */
[-C--:B------:R-:W-:Y:S01]  /*2abe0*/  LEA.HI.X.SX32 R227, R227, R0.reuse, 0x2, P5 ;  /* 0x00000000e3e37211 */ /* 0x080fe200028f16ff */
[----:B------:R-:W-:Y:S01]  /*2abf0*/  IMAD.MOV.U32 R245, RZ, RZ, R11 ;  /* 0x000000fffff57224 */ /* 0x000fe200078e000b */
[----:B------:R-:W-:Y:S01]  /*2ac00*/  LEA.HI.X.SX32 R233, R248, R0, 0x2, P0 ;  /* 0x00000000f8e97211 */ /* 0x000fe200000f16ff */
[----:B-1----:R-:W4:Y:S01]  /*2ac10*/  LDL.LU R237, [R1+0x948] ;  /* 0x0009480001ed7983 */ /* 0x002f220000300800 */
[----:B------:R-:W-:-:S03]  /*2ac20*/  MOV R236, R238 ;  /* 0x000000ee00ec7202 */ /* 0x000fc60000000f00 */
[----:B------:R-:W4:Y:S04]  /*2ac30*/  LDL.LU R249, [R1+0x94c] ;  /* 0x00094c0001f97983 */ /* 0x000f280000300800 */
[----:B------:R-:W-:Y:S04]  /*2ac40*/  STL.64 [R1+0x738], R224 ;  /* 0x000738e001007387 */ /* 0x000fe80000100a00 */
[----:B------:R1:W-:Y:S01]  /*2ac50*/  STL.64 [R1+0x730], R222 ;  /* 0x000730de01007387 */ /* 0x0003e20000100a00 */
[----:B------:R-:W-:-:S03]  /*2ac60*/  LEA R10, P2, R13, R3, 0x2 ;  /* 0x000000030d0a7211 */ /* 0x000fc600078410ff */
[----:B-1----:R-:W4:Y:S01]  /*2ac70*/  LDL.LU.64 R222, [R1+0x1a38] ;  /* 0x001a380001de7983 */ /* 0x002f220000300a00 */
[----:B------:R-:W-:-:S03]  /*2ac80*/  LEA.HI.X.SX32 R11, R13, R0, 0x2, P2 ;  /* 0x000000000d0b7211 */ /* 0x000fc600010f16ff */
[----:B------:R1:W-:Y:S01]  /*2ac90*/  STL.64 [R1+0x728], R226 ;  /* 0x000728e201007387 */ /* 0x0003e20000100a00 */
[CC--:B------:R-:W-:Y:S02]  /*2aca0*/  LEA R224, P3, R247.reuse, R3.reuse, 0x2 ;  /* 0x00000003f7e07211 */ /* 0x0c0fe400078610ff */
[-C--:B------:R-:W-:Y:S01]  /*2acb0*/  LEA R238, P4, R246, R3.reuse, 0x2 ;  /* 0x00000003f6ee7211 */ /* 0x080fe200078810ff */
[----:B------:R1:W-:Y:S01]  /*2acc0*/  STL.64 [R1+0x720], R232 ;  /* 0x000720e801007387 */ /* 0x0003e20000100a00 */
[-C--:B------:R-:W-:Y:S02]  /*2acd0*/  LEA.HI.X.SX32 R225, R247, R0.reuse, 0x2, P3 ;  /* 0x00000000f7e17211 */ /* 0x080fe400018f16ff */
[----:B-1----:R-:W-:Y:S02]  /*2ace0*/  LEA R226, P5, R228, R3, 0x2 ;  /* 0x00000003e4e27211 */ /* 0x002fe400078a10ff */
[-C--:B------:R-:W-:Y:S02]  /*2acf0*/  LEA.HI.X.SX32 R239, R246, R0.reuse, 0x2, P4 ;  /* 0x00000000f6ef7211 */ /* 0x080fe400020f16ff */
[----:B------:R-:W-:-:S02]  /*2ad00*/  LEA.HI.X.SX32 R227, R228, R0, 0x2, P5 ;  /* 0x00000000e4e37211 */ /* 0x000fc400028f16ff */
[----:B------:R-:W-:-:S04]  /*2ad10*/  LEA R232, P0, R252, R3, 0x2 ;  /* 0x00000003fce87211 */ /* 0x000fc800078010ff */
[----:B------:R-:W-:Y:S01]  /*2ad20*/  LEA.HI.X.SX32 R233, R252, R0, 0x2, P0 ;  /* 0x00000000fce97211 */ /* 0x000fe200000f16ff */
[----:B---3--:R-:W-:Y:S01]  /*2ad30*/  IMAD.MOV.U32 R243, RZ, RZ, R14 ;  /* 0x000000fffff37224 */ /* 0x008fe200078e000e */
[----:B------:R-:W-:-:S04]  /*2ad40*/  LEA R14, P1, R7, R3, 0x2 ;  /* 0x00000003070e7211 */ /* 0x000fc800078210ff */
[----:B------:R-:W-:Y:S01]  /*2ad50*/  LEA.HI.X.SX32 R15, R7, R0, 0x2, P1 ;  /* 0x00000000070f7211 */ /* 0x000fe200008f16ff */
[----:B------:R-:W-:Y:S01]  /*2ad60*/  IMAD.MOV.U32 R7, RZ, RZ, R12 ;  /* 0x000000ffff077224 */ /* 0x000fe200078e000c */
[----:B------:R-:W-:-:S03]  /*2ad70*/  LEA R12, P2, R234, R3, 0x2 ;  /* 0x00000003ea0c7211 */ /* 0x000fc600078410ff */
[----:B------:R1:W-:Y:S04]  /*2ad80*/  STL.64 [R1+0x718], R14 ;  /* 0x0007180e01007387 */ /* 0x0003e80000100a00 */
[----:B------:R3:W-:Y:S01]  /*2ad90*/  STL.64 [R1+0x798], R10 ;  /* 0x0007980a01007387 */ /* 0x0007e20000100a00 */
[-C--:B------:R-:W-:Y:S02]  /*2ada0*/  LEA.HI.X.SX32 R13, R234, R0.reuse, 0x2, P2 ;  /* 0x00000000ea0d7211 */ /* 0x080fe400010f16ff */
[CC--:B-1----:R-:W-:Y:S01]  /*2adb0*/  LEA R14, P1, R251.reuse, R3.reuse, 0x2 ;  /* 0x00000003fb0e7211 */ /* 0x0c2fe200078210ff */
[----:B---3--:R-:W3:Y:S03]  /*2adc0*/  LDL.LU.64 R10, [R1+0x1a30] ;  /* 0x001a3000010a7983 */ /* 0x008ee60000300a00 */
[----:B------:R-:W-:Y:S01]  /*2add0*/  LEA.HI.X.SX32 R15, R251, R0, 0x2, P1 ;  /* 0x00000000fb0f7211 */ /* 0x000fe200008f16ff */
[----:B------:R-:W-:Y:S04]  /*2ade0*/  STL.64 [R1+0x790], R224 ;  /* 0x000790e001007387 */ /* 0x000fe80000100a00 */
[----:B------:R1:W-:Y:S04]  /*2adf0*/  STL.64 [R1+0x788], R238 ;  /* 0x000788ee01007387 */ /* 0x0003e80000100a00 */
[----:B-1----:R-:W3:Y:S04]  /*2ae00*/  LDL.LU R239, [R1+0x958] ;  /* 0x0009580001ef7983 */ /* 0x002ee80000300800 */
[----:B------:R-:W3:Y:S04]  /*2ae10*/  LDL.LU R238, [R1+0x95c] ;  /* 0x00095c0001ee7983 */ /* 0x000ee80000300800 */
[----:B------:R-:W3:Y:S04]  /*2ae20*/  LDL.LU R248, [R1+0x960] ;  /* 0x0009600001f87983 */ /* 0x000ee80000300800 */
[----:B------:R-:W-:Y:S04]  /*2ae30*/  STL.64 [R1+0x780], R226 ;  /* 0x000780e201007387 */ /* 0x000fe80000100a00 */
[----:B------:R-:W-:Y:S04]  /*2ae40*/  STL.64 [R1+0x778], R232 ;  /* 0x000778e801007387 */ /* 0x000fe80000100a00 */
[----:B------:R1:W-:Y:S04]  /*2ae50*/  STL.64 [R1+0x770], R14 ;  /* 0x0007700e01007387 */ /* 0x0003e80000100a00 */
[----:B-1----:R-:W3:Y:S04]  /*2ae60*/  LDL.LU.64 R14, [R1+0x1a28] ;  /* 0x001a2800010e7983 */ /* 0x002ee80000300a00 */
[----:B------:R1:W-:Y:S04]  /*2ae70*/  STL.64 [R1+0x768], R12 ;  /* 0x0007680c01007387 */ /* 0x0003e80000100a00 */
[----:B-1----:R-:W3:Y:S01]  /*2ae80*/  LDL.LU.64 R12, [R1+0x1a20] ;  /* 0x001a2000010c7983 */ /* 0x002ee20000300a00 */
[----:B--2---:R-:W-:-:S02]  /*2ae90*/  LEA R224, P3, R230, R3, 0x2 ;  /* 0x00000003e6e07211 */ /* 0x004fc400078610ff */
[-C--:B----4-:R-:W-:Y:S02]  /*2aea0*/  LEA R246, P4, R237, R3.reuse, 0x2 ;  /* 0x00000003edf67211 */ /* 0x090fe400078810ff */
[----:B------:R-:W-:Y:S01]  /*2aeb0*/  LEA R226, P5, R249, R3, 0x2 ;  /* 0x00000003f9e27211 */ /* 0x000fe200078a10ff */
[----:B------:R-:W-:Y:S01]  /*2aec0*/  IMAD.MOV.U32 R252, RZ, RZ, R250 ;  /* 0x000000fffffc7224 */ /* 0x000fe200078e00fa */
[-C--:B------:R-:W-:Y:S02]  /*2aed0*/  LEA.HI.X.SX32 R225, R230, R0.reuse, 0x2, P3 ;  /* 0x00000000e6e17211 */ /* 0x080fe400018f16ff */
[-C--:B------:R-:W-:Y:S02]  /*2aee0*/  LEA.HI.X.SX32 R247, R237, R0.reuse, 0x2, P4 ;  /* 0x00000000edf77211 */ /* 0x080fe400020f16ff */
[----:B------:R-:W-:Y:S01]  /*2aef0*/  LEA.HI.X.SX32 R227, R249, R0, 0x2, P5 ;  /* 0x00000000f9e37211 */ /* 0x000fe200028f16ff */
[----:B------:R1:W-:Y:S01]  /*2af00*/  STL.64 [R1+0x760], R224 ;  /* 0x000760e001007387 */ /* 0x0003e20000100a00 */
[----:B------:R-:W-:Y:S01]  /*2af10*/  MOV R249, R244 ;  /* 0x000000f400f97202 */ /* 0x000fe20000000f00 */
[----:B------:R-:W-:-:S02]  /*2af20*/  IMAD.MOV.U32 R237, RZ, RZ, R241 ;  /* 0x000000ffffed7224 */ /* 0x000fc400078e00f1 */
[----:B------:R-:W-:Y:S02]  /*2af30*/  IMAD.MOV.U32 R244, RZ, RZ, R6 ;  /* 0x000000fffff47224 */ /* 0x000fe400078e0006 */
[----:B------:R-:W-:Y:S02]  /*2af40*/  IMAD.MOV.U32 R241, RZ, RZ, R9 ;  /* 0x000000fffff17224 */ /* 0x000fe400078e0009 */
[----:B------:R-:W-:Y:S01]  /*2af50*/  IMAD.MOV.U32 R9, RZ, RZ, R2 ;  /* 0x000000ffff097224 */ /* 0x000fe200078e0002 */
[CC--:B---3--:R-:W-:Y:S02]  /*2af60*/  LEA R232, P0, R10.reuse, R3.reuse, 0x2 ;  /* 0x000000030ae87211 */ /* 0x0c8fe400078010ff */
[C---:B------:R-:W-:Y:S02]  /*2af70*/  LEA R250, P1, R11.reuse, R3, 0x2 ;  /* 0x000000030bfa7211 */ /* 0x040fe400078210ff */
[-C--:B------:R-:W-:Y:S02]  /*2af80*/  LEA.HI.X.SX32 R233, R10, R0.reuse, 0x2, P0 ;  /* 0x000000000ae97211 */ /* 0x080fe400000f16ff */
[----:B------:R-:W-:-:S02]  /*2af90*/  LEA.HI.X.SX32 R251, R11, R0, 0x2, P1 ;  /* 0x000000000bfb7211 */ /* 0x000fc400008f16ff */
[-C--:B------:R-:W-:Y:S01]  /*2afa0*/  LEA R228, P0, R236, R3.reuse, 0x2 ;  /* 0x00000003ece47211 */ /* 0x080fe200078010ff */
[----:B------:R-:W-:Y:S01]  /*2afb0*/  IMAD.MOV.U32 R11, RZ, RZ, R235 ;  /* 0x000000ffff0b7224 */ /* 0x000fe200078e00eb */
[-C--:B------:R-:W-:Y:S02]  /*2afc0*/  LEA R230, P1, R252, R3.reuse, 0x2 ;  /* 0x00000003fce67211 */ /* 0x080fe400078210ff */
[----:B------:R-:W-:-:S05]  /*2afd0*/  LEA R234, P2, R12, R3, 0x2 ;  /* 0x000000030cea7211 */ /* 0x000fca00078410ff */
[----:B------:R-:W-:Y:S04]  /*2afe0*/  STL [R1+0x7d0], R234 ;  /* 0x0007d0ea01007387 */ /* 0x000fe80000100800 */
[----:B------:R-:W-:Y:S04]  /*2aff0*/  STL.64 [R1+0x7a8], R246 ;  /* 0x0007a8f601007387 */ /* 0x000fe80000100a00 */
[----:B------:R-:W-:Y:S04]  /*2b000*/  STL.64 [R1+0x7e8], R226 ;  /* 0x0007e8e201007387 */ /* 0x000fe80000100a00 */
[----:B------:R2:W-:Y:S01]  /*2b010*/  STL.64 [R1+0x7e0], R232 ;  /* 0x0007e0e801007387 */ /* 0x0005e20000100a00 */
[----:B------:R-:W-:Y:S01]  /*2b020*/  IMAD.MOV.U32 R10, RZ, RZ, R234 ;  /* 0x000000ffff0a7224 */ /* 0x000fe200078e00ea */
[----:B-1----:R-:W-:-:S02]  /*2b030*/  LEA R224, P3, R13, R3, 0x2 ;  /* 0x000000030de07211 */ /* 0x002fc400078610ff */
[----:B--2---:R-:W2:Y:S04]  /*2b040*/  LDL.LU R232, [R1+0x1a18] ;  /* 0x001a180001e87983 */ /* 0x004ea80000300800 */
[----:B------:R1:W-:Y:S04]  /*2b050*/  STL.64 [R1+0x7d8], R250 ;  /* 0x0007d8fa01007387 */ /* 0x0003e80000100a00 */
[----:B------:R-:W-:Y:S01]  /*2b060*/  STL [R1+0x7f8], R228 ;  /* 0x0007f8e401007387 */ /* 0x000fe20000100800 */
[----:B-1----:R-:W-:-:S03]  /*2b070*/  IMAD.MOV.U32 R250, RZ, RZ, R245 ;  /* 0x000000fffffa7224 */ /* 0x002fc600078e00f5 */
[----:B------:R-:W3:Y:S04]  /*2b080*/  LDL.LU R251, [R1+0x970] ;  /* 0x0009700001fb7983 */ /* 0x000ee80000300800 */
[----:B------:R-:W4:Y:S04]  /*2b090*/  LDL.LU R245, [R1+0x974] ;  /* 0x0009740001f57983 */ /* 0x000f280000300800 */
[----:B------:R-:W2:Y:S01]  /*2b0a0*/  LDL.LU R233, [R1+0x978] ;  /* 0x0009780001e97983 */ /* 0x000ea20000300800 */
[----:B------:R-:W-:-:S03]  /*2b0b0*/  LEA.HI.X.SX32 R11, R12, R0, 0x2, P2 ;  /* 0x000000000c0b7211 */ /* 0x000fc600010f16ff */
[----:B------:R-:W2:Y:S01]  /*2b0c0*/  LDL.LU R234, [R1+0x97c] ;  /* 0x00097c0001ea7983 */ /* 0x000ea20000300800 */
[----:B------:R-:W-:-:S03]  /*2b0d0*/  LEA.HI.X.SX32 R225, R13, R0, 0x2, P3 ;  /* 0x000000000de17211 */ /* 0x000fc600018f16ff */
[----:B------:R-:W2:Y:S01]  /*2b0e0*/  LDL.LU R6, [R1+0x988] ;  /* 0x0009880001067983 */ /* 0x000ea20000300800 */
[----:B------:R-:W-:-:S03]  /*2b0f0*/  IMAD.MOV.U32 R13, RZ, RZ, R231 ;  /* 0x000000ffff0d7224 */ /* 0x000fc600078e00e7 */
[----:B------:R-:W2:Y:S01]  /*2b100*/  LDL.LU R2, [R1+0x98c] ;  /* 0x00098c0001027983 */ /* 0x000ea20000300800 */
[----:B------:R-:W-:-:S03]  /*2b110*/  IMAD.MOV.U32 R13, RZ, RZ, R7 ;  /* 0x000000ffff0d7224 */ /* 0x000fc600078e0007 */
[----:B------:R-:W-:Y:S04]  /*2b120*/  STL [R1+0x838], R230 ;  /* 0x000838e601007387 */ /* 0x000fe80000100800 */
[----:B------:R-:W-:Y:S04]  /*2b130*/  STL [R1+0x7d4], R11 ;  /* 0x0007d40b01007387 */ /* 0x000fe80000100800 */
[----:B------:R1:W-:Y:S04]  /*2b140*/  STL.64 [R1+0x7c8], R224 ;  /* 0x0007c8e001007387 */ /* 0x0003e80000100a00 */
[----:B-1----:R-:W2:Y:S04]  /*2b150*/  LDL.LU.64 R224, [R1+0x1a10] ;  /* 0x001a100001e07983 */ /* 0x002ea80000300a00 */
[----:B------:R-:W2:Y:S01]  /*2b160*/  LDL.LU R7, [R1+0x998] ;  /* 0x0009980001077983 */ /* 0x000ea20000300800 */
[----:B------:R-:W-:-:S02]  /*2b170*/  LEA R246, P4, R14, R3, 0x2 ;  /* 0x000000030ef67211 */ /* 0x000fc400078810ff */
[CC--:B------:R-:W-:Y:S02]  /*2b180*/  LEA R226, P5, R15.reuse, R3.reuse, 0x2 ;  /* 0x000000030fe27211 */ /* 0x0c0fe400078a10ff */
[-C--:B------:R-:W-:Y:S02]  /*2b190*/  LEA.HI.X.SX32 R247, R14, R0.reuse, 0x2, P4 ;  /* 0x000000000ef77211 */ /* 0x080fe400020f16ff */
[-C--:B------:R-:W-:Y:S01]  /*2b1a0*/  LEA.HI.X.SX32 R227, R15, R0.reuse, 0x2, P5 ;  /* 0x000000000fe37211 */ /* 0x080fe200028f16ff */
[----:B------:R-:W-:Y:S01]  /*2b1b0*/  IMAD.MOV.U32 R15, RZ, RZ, R229 ;  /* 0x000000ffff0f7224 */ /* 0x000fe200078e00e5 */
[----:B------:R-:W-:Y:S01]  /*2b1c0*/  LEA.HI.X.SX32 R15, R236, R0, 0x2, P0 ;  /* 0x00000000ec0f7211 */ /* 0x000fe200000f16ff */
[----:B------:R-:W-:Y:S01]  /*2b1d0*/  STL.64 [R1+0x7c0], R246 ;  /* 0x0007c0f601007387 */ /* 0x000fe20000100a00 */
[----:B------:R-:W-:Y:S02]  /*2b1e0*/  IMAD.MOV.U32 R11, RZ, RZ, R252 ;  /* 0x000000ffff0b7224 */ /* 0x000fe400078e00fc */
[----:B------:R-:W-:Y:S01]  /*2b1f0*/  IMAD.MOV.U32 R14, RZ, RZ, R228 ;  /* 0x000000ffff0e7224 */ /* 0x000fe200078e00e4 */
[----:B------:R1:W-:Y:S01]  /*2b200*/  STL.64 [R1+0x7b8], R226 ;  /* 0x0007b8e201007387 */ /* 0x0003e20000100a00 */
[-C--:B------:R-:W-:Y:S01]  /*2b210*/  LEA R10, P2, R239, R3.reuse, 0x2 ;  /* 0x00000003ef0a7211 */ /* 0x080fe200078410ff */
[----:B------:R-:W-:Y:S01]  /*2b220*/  IMAD.MOV.U32 R231, RZ, RZ, R243 ;  /* 0x000000ffffe77224 */ /* 0x000fe200078e00f3 */
[----:B------:R-:W-:-:S02]  /*2b230*/  LEA R14, P0, R13, R3, 0x2 ;  /* 0x000000030d0e7211 */ /* 0x000fc400078010ff */
[----:B------:R-:W-:Y:S01]  /*2b240*/  MOV R12, R230 ;  /* 0x000000e6000c7202 */ /* 0x000fe20000000f00 */
[----:B-1----:R-:W2:Y:S04]  /*2b250*/  LDL.LU.64 R226, [R1+0x1a08] ;  /* 0x001a080001e27983 */ /* 0x002ea80000300a00 */
[----:B------:R-:W2:Y:S04]  /*2b260*/  LDL.LU.64 R228, [R1+0x1a00] ;  /* 0x001a000001e47983 */ /* 0x000ea80000300a00 */
[----:B------:R-:W2:Y:S04]  /*2b270*/  LDL.LU R235, [R1+0x99c] ;  /* 0x00099c0001eb7983 */ /* 0x000ea80000300800 */
[----:B------:R1:W-:Y:S01]  /*2b280*/  STL [R1+0x7fc], R15 ;  /* 0x0007fc0f01007387 */ /* 0x0003e20000100800 */
[----:B------:R-:W-:Y:S01]  /*2b290*/  LEA R230, P3, R238, R3, 0x2 ;  /* 0x00000003eee67211 */ /* 0x000fe200078610ff */
[----:B------:R-:W-:Y:S01]  /*2b2a0*/  IMAD.MOV.U32 R243, RZ, RZ, R231 ;  /* 0x000000fffff37224 */ /* 0x000fe200078e00e7 */
[----:B------:R-:W-:Y:S01]  /*2b2b0*/  MOV R252, R242 ;  /* 0x000000f200fc7202 */ /* 0x000fe20000000f00 */
[----:B------:R-:W2:Y:S01]  /*2b2c0*/  LDL.LU R236, [R1+0x9a0] ;  /* 0x0009a00001ec7983 */ /* 0x000ea20000300800 */
[----:B-1----:R-:W-:Y:S01]  /*2b2d0*/  IMAD.MOV.U32 R15, RZ, RZ, R13 ;  /* 0x000000ffff0f7224 */ /* 0x002fe200078e000d */
[----:B------:R-:W-:-:S02]  /*2b2e0*/  LEA.HI.X.SX32 R13, R11, R0, 0x2, P1 ;  /* 0x000000000b0d7211 */ /* 0x000fc400008f16ff */
[-C--:B------:R-:W-:Y:S02]  /*2b2f0*/  LEA.HI.X.SX32 R11, R239, R0.reuse, 0x2, P2 ;  /* 0x00000000ef0b7211 */ /* 0x080fe400010f16ff */
[-C--:B------:R-:W-:Y:S01]  /*2b300*/  LEA R246, P4, R248, R3.reuse, 0x2 ;  /* 0x00000003f8f67211 */ /* 0x080fe200078810ff */
[----:B------:R1:W-:Y:S01]  /*2b310*/  STL [R1+0x83c], R13 ;  /* 0x00083c0d01007387 */ /* 0x0003e20000100800 */
[-C--:B------:R-:W-:Y:S02]  /*2b320*/  LEA R242, P5, R231, R3.reuse, 0x2 ;  /* 0x00000003e7f27211 */ /* 0x080fe400078a10ff */
[----:B------:R-:W-:Y:S02]  /*2b330*/  LEA R12, P1, R237, R3, 0x2 ;  /* 0x00000003ed0c7211 */ /* 0x000fe400078210ff */
[-C--:B------:R-:W-:Y:S02]  /*2b340*/  LEA.HI.X.SX32 R231, R238, R0.reuse, 0x2, P3 ;  /* 0x00000000eee77211 */ /* 0x080fe400018f16ff */
[----:B------:R-:W-:Y:S01]  /*2b350*/  LEA.HI.X.SX32 R247, R248, R0, 0x2, P4 ;  /* 0x00000000f8f77211 */ /* 0x000fe200020f16ff */
[----:B-1----:R-:W-:-:S02]  /*2b360*/  IMAD.MOV.U32 R13, RZ, RZ, R237 ;  /* 0x000000ffff0d7224 */ /* 0x002fc400078e00ed */
[----:B------:R-:W2:Y:S01]  /*2b370*/  LDL.LU R237, [R1+0x9a4] ;  /* 0x0009a40001ed7983 */ /* 0x000ea20000300800 */
[----:B------:R-:W-:-:S03]  /*2b380*/  LEA.HI.X.SX32 R243, R243, R0, 0x2, P5 ;  /* 0x00000000f3f37211 */ /* 0x000fc600028f16ff */
[----:B------:R3:W-:Y:S04]  /*2b390*/  STL.64 [R1+0x830], R10 ;  /* 0x0008300a01007387 */ /* 0x0007e80000100a00 */
[----:B------:R-:W2:Y:S01]  /*2b3a0*/  LDL.LU R238, [R1+0x9a8] ;  /* 0x0009a80001ee7983 */ /* 0x000ea20000300800 */
[----:B------:R-:W-:-:S03]  /*2b3b0*/  LEA.HI.X.SX32 R15, R15, R0, 0x2, P0 ;  /* 0x000000000f0f7211 */ /* 0x000fc600000f16ff */
[----:B------:R-:W2:Y:S01]  /*2b3c0*/  LDL.LU R239, [R1+0x9ac] ;  /* 0x0009ac0001ef7983 */ /* 0x000ea20000300800 */
[----:B------:R-:W-:-:S03]  /*2b3d0*/  LEA.HI.X.SX32 R13, R13, R0, 0x2, P1 ;  /* 0x000000000d0d7211 */ /* 0x000fc600008f16ff */
[----:B------:R4:W-:Y:S04]  /*2b3e0*/  STL.64 [R1+0x828], R230 ;  /* 0x000828e601007387 */ /* 0x0009e80000100a00 */
[----:B------:R-:W2:Y:S04]  /*2b3f0*/  LDL.LU R248, [R1+0x9b0] ;  /* 0x0009b00001f87983 */ /* 0x000ea80000300800 */
[----:B------:R2:W-:Y:S04]  /*2b400*/  STL.64 [R1+0x820], R246 ;  /* 0x000820f601007387 */ /* 0x0005e80000100a00 */
[----:B------:R1:W-:Y:S04]  /*2b410*/  STL.64 [R1+0x818], R242 ;  /* 0x000818f201007387 */ /* 0x0003e80000100a00 */
[----:B------:R1:W-:Y:S04]  /*2b420*/  STL.64 [R1+0x810], R14 ;  /* 0x0008100e01007387 */ /* 0x0003e80000100a00 */
[----:B------:R1:W-:Y:S01]  /*2b430*/  STL.64 [R1+0x808], R12 ;  /* 0x0008080c01007387 */ /* 0x0003e20000100a00 */
[----:B---3--:R-:W-:-:S02]  /*2b440*/  LEA R10, P2, R251, R3, 0x2 ;  /* 0x00000003fb0a7211 */ /* 0x008fc400078410ff */
[-C--:B----4-:R-:W-:Y:S02]  /*2b450*/  LEA R230, P3, R245, R3.reuse, 0x2 ;  /* 0x00000003f5e67211 */ /* 0x090fe400078610ff */
[-C--:B------:R-:W-:Y:S02]  /*2b460*/  LEA.HI.X.SX32 R11, R251, R0.reuse, 0x2, P2 ;  /* 0x00000000fb0b7211 */ /* 0x080fe400010f16ff */
[-C--:B--2---:R-:W-:Y:S02]  /*2b470*/  LEA R246, P4, R233, R3.reuse, 0x2 ;  /* 0x00000003e9f67211 */ /* 0x084fe400078810ff */
[-C--:B------:R-:W-:Y:S02]  /*2b480*/  LEA.HI.X.SX32 R231, R245, R0.reuse, 0x2, P3 ;  /* 0x00000000f5e77211 */ /* 0x080fe400018f16ff */
[----:B-1----:R-:W-:Y:S01]  /*2b490*/  LEA R242, P5, R234, R3, 0x2 ;  /* 0x00000003eaf27211 */ /* 0x002fe200078a10ff */
[----:B------:R-:W-:Y:S01]  /*2b4a0*/  STL.64 [R1+0x848], R10 ;  /* 0x0008480a01007387 */ /* 0x000fe20000100a00 */
[----:B------:R-:W-:-:S02]  /*2b4b0*/  LEA.HI.X.SX32 R247, R233, R0, 0x2, P4 ;  /* 0x00000000e9f77211 */ /* 0x000fc400020f16ff */
[-C--:B------:R-:W-:Y:S01]  /*2b4c0*/  LEA R14, P0, R6, R3.reuse, 0x2 ;  /* 0x00000003060e7211 */ /* 0x080fe200078010ff */
[----:B------:R1:W-:Y:S01]  /*2b4d0*/  STL.64 [R1+0x880], R230 ;  /* 0x000880e601007387 */ /* 0x0003e20000100a00 */
[-C--:B------:R-:W-:Y:S02]  /*2b4e0*/  LEA.HI.X.SX32 R243, R234, R0.reuse, 0x2, P5 ;  /* 0x00000000eaf37211 */ /* 0x080fe400028f16ff */
[-C--:B------:R-:W-:Y:S02]  /*2b4f0*/  LEA R12, P1, R2, R3.reuse, 0x2 ;  /* 0x00000003020c7211 */ /* 0x080fe400078210ff */
[-C--:B------:R-:W-:Y:S02]  /*2b500*/  LEA.HI.X.SX32 R15, R6, R0.reuse, 0x2, P0 ;  /* 0x00000000060f7211 */ /* 0x080fe400000f16ff */
[----:B------:R-:W-:Y:S01]  /*2b510*/  LEA.HI.X.SX32 R13, R2, R0, 0x2, P1 ;  /* 0x00000000020d7211 */ /* 0x000fe200008f16ff */
[----:B-1----:R-:W2:Y:S04]  /*2b520*/  LDL.LU.64 R230, [R1+0x19f8] ;  /* 0x0019f80001e67983 */ /* 0x002ea80000300a00 */
[----:B------:R-:W3:Y:S04]  /*2b530*/  LDL.LU R233, [R1+0x19f4] ;  /* 0x0019f40001e97983 */ /* 0x000ee80000300800 */
[----:B------:R1:W-:Y:S04]  /*2b540*/  STL.64 [R1+0x878], R246 ;  /* 0x000878f601007387 */ /* 0x0003e80000100a00 */
[----:B------:R-:W4:Y:S04]  /*2b550*/  LDL.LU R234, [R1+0x19f0] ;  /* 0x0019f00001ea7983 */ /* 0x000f280000300800 */
[----:B------:R1:W-:Y:S01]  /*2b560*/  STL.64 [R1+0x870], R242 ;  /* 0x000870f201007387 */ /* 0x0003e20000100a00 */
[----:B------:R-:W-:-:S03]  /*2b570*/  LEA R10, P2, R7, R3, 0x2 ;  /* 0x00000003070a7211 */ /* 0x000fc600078410ff */
[----:B------:R-:W2:Y:S04]  /*2b580*/  LDL.LU R6, [R1+0x19ec] ;  /* 0x0019ec0001067983 */ /* 0x000ea80000300800 */
[----:B------:R1:W-:Y:S01]  /*2b590*/  STL.64 [R1+0x868], R14 ;  /* 0x0008680e01007387 */ /* 0x0003e20000100a00 */
[----:B------:R-:W-:-:S03]  /*2b5a0*/  LEA.HI.X.SX32 R11, R7, R0, 0x2, P2 ;  /* 0x00000000070b7211 */ /* 0x000fc600010f16ff */
[----:B------:R-:W3:Y:S04]  /*2b5b0*/  LDL.LU R2, [R1+0x19e8] ;  /* 0x0019e80001027983 */ /* 0x000ee80000300800 */
[----:B------:R1:W-:Y:S04]  /*2b5c0*/  STL.64 [R1+0x860], R12 ;  /* 0x0008600c01007387 */ /* 0x0003e80000100a00 */
[----:B------:R-:W4:Y:S01]  /*2b5d0*/  LDL.LU R7, [R1+0x19e4] ;  /* 0x0019e40001077983 */ /* 0x000f220000300800 */
[----:B------:R-:W-:Y:S02]  /*2b5e0*/  IMAD.MOV.U32 R251, RZ, RZ, R250 ;  /* 0x000000fffffb7224 */ /* 0x000fe400078e00fa */
[----:B------:R-:W-:Y:S01]  /*2b5f0*/  IMAD.MOV.U32 R250, RZ, RZ, R249 ;  /* 0x000000fffffa7224 */ /* 0x000fe200078e00f9 */
[----:B------:R-:W-:Y:S01]  /*2b600*/  MOV R249, R4 ;  /* 0x0000000400f97202 */ /* 0x000fe20000000f00 */
[----:B------:R-:W-:Y:S01]  /*2b610*/  IMAD.MOV.U32 R245, RZ, RZ, R5 ;  /* 0x000000fffff57224 */ /* 0x000fe200078e0005 */
[----:B------:R1:W-:Y:S01]  /*2b620*/  STL.64 [R1+0x858], R10 ;  /* 0x0008580a01007387 */ /* 0x0003e20000100a00 */
[----:B------:R-:W-:-:S04]  /*2b630*/  LEA R4, P3, R235, R3, 0x2 ;  /* 0x00000003eb047211 */ /* 0x000fc800078610ff */
[----:B------:R-:W-:Y:S02]  /*2b640*/  LEA.HI.X.SX32 R5, R235, R0, 0x2, P3 ;  /* 0x00000000eb057211 */ /* 0x000fe400018f16ff */
[----:B------:R-:W4:Y:S01]  /*2b650*/  LDL.LU R235, [R1+0x19e0] ;  /* 0x0019e00001eb7983 */ /* 0x000f220000300800 */
[----:B-1----:R-:W-:-:S04]  /*2b660*/  LEA R246, P4, R236, R3, 0x2 ;  /* 0x00000003ecf67211 */ /* 0x002fc800078810ff */
[----:B------:R-:W-:Y:S01]  /*2b670*/  LEA.HI.X.SX32 R247, R236, R0, 0x2, P4 ;  /* 0x00000000ecf77211 */ /* 0x000fe200020f16ff */
[----:B------:R-:W-:Y:S04]  /*2b680*/  STL.64 [R1+0x850], R4 ;  /* 0x0008500401007387 */ /* 0x000fe80000100a00 */
[----:B------:R-:W4:Y:S04]  /*2b690*/  LDL.LU R236, [R1+0x19dc] ;  /* 0x0019dc0001ec7983 */ /* 0x000f280000300800 */
[----:B------:R-:W-:Y:S01]  /*2b6a0*/  STL.64 [R1+0x890], R246 ;  /* 0x000890f601007387 */ /* 0x000fe20000100a00 */
[----:B------:R-:W-:-:S04]  /*2b6b0*/  LEA R242, P5, R237, R3, 0x2 ;  /* 0x00000003edf27211 */ /* 0x000fc800078a10ff */
[-C--:B------:R-:W-:Y:S02]  /*2b6c0*/  LEA.HI.X.SX32 R243, R237, R0.reuse, 0x2, P5 ;  /* 0x00000000edf37211 */ /* 0x080fe400028f16ff */
[----:B------:R-:W4:Y:S01]  /*2b6d0*/  LDL.LU R237, [R1+0x19d8] ;  /* 0x0019d80001ed7983 */ /* 0x000f220000300800 */
[CC--:B------:R-:W-:Y:S02]  /*2b6e0*/  LEA R14, P0, R238.reuse, R3.reuse, 0x2 ;  /* 0x00000003ee0e7211 */ /* 0x0c0fe400078010ff */
[C---:B------:R-:W-:Y:S02]  /*2b6f0*/  LEA R12, P1, R239.reuse, R3, 0x2 ;  /* 0x00000003ef0c7211 */ /* 0x040fe400078210ff */
[-C--:B------:R-:W-:Y:S01]  /*2b700*/  LEA.HI.X.SX32 R15, R238, R0.reuse, 0x2, P0 ;  /* 0x00000000ee0f7211 */ /* 0x080fe200000f16ff */
[----:B------:R-:W-:Y:S01]  /*2b710*/  STL.64 [R1+0x8d8], R242 ;  /* 0x0008d8f201007387 */ /* 0x000fe20000100a00 */
[----:B------:R-:W-:-:S03]  /*2b720*/  LEA.HI.X.SX32 R13, R239, R0, 0x2, P1 ;  /* 0x00000000ef0d7211 */ /* 0x000fc600008f16ff */
[----:B------:R-:W4:Y:S01]  /*2b730*/  LDL.LU R238, [R1+0x19d4] ;  /* 0x0019d40001ee7983 */ /* 0x000f220000300800 */
[----:B------:R-:W-:-:S04]  /*2b740*/  LEA R10, P2, R248, R3, 0x2 ;  /* 0x00000003f80a7211 */ /* 0x000fc800078410ff */
[----:B------:R-:W-:Y:S01]  /*2b750*/  LEA.HI.X.SX32 R11, R248, R0, 0x2, P2 ;  /* 0x00000000f80b7211 */ /* 0x000fe200010f16ff */
[----:B------:R1:W-:Y:S04]  /*2b760*/  STL.64 [R1+0x8d0], R14 ;  /* 0x0008d00e01007387 */ /* 0x0003e80000100a00 */
[----:B------:R-:W4:Y:S04]  /*2b770*/  LDL.LU R239, [R1+0x19d0] ;  /* 0x0019d00001ef7983 */ /* 0x000f280000300800 */
[----:B------:R1:W-:Y:S02]  /*2b780*/  STL.64 [R1+0x8c8], R12 ;  /* 0x0008c80c01007387 */ /* 0x0003e40000100a00 */
[----:B-1----:R-:W-:-:S02]  /*2b790*/  LEA R14, P0, R252, R3, 0x2 ;  /* 0x00000003fc0e7211 */ /* 0x002fc400078010ff */
[----:B------:R1:W-:Y:S02]  /*2b7a0*/  STL.64 [R1+0x8c0], R10 ;  /* 0x0008c00a01007387 */ /* 0x0003e40000100a00 */
[-C--:B------:R-:W-:Y:S02]  /*2b7b0*/  LEA.HI.X.SX32 R15, R252, R0.reuse, 0x2, P0 ;  /* 0x00000000fc0f7211 */ /* 0x080fe400000f16ff */
[CC--:B------:R-:W-:Y:S02]  /*2b7c0*/  LEA R12, P1, R251.reuse, R3.reuse, 0x2 ;  /* 0x00000003fb0c7211 */ /* 0x0c0fe400078210ff */
[C---:B-1----:R-:W-:Y:S02]  /*2b7d0*/  LEA R10, P2, R250.reuse, R3, 0x2 ;  /* 0x00000003fa0a7211 */ /* 0x042fe400078410ff */
[-C--:B------:R-:W-:Y:S02]  /*2b7e0*/  LEA.HI.X.SX32 R13, R251, R0.reuse, 0x2, P1 ;  /* 0x00000000fb0d7211 */ /* 0x080fe400008f16ff */
[----:B------:R-:W-:-:S02]  /*2b7f0*/  LEA.HI.X.SX32 R11, R250, R0, 0x2, P2 ;  /* 0x00000000fa0b7211 */ /* 0x000fc400010f16ff */
[----:B--2---:R-:W-:-:S04]  /*2b800*/  LEA R4, P3, R6, R3, 0x2 ;  /* 0x0000000306047211 */ /* 0x004fc800078610ff */
[----:B------:R-:W-:Y:S02]  /*2b810*/  LEA.HI.X.SX32 R5, R6, R0, 0x2, P3 ;  /* 0x0000000006057211 */ /* 0x000fe400018f16ff */
[----:B------:R-:W2:Y:S01]  /*2b820*/  LDL.LU R6, [R1+0x19cc] ;  /* 0x0019cc0001067983 */ /* 0x000ea20000300800 */
[----:B---3--:R-:W-:-:S03]  /*2b830*/  LEA R246, P4, R2, R3, 0x2 ;  /* 0x0000000302f67211 */ /* 0x008fc600078810ff */
[----:B------:R1:W-:Y:S01]  /*2b840*/  STL.64 [R1+0x8b8], R4 ;  /* 0x0008b80401007387 */ /* 0x0003e20000100a00 */
[----:B------:R-:W-:-:S03]  /*2b850*/  LEA.HI.X.SX32 R247, R2, R0, 0x2, P4 ;  /* 0x0000000002f77211 */ /* 0x000fc600020f16ff */
[----:B------:R-:W3:Y:S01]  /*2b860*/  LDL.LU R2, [R1+0x19c8] ;  /* 0x0019c80001027983 */ /* 0x000ee20000300800 */
[----:B----4-:R-:W-:-:S04]  /*2b870*/  LEA R242, P5, R7, R3, 0x2 ;  /* 0x0000000307f27211 */ /* 0x010fc800078a10ff */
[-C--:B------:R-:W-:Y:S02]  /*2b880*/  LEA.HI.X.SX32 R243, R7, R0.reuse, 0x2, P5 ;  /* 0x0000000007f37211 */ /* 0x080fe400028f16ff */
[CC--:B-1----:R-:W-:Y:S01]  /*2b890*/  LEA R4, P3, R249.reuse, R3.reuse, 0x2 ;  /* 0x00000003f9047211 */ /* 0x0c2fe200078610ff */
[----:B------:R1:W-:Y:S03]  /*2b8a0*/  STL.64 [R1+0x8b0], R246 ;  /* 0x0008b0f601007387 */ /* 0x0003e60000100a00 */
[----:B------:R-:W-:Y:S01]  /*2b8b0*/  LEA.HI.X.SX32 R5, R249, R0, 0x2, P3 ;  /* 0x00000000f9057211 */ /* 0x000fe200018f16ff */
[----:B------:R-:W4:Y:S01]  /*2b8c0*/  S2R R7, SR_TID.X ;  /* 0x0000000000077919 */ /* 0x000f220000002100 */
[----:B------:R1:W-:Y:S04]  /*2b8d0*/  STL.64 [R1+0x8a8], R242 ;  /* 0x0008a8f201007387 */ /* 0x0003e80000100a00 */
[----:B------:R1:W-:Y:S02]  /*2b8e0*/  STL.64 [R1+0x8e8], R14 ;  /* 0x0008e80e01007387 */ /* 0x0003e40000100a00 */
[----:B-1----:R-:W-:-:S02]  /*2b8f0*/  LEA R246, P4, R245, R3, 0x2 ;  /* 0x00000003f5f67211 */ /* 0x002fc400078810ff */
[----:B------:R1:W-:Y:S02]  /*2b900*/  STL.64 [R1+0x928], R12 ;  /* 0x0009280c01007387 */ /* 0x0003e40000100a00 */
[----:B------:R-:W-:Y:S02]  /*2b910*/  LEA.HI.X.SX32 R247, R245, R0, 0x2, P4 ;  /* 0x00000000f5f77211 */ /* 0x000fe400020f16ff */
[-C--:B------:R-:W-:Y:S01]  /*2b920*/  LEA R242, P5, R244, R3.reuse, 0x2 ;  /* 0x00000003f4f27211 */ /* 0x080fe200078a10ff */
[----:B------:R1:W-:Y:S01]  /*2b930*/  STL.64 [R1+0x920], R10 ;  /* 0x0009200a01007387 */ /* 0x0003e20000100a00 */
[----:B------:R-:W-:-:S03]  /*2b940*/  LEA R14, P0, R241, R3, 0x2 ;  /* 0x00000003f10e7211 */ /* 0x000fc600078010ff */
[----:B------:R1:W-:Y:S01]  /*2b950*/  STL.64 [R1+0x918], R4 ;  /* 0x0009180401007387 */ /* 0x0003e20000100a00 */
[-C--:B------:R-:W-:Y:S02]  /*2b960*/  LEA.HI.X.SX32 R243, R244, R0.reuse, 0x2, P5 ;  /* 0x00000000f4f37211 */ /* 0x080fe400028f16ff */
[-C--:B-1----:R-:W-:Y:S02]  /*2b970*/  LEA R12, P1, R240, R3.reuse, 0x2 ;  /* 0x00000003f00c7211 */ /* 0x082fe400078210ff */
[-C--:B------:R-:W-:Y:S02]  /*2b980*/  LEA.HI.X.SX32 R15, R241, R0.reuse, 0x2, P0 ;  /* 0x00000000f10f7211 */ /* 0x080fe400000f16ff */
[-C--:B------:R-:W-:Y:S02]  /*2b990*/  LEA R10, P2, R8, R3.reuse, 0x2 ;  /* 0x00000003080a7211 */ /* 0x080fe400078410ff */
[----:B------:R-:W-:Y:S01]  /*2b9a0*/  LEA R4, P3, R9, R3, 0x2 ;  /* 0x0000000309047211 */ /* 0x000fe200078610ff */
[----:B------:R-:W-:Y:S01]  /*2b9b0*/  STL.64 [R1+0x910], R246 ;  /* 0x000910f601007387 */ /* 0x000fe20000100a00 */
[----:B------:R-:W-:-:S02]  /*2b9c0*/  LEA.HI.X.SX32 R13, R240, R0, 0x2, P1 ;  /* 0x00000000f00d7211 */ /* 0x000fc400008f16ff */
[-C--:B------:R-:W-:Y:S01]  /*2b9d0*/  LEA.HI.X.SX32 R5, R9, R0.reuse, 0x2, P3 ;  /* 0x0000000009057211 */ /* 0x080fe200018f16ff */
[----:B------:R-:W-:Y:S01]  /*2b9e0*/  STL.64 [R1+0x908], R242 ;  /* 0x000908f201007387 */ /* 0x000fe20000100a00 */
[----:B------:R-:W-:-:S03]  /*2b9f0*/  LEA.HI.X.SX32 R11, R8, R0, 0x2, P2 ;  /* 0x00000000080b7211 */ /* 0x000fc600010f16ff */
[----:B------:R-:W-:Y:S04]  /*2ba00*/  STL.64 [R1+0x900], R14 ;  /* 0x0009000e01007387 */ /* 0x000fe80000100a00 */
[----:B------:R1:W-:Y:S04]  /*2ba10*/  STL.64 [R1+0x978], R4 ;  /* 0x0009780401007387 */ /* 0x0003e80000100a00 */
[----:B------:R-:W-:Y:S04]  /*2ba20*/  STL.64 [R1+0x8f8], R12 ;  /* 0x0008f80c01007387 */ /* 0x000fe80000100a00 */
[----:B------:R2:W-:Y:S01]  /*2ba30*/  STL.64 [R1+0x938], R10 ;  /* 0x0009380a01007387 */ /* 0x0005e20000100a00 */
[----:B----4-:R-:W-:-:S04]  /*2ba40*/  SHF.R.U32.HI R7, RZ, 0x6, R7 ;  /* 0x00000006ff077819 */ /* 0x010fc80000011607 */
[----:B------:R-:W-:Y:S01]  /*2ba50*/  SGXT.U32 R7, R7, 0x1 ;  /* 0x000000010707781a */ /* 0x000fe20000000000 */
[----:B-1----:R-:W4:Y:S01]  /*2ba60*/  LDL.LU R5, [R1+0xb14] ;  /* 0x000b140001057983 */ /* 0x002f220000300800 */
[----:B------:R-:W-:Y:S01]  /*2ba70*/  ULDC UR14, c[0x0][0x240] ;  /* 0x00009000000e7ab9 */ /* 0x000fe20000000800 */
[----:B------:R-:W-:Y:S01]  /*2ba80*/  ULDC UR13, c[0x0][0x240] ;  /* 0x00009000000d7ab9 */ /* 0x000fe20000000800 */
[----:B------:R-:W-:Y:S01]  /*2ba90*/  ULDC UR12, c[0x0][0x240] ;  /* 0x00009000000c7ab9 */ /* 0x000fe20000000800 */
[----:B------:R-:W3:Y:S01]  /*2baa0*/  LDL.LU R8, [R1+0xb0c] ;  /* 0x000b0c0001087983 */ /* 0x000ee20000300800 */
[----:B------:R-:W-:Y:S01]  /*2bab0*/  ULDC UR11, c[0x0][0x240] ;  /* 0x00009000000b7ab9 */ /* 0x000fe20000000800 */
[----:B------:R-:W-:Y:S01]  /*2bac0*/  ULDC UR10, c[0x0][0x240] ;  /* 0x00009000000a7ab9 */ /* 0x000fe20000000800 */
[----:B------:R-:W-:Y:S01]  /*2bad0*/  ULDC UR9, c[0x0][0x240] ;  /* 0x0000900000097ab9 */ /* 0x000fe20000000800 */
[----:B------:R-:W3:Y:S01]  /*2bae0*/  LDL.LU R9, [R1+0xb08] ;  /* 0x000b080001097983 */ /* 0x000ee20000300800 */
[----:B------:R-:W-:Y:S01]  /*2baf0*/  ULDC UR55, c[0x0][0x240] ;  /* 0x0000900000377ab9 */ /* 0x000fe20000000800 */
[----:B------:R-:W-:Y:S01]  /*2bb00*/  ULDC UR53, c[0x0][0x240] ;  /* 0x0000900000357ab9 */ /* 0x000fe20000000800 */
[----:B------:R-:W-:Y:S01]  /*2bb10*/  ULDC UR50, c[0x0][0x240] ;  /* 0x0000900000327ab9 */ /* 0x000fe20000000800 */
[----:B------:R-:W2:Y:S01]  /*2bb20*/  LDL.LU R245, [R1+0xb04] ;  /* 0x000b040001f57983 */ /* 0x000ea20000300800 */
        /* <DEDUP_REMOVED lines=31> */
[----:B------:R-:W-:Y:S01]  /*2bd20*/  STL.64 [R1+0x22b0], R224 ;  /* 0x0022b0e001007387 */ /* 0x000fe20000100a00 */
[----:B------:R-:W-:Y:S01]  /*2bd30*/  ULDC UR26, c[0x0][0x240] ;  /* 0x00009000001a7ab9 */ /* 0x000fe20000000800 */
[----:B------:R-:W-:Y:S01]  /*2bd40*/  ULDC UR25, c[0x0][0x240] ;  /* 0x0000900000197ab9 */ /* 0x000fe20000000800 */
[----:B------:R-:W-:Y:S01]  /*2bd50*/  ULDC UR24, c[0x0][0x240] ;  /* 0x0000900000187ab9 */ /* 0x000fe20000000800 */
[----:B------:R-:W-:Y:S01]  /*2bd60*/  STL.64 [R1+0x22a8], R208 ;  /* 0x0022a8d001007387 */ /* 0x000fe20000100a00 */
[----:B------:R-:W-:Y:S01]  /*2bd70*/  ULDC UR23, c[0x0][0x240] ;  /* 0x0000900000177ab9 */ /* 0x000fe20000000800 */
[----:B------:R-:W-:Y:S01]  /*2bd80*/  ULDC UR8, c[0x0][0x240] ;  /* 0x0000900000087ab9 */ /* 0x000fe20000000800 */
[----:B------:R-:W-:Y:S01]  /*2bd90*/  ULDC UR22, c[0x0][0x240] ;  /* 0x0000900000167ab9 */ /* 0x000fe20000000800 */
[----:B------:R1:W-:Y:S01]  /*2bda0*/  STL.64 [R1+0x22a0], R192 ;  /* 0x0022a0c001007387 */ /* 0x0003e20000100a00 */
        /* <DEDUP_REMOVED lines=21> */
[----:B------:R-:W-:-:S02]  /*2bf00*/  ULDC UR54, c[0x0][0x240] ;  /* 0x0000900000367ab9 */ /* 0x000fc40000000800 */
[----:B------:R-:W-:Y:S04]  /*2bf10*/  STL.64 [R1+0x2270], R96 ;  /* 0x0022706001007387 */ /* 0x000fe80000100a00 */
        /* <DEDUP_REMOVED lines=55> */
[----:B------:R-:W-:Y:S01]  /*2c290*/  STL.64 [R1+0x20b0], R104 ;  /* 0x0020b06801007387 */ /* 0x000fe20000100a00 */
[----:B----4-:R-:W-:Y:S01]  /*2c2a0*/  IMAD R5, R5, UR17, RZ ;  /* 0x0000001105057c24 */ /* 0x010fe2000f8e02ff */
        /* <DEDUP_REMOVED lines=27> */
[----:B------:R4:W-:Y:S04]  /*2c460*/  STL.64 [R1+0x1fd8], R116 ;  /* 0x001fd87401007387 */ /* 0x0009e80000100a00 */
        /* <DEDUP_REMOVED lines=14> */
[----:B------:R4:W-:Y:S04]  /*2c550*/  STL.64 [R1+0x1f60], R98 ;  /* 0x001f606201007387 */ /* 0x0009e80000100a00 */
[----:B------:R4:W-:Y:S04]  /*2c560*/  STL.64 [R1+0x1f58], R82 ;  /* 0x001f585201007387 */ /* 0x0009e80000100a00 */
[----:B------:R4:W-:Y:S04]  /*2c570*/  STL.64 [R1+0x1f50], R66 ;  /* 0x001f504201007387 */ /* 0x0009e80000100a00 */
[----:B------:R4:W-:Y:S04]  /*2c580*/  STL.64 [R1+0x1f48], R50 ;  /* 0x001f483201007387 */ /* 0x0009e80000100a00 */
[----:B------:R-:W-:Y:S01]  /*2c590*/  STL.64 [R1+0x1f40], R34 ;  /* 0x001f402201007387 */ /* 0x000fe20000100a00 */
[----:B--2---:R-:W-:Y:S01]  /*2c5a0*/  IMAD R10, R245, UR14, RZ ;  /* 0x0000000ef50a7c24 */ /* 0x004fe2000f8e02ff */
[----:B------:R-:W-:-:S02]  /*2c5b0*/  ULDC UR14, c[0x0][0x240] ;  /* 0x00009000000e7ab9 */ /* 0x000fc40000000800 */
[----:B------:R-:W-:Y:S01]  /*2c5c0*/  STL.64 [R1+0x1f38], R18 ;  /* 0x001f381201007387 */ /* 0x000fe20000100a00 */
[----:B---3--:R-:W-:Y:S01]  /*2c5d0*/  IMAD R11, R246, UR13, RZ ;  /* 0x0000000df60b7c24 */ /* 0x008fe2000f8e02ff */
[----:B------:R-:W-:Y:S02]  /*2c5e0*/  ULDC UR13, c[0x0][0x240] ;  /* 0x00009000000d7ab9 */ /* 0x000fe40000000800 */
[----:B------:R-:W2:Y:S01]  /*2c5f0*/  LDL.LU R242, [R1+0xae4] ;  /* 0x000ae40001f27983 */ /* 0x000ea20000300800 */
[----:B------:R-:W-:Y:S01]  /*2c600*/  IMAD R12, R247, UR12, RZ ;  /* 0x0000000cf70c7c24 */ /* 0x000fe2000f8e02ff */
[----:B------:R-:W-:Y:S01]  /*2c610*/  ULDC UR12, c[0x0][0x240] ;  /* 0x00009000000c7ab9 */ /* 0x000fe20000000800 */
[----:B------:R-:W-:Y:S01]  /*2c620*/  IMAD R13, R250, UR11, RZ ;  /* 0x0000000bfa0d7c24 */ /* 0x000fe2000f8e02ff */
[----:B------:R-:W3:Y:S01]  /*2c630*/  LDL.LU R243, [R1+0xae0] ;  /* 0x000ae00001f37983 */ /* 0x000ee20000300800 */
[----:B------:R-:W-:Y:S01]  /*2c640*/  IMAD R14, R249, UR10, RZ ;  /* 0x0000000af90e7c24 */ /* 0x000fe2000f8e02ff */
[----:B------:R-:W-:Y:S01]  /*2c650*/  ULDC UR10, c[0x0][0x240] ;  /* 0x00009000000a7ab9 */ /* 0x000fe20000000800 */
[----:B------:R-:W-:Y:S01]  /*2c660*/  IMAD R15, R4, UR9, RZ ;  /* 0x00000009040f7c24 */ /* 0x000fe2000f8e02ff */
[----:B------:R-:W4:Y:S01]  /*2c670*/  LDL.LU R244, [R1+0xadc] ;  /* 0x000adc0001f47983 */ /* 0x000f220000300800 */
[----:B------:R-:W-:Y:S01]  /*2c680*/  IMAD R240, R240, UR8, RZ ;  /* 0x00000008f0f07c24 */ /* 0x000fe2000f8e02ff */
[----:B------:R-:W-:Y:S01]  /*2c690*/  ULDC UR8, c[0x0][0x240] ;  /* 0x0000900000087ab9 */ /* 0x000fe20000000800 */
[----:B------:R-:W-:Y:S01]  /*2c6a0*/  IMAD R8, R8, UR16, RZ ;  /* 0x0000001008087c24 */ /* 0x000fe2000f8e02ff */
[----:B------:R-:W4:Y:S01]  /*2c6b0*/  LDL.LU R245, [R1+0xad8] ;  /* 0x000ad80001f57983 */ /* 0x000f220000300800 */
[----:B------:R-:W-:Y:S01]  /*2c6c0*/  ULDC UR16, c[0x0][0x240] ;  /* 0x0000900000107ab9 */ /* 0x000fe20000000800 */
[----:B------:R-:W-:Y:S01]  /*2c6d0*/  IMAD R9, R9, UR15, RZ ;  /* 0x0000000f09097c24 */ /* 0x000fe2000f8e02ff */
[----:B------:R-:W-:Y:S01]  /*2c6e0*/  ULDC UR15, c[0x0][0x240] ;  /* 0x00009000000f7ab9 */ /* 0x000fe20000000800 */
[----:B------:R-:W4:Y:S01]  /*2c6f0*/  LDL.LU R246, [R1+0xad4] ;  /* 0x000ad40001f67983 */ /* 0x000f220000300800 */
[----:B------:R-:W-:Y:S01]  /*2c700*/  ULDC UR9, c[0x0][0x240] ;  /* 0x0000900000097ab9 */ /* 0x000fe20000000800 */
[----:B------:R-:W-:-:S02]  /*2c710*/  ULDC UR11, c[0x0][0x240] ;  /* 0x00009000000b7ab9 */ /* 0x000fc40000000800 */
[----:B------:R-:W4:Y:S04]  /*2c720*/  LDL.LU R247, [R1+0xad0] ;  /* 0x000ad00001f77983 */ /* 0x000f280000300800 */
[----:B------:R-:W2:Y:S04]  /*2c730*/  LDL.LU R250, [R1+0xacc] ;  /* 0x000acc0001fa7983 */ /* 0x000ea80000300800 */
[----:B------:R-:W4:Y:S04]  /*2c740*/  LDL.LU R249, [R1+0xac8] ;  /* 0x000ac80001f97983 */ /* 0x000f280000300800 */
[----:B------:R-:W3:Y:S04]  /*2c750*/  LDL.LU R4, [R1+0xac4] ;  /* 0x000ac40001047983 */ /* 0x000ee80000300800 */
[----:B------:R-:W4:Y:S04]  /*2c760*/  LDL.LU R251, [R1+0xac0] ;  /* 0x000ac00001fb7983 */ /* 0x000f280000300800 */
[----:B------:R-:W4:Y:S04]  /*2c770*/  LDL.LU R252, [R1+0xabc] ;  /* 0x000abc0001fc7983 */ /* 0x000f280000300800 */
[----:B-1----:R-:W4:Y:S04]  /*2c780*/  LDL.LU R192, [R1+0xa2c] ;  /* 0x000a2c0001c07983 */ /* 0x002f280000300800 */
[----:B------:R-:W4:Y:S04]  /*2c790*/  LDL.LU R193, [R1+0xa34] ;  /* 0x000a340001c17983 */ /* 0x000f280000300800 */
[----:B------:R-:W4:Y:S04]  /*2c7a0*/  LDL.LU R161, [R1+0xa38] ;  /* 0x000a380001a17983 */ /* 0x000f280000300800 */
[----:B------:R-:W4:Y:S04]  /*2c7b0*/  LDL.LU R208, [R1+0xa3c] ;  /* 0x000a3c0001d07983 */ /* 0x000f280000300800 */
[----:B------:R-:W4:Y:S04]  /*2c7c0*/  LDL.LU R209, [R1+0xa44] ;  /* 0x000a440001d17983 */ /* 0x000f280000300800 */
[----:B------:R-:W4:Y:S04]  /*2c7d0*/  LDL.LU R224, [R1+0xa4c] ;  /* 0x000a4c0001e07983 */ /* 0x000f280000300800 */
[----:B------:R-:W4:Y:S01]  /*2c7e0*/  LDL.LU R225, [R1+0xa6c] ;  /* 0x000a6c0001e17983 */ /* 0x000f220000300800 */
[----:B--2---:R-:W-:Y:S01]  /*2c7f0*/  IMAD R248, R250, UR55, RZ ;  /* 0x00000037faf87c24 */ /* 0x004fe2000f8e02ff */
[----:B------:R-:W-:Y:S01]  /*2c800*/  ULDC UR55, c[0x0][0x240] ;  /* 0x0000900000377ab9 */ /* 0x000fe20000000800 */
[----:B---3--:R-:W-:-:S02]  /*2c810*/  IMAD R250, R4, UR53, RZ ;  /* 0x0000003504fa7c24 */ /* 0x008fc4000f8e02ff */
[----:B------:R-:W-:Y:S01]  /*2c820*/  IMAD R241, R241, UR7, RZ ;  /* 0x00000007f1f17c24 */ /* 0x000fe2000f8e02ff */
[----:B------:R-:W2:Y:S01]  /*2c830*/  LDL.LU R4, [R1+0xa74] ;  /* 0x000a740001047983 */ /* 0x000ea20000300800 */
[----:B------:R-:W-:Y:S01]  /*2c840*/  ULDC UR7, c[0x0][0x240] ;  /* 0x0000900000077ab9 */ /* 0x000fe20000000800 */
[----:B------:R-:W-:Y:S01]  /*2c850*/  IMAD R242, R242, UR6, RZ ;  /* 0x00000006f2f27c24 */ /* 0x000fe2000f8e02ff */
[----:B------:R-:W-:Y:S01]  /*2c860*/  ULDC UR6, c[0x0][0x240] ;  /* 0x0000900000067ab9 */ /* 0x000fe20000000800 */
[----:B------:R-:W3:Y:S01]  /*2c870*/  LDL.LU R176, [R1+0xa78] ;  /* 0x000a780001b07983 */ /* 0x000ee20000300800 */
[----:B------:R-:W-:Y:S01]  /*2c880*/  IMAD R243, R243, UR59, RZ ;  /* 0x0000003bf3f37c24 */ /* 0x000fe2000f8e02ff */
[----:B------:R-:W-:Y:S01]  /*2c890*/  ULDC UR59, c[0x0][0x240] ;  /* 0x00009000003b7ab9 */ /* 0x000fe20000000800 */
[----:B----4-:R-:W-:Y:S01]  /*2c8a0*/  IMAD R244, R244, UR5, RZ ;  /* 0x00000005f4f47c24 */ /* 0x010fe2000f8e02ff */
[----:B------:R-:W4:Y:S01]  /*2c8b0*/  LDL.LU R177, [R1+0xa7c] ;  /* 0x000a7c0001b17983 */ /* 0x000f220000300800 */
        /* <DEDUP_REMOVED lines=22> */
[----:B------:R-:W-:Y:S01]  /*2ca20*/  ULDC UR50, c[0x0][0x240] ;  /* 0x0000900000327ab9 */ /* 0x000fe20000000800 */
[----:B------:R-:W4:Y:S01]  /*2ca30*/  LDL.LU R209, [R1+0xab8] ;  /* 0x000ab80001d17983 */ /* 0x000f220000300800 */
[----:B------:R-:W-:Y:S01]  /*2ca40*/  IMAD R111, R225, UR43, RZ ;  /* 0x0000002be16f7c24 */ /* 0x000fe2000f8e02ff */
[----:B------:R-:W-:Y:S01]  /*2ca50*/  ULDC UR48, c[0x0][0x240] ;  /* 0x0000900000307ab9 */ /* 0x000fe20000000800 */
[----:B------:R-:W-:Y:S01]  /*2ca60*/  ULDC UR47, c[0x0][0x240] ;  /* 0x00009000002f7ab9 */ /* 0x000fe20000000800 */
[----:B------:R-:W4:Y:S01]  /*2ca70*/  LDL.LU R161, [R1+0xab0] ;  /* 0x000ab00001a17983 */ /* 0x000f220000300800 */
[----:B------:R-:W-:Y:S01]  /*2ca80*/  ULDC UR46, c[0x0][0x240] ;  /* 0x00009000002e7ab9 */ /* 0x000fe20000000800 */
[----:B------:R-:W-:Y:S01]  /*2ca90*/  ULDC UR45, c[0x0][0x240] ;  /* 0x00009000002d7ab9 */ /* 0x000fe20000000800 */
[----:B------:R-:W-:Y:S01]  /*2caa0*/  ULDC UR44, c[0x0][0x240] ;  /* 0x00009000002c7ab9 */ /* 0x000fe20000000800 */
[----:B------:R-:W4:Y:S01]  /*2cab0*/  LDL.LU R224, [R1+0xaa8] ;  /* 0x000aa80001e07983 */ /* 0x000f220000300800 */
[----:B------:R-:W-:Y:S01]  /*2cac0*/  ULDC UR43, c[0x0][0x240] ;  /* 0x00009000002b7ab9 */ /* 0x000fe20000000800 */
[----:B------:R-:W-:-:S02]  /*2cad0*/  LEA R124, P4, R5, R3, 0x2 ;  /* 0x00000003057c7211 */ /* 0x000fc400078810ff */
[-C--:B------:R-:W-:Y:S01]  /*2cae0*/  LEA R122, P3, R8, R3.reuse, 0x2 ;  /* 0x00000003087a7211 */ /* 0x080fe200078610ff */
[----:B------:R-:W4:Y:S01]  /*2caf0*/  LDL.LU R225, [R1+0xaa4] ;  /* 0x000aa40001e17983 */ /* 0x000f220000300800 */
[----:B------:R-:W-:Y:S01]  /*2cb00*/  LEA R120, P2, R10, R3, 0x2 ;  /* 0x000000030a787211 */ /* 0x000fe200078410ff */
[----:B------:R-:W-:Y:S01]  /*2cb10*/  IMAD R249, R249, UR54, RZ ;  /* 0x00000036f9f97c24 */ /* 0x000fe2000f8e02ff */
[----:B------:R-:W-:Y:S01]  /*2cb20*/  ULDC UR53, c[0x0][0x240] ;  /* 0x0000900000357ab9 */ /* 0x000fe20000000800 */
[----:B--2---:R-:W-:Y:S01]  /*2cb30*/  IMAD R110, R4, UR42, RZ ;  /* 0x0000002a046e7c24 */ /* 0x004fe2000f8e02ff */
[----:B------:R-:W-:Y:S01]  /*2cb40*/  ULDC UR42, c[0x0][0x240] ;  /* 0x00009000002a7ab9 */ /* 0x000fe20000000800 */
[----:B------:R-:W2:Y:S01]  /*2cb50*/  LDL.LU R4, [R1+0xaa0] ;  /* 0x000aa00001047983 */ /* 0x000ea20000300800 */
[----:B---3--:R-:W-:Y:S01]  /*2cb60*/  IMAD R109, R176, UR41, RZ ;  /* 0x00000029b06d7c24 */ /* 0x008fe2000f8e02ff */
[----:B------:R-:W-:Y:S02]  /*2cb70*/  ULDC UR41, c[0x0][0x240] ;  /* 0x0000900000297ab9 */ /* 0x000fe40000000800 */
[----:B------:R-:W3:Y:S01]  /*2cb80*/  LDL.LU R176, [R1+0xa9c] ;  /* 0x000a9c0001b07983 */ /* 0x000ee20000300800 */
[----:B----4-:R-:W-:Y:S01]  /*2cb90*/  IMAD R108, R177, UR40, RZ ;  /* 0x00000028b16c7c24 */ /* 0x010fe2000f8e02ff */
[----:B------:R-:W-:-:S02]  /*2cba0*/  ULDC UR40, c[0x0][0x240] ;  /* 0x0000900000287ab9 */ /* 0x000fc40000000800 */
[----:B------:R-:W4:Y:S01]  /*2cbb0*/  LDL.LU R177, [R1+0xa98] ;  /* 0x000a980001b17983 */ /* 0x000f220000300800 */
[----:B------:R-:W-:Y:S01]  /*2cbc0*/  IMAD R106, R192, UR38, RZ ;  /* 0x00000026c06a7c24 */ /* 0x000fe2000f8e02ff */
[----:B------:R-:W-:Y:S02]  /*2cbd0*/  ULDC UR38, c[0x0][0x240] ;  /* 0x0000900000267ab9 */ /* 0x000fe40000000800 */
[----:B------:R-:W4:Y:S01]  /*2cbe0*/  LDL.LU R192, [R1+0xa90] ;  /* 0x000a900001c07983 */ /* 0x000f220000300800 */
[----:B------:R-:W-:Y:S01]  /*2cbf0*/  IMAD R105, R193, UR61, RZ ;  /* 0x0000003dc1697c24 */ /* 0x000fe2000f8e02ff */
[----:B------:R-:W-:Y:S02]  /*2cc00*/  ULDC UR61, c[0x0][0x240] ;  /* 0x00009000003d7ab9 */ /* 0x000fe40000000800 */
[----:B------:R-:W4:Y:S01]  /*2cc10*/  LDL.LU R193, [R1+0xa88] ;  /* 0x000a880001c17983 */ /* 0x000f220000300800 */
[----:B------:R-:W-:Y:S01]  /*2cc20*/  IMAD R103, R208, UR37, RZ ;  /* 0x00000025d0677c24 */ /* 0x000fe2000f8e02ff */
[----:B------:R-:W-:-:S02]  /*2cc30*/  ULDC UR37, c[0x0][0x240] ;  /* 0x0000900000257ab9 */ /* 0x000fc40000000800 */
[----:B------:R-:W4:Y:S01]  /*2cc40*/  LDL.LU R208, [R1+0xa80] ;  /* 0x000a800001d07983 */ /* 0x000f220000300800 */
[----:B------:R-:W-:Y:S01]  /*2cc50*/  IMAD R102, R209, UR36, RZ ;  /* 0x00000024d1667c24 */ /* 0x000fe2000f8e02ff */
[----:B------:R-:W-:Y:S02]  /*2cc60*/  ULDC UR36, c[0x0][0x240] ;  /* 0x0000900000247ab9 */ /* 0x000fe40000000800 */
[----:B------:R-:W4:Y:S01]  /*2cc70*/  LDL.LU R209, [R1+0xa70] ;  /* 0x000a700001d17983 */ /* 0x000f220000300800 */
[----:B------:R-:W-:Y:S02]  /*2cc80*/  IMAD R100, R224, UR34, RZ ;  /* 0x00000022e0647c24 */ /* 0x000fe4000f8e02ff */
        /* <DEDUP_REMOVED lines=8> */
[-C--:B------:R-:W-:Y:S01]  /*2cd10*/  LEA.HI.X.SX32 R125, R5, R0.reuse, 0x2, P4 ;  /* 0x00000000057d7211 */ /* 0x080fe200020f16ff */
[----:B------:R-:W-:Y:S01]  /*2cd20*/  ULDC UR33, c[0x0][0x240] ;  /* 0x0000900000217ab9 */ /* 0x000fe20000000800 */
[-C--:B------:R-:W-:Y:S01]  /*2cd30*/  LEA.HI.X.SX32 R123, R8, R0.reuse, 0x2, P3 ;  /* 0x00000000087b7211 */ /* 0x080fe200018f16ff */
[----:B------:R-:W-:Y:S01]  /*2cd40*/  ULDC UR35, c[0x0][0x240] ;  /* 0x0000900000237ab9 */ /* 0x000fe20000000800 */
[----:B------:R-:W-:Y:S01]  /*2cd50*/  LEA.HI.X.SX32 R121, R10, R0, 0x2, P2 ;  /* 0x000000000a797211 */ /* 0x000fe200010f16ff */
[----:B------:R-:W-:Y:S01]  /*2cd60*/  ULDC UR34, c[0x0][0x240] ;  /* 0x0000900000227ab9 */ /* 0x000fe20000000800 */
[----:B------:R-:W-:Y:S01]  /*2cd70*/  ULDC UR54, c[0x0][0x240] ;  /* 0x0000900000367ab9 */ /* 0x000fe20000000800 */
[----:B--2---:R-:W-:Y:S01]  /*2cd80*/  IMAD R98, R4, UR32, RZ ;  /* 0x0000002004627c24 */ /* 0x004fe2000f8e02ff */
[----:B------:R-:W-:Y:S01]  /*2cd90*/  ULDC UR32, c[0x0][0x240] ;  /* 0x0000900000207ab9 */ /* 0x000fe20000000800 */
[----:B------:R-:W2:Y:S04]  /*2cda0*/  LDL.LU R4, [R1+0xa60] ;  /* 0x000a600001047983 */ /* 0x000ea80000300800 */
[----:B------:R-:W2:Y:S04]  /*2cdb0*/  LDL.LU R128, [R1+0xa5c] ;  /* 0x000a5c0001807983 */ /* 0x000ea80000300800 */
[----:B------:R-:W2:Y:S01]  /*2cdc0*/  LDL.LU R129, [R1+0xa58] ;  /* 0x000a580001817983 */ /* 0x000ea20000300800 */
[----:B---3--:R-:W-:Y:S01]  /*2cdd0*/  IMAD R97, R176, UR31, RZ ;  /* 0x0000001fb0617c24 */ /* 0x008fe2000f8e02ff */
[----:B------:R-:W-:-:S02]  /*2cde0*/  ULDC UR31, c[0x0][0x240] ;  /* 0x00009000001f7ab9 */ /* 0x000fc40000000800 */
[----:B------:R-:W3:Y:S01]  /*2cdf0*/  LDL.LU R144, [R1+0xa54] ;  /* 0x000a540001907983 */ /* 0x000ee20000300800 */
[----:B----4-:R-:W-:Y:S01]  /*2ce00*/  IMAD R96, R177, UR30, RZ ;  /* 0x0000001eb1607c24 */ /* 0x010fe2000f8e02ff */
[----:B------:R-:W-:Y:S02]  /*2ce10*/  ULDC UR30, c[0x0][0x240] ;  /* 0x00009000001e7ab9 */ /* 0x000fe40000000800 */
[----:B------:R-:W4:Y:S01]  /*2ce20*/  LDL.LU R145, [R1+0xa50] ;  /* 0x000a500001917983 */ /* 0x000f220000300800 */
[----:B------:R-:W-:Y:S01]  /*2ce30*/  IMAD R95, R192, UR29, RZ ;  /* 0x0000001dc05f7c24 */ /* 0x000fe2000f8e02ff */
[----:B------:R-:W-:Y:S02]  /*2ce40*/  ULDC UR29, c[0x0][0x240] ;  /* 0x00009000001d7ab9 */ /* 0x000fe40000000800 */
[----:B------:R-:W4:Y:S01]  /*2ce50*/  LDL.LU R160, [R1+0xa48] ;  /* 0x000a480001a07983 */ /* 0x000f220000300800 */
[----:B------:R-:W-:Y:S01]  /*2ce60*/  IMAD R94, R193, UR28, RZ ;  /* 0x0000001cc15e7c24 */ /* 0x000fe2000f8e02ff */
[----:B------:R-:W-:-:S02]  /*2ce70*/  ULDC UR28, c[0x0][0x240] ;  /* 0x00009000001c7ab9 */ /* 0x000fc40000000800 */
[----:B------:R-:W4:Y:S04]  /*2ce80*/  LDL.LU R161, [R1+0xa40] ;  /* 0x000a400001a17983 */ /* 0x000f280000300800 */
        /* <DEDUP_REMOVED lines=14> */
[----:B------:R-:W4:Y:S04]  /*2cf70*/  LDL.LU R224, [R1+0xa14] ;  /* 0x000a140001e07983 */ /* 0x000f280000300800 */
[----:B------:R-:W4:Y:S01]  /*2cf80*/  LDL.LU R225, [R1+0xa10] ;  /* 0x000a100001e17983 */ /* 0x000f220000300800 */
[----:B--2---:R-:W-:Y:S01]  /*2cf90*/  IMAD R89, R4, UR23, RZ ;  /* 0x0000001704597c24 */ /* 0x004fe2000f8e02ff */
[----:B------:R-:W-:-:S02]  /*2cfa0*/  ULDC UR23, c[0x0][0x240] ;  /* 0x0000900000177ab9 */ /* 0x000fc40000000800 */
[----:B------:R-:W2:Y:S01]  /*2cfb0*/  LDL.LU R4, [R1+0xa0c] ;  /* 0x000a0c0001047983 */ /* 0x000ea20000300800 */
[----:B------:R-:W-:Y:S01]  /*2cfc0*/  IMAD R88, R128, UR22, RZ ;  /* 0x0000001680587c24 */ /* 0x000fe2000f8e02ff */
[----:B------:R-:W-:Y:S01]  /*2cfd0*/  ULDC UR22, c[0x0][0x240] ;  /* 0x0000900000167ab9 */ /* 0x000fe20000000800 */
[----:B------:R-:W-:Y:S01]  /*2cfe0*/  IMAD R87, R129, UR21, RZ ;  /* 0x0000001581577c24 */ /* 0x000fe2000f8e02ff */
[----:B------:R-:W-:Y:S01]  /*2cff0*/  ULDC UR21, c[0x0][0x240] ;  /* 0x0000900000157ab9 */ /* 0x000fe20000000800 */
[----:B---3--:R-:W-:Y:S01]  /*2d000*/  IMAD R86, R144, UR20, RZ ;  /* 0x0000001490567c24 */ /* 0x008fe2000f8e02ff */
[----:B------:R-:W-:Y:S01]  /*2d010*/  ULDC UR20, c[0x0][0x240] ;  /* 0x0000900000147ab9 */ /* 0x000fe20000000800 */
[----:B----4-:R-:W-:Y:S01]  /*2d020*/  IMAD R85, R145, UR19, RZ ;  /* 0x0000001391557c24 */ /* 0x010fe2000f8e02ff */
        /* <DEDUP_REMOVED lines=9> */
[----:B------:R-:W3:Y:S04]  /*2d0c0*/  LDL.LU R224, [R1+0xa08] ;  /* 0x000a080001e07983 */ /* 0x000ee80000300800 */
[----:B------:R-:W4:Y:S01]  /*2d0d0*/  LDL.LU R222, [R1+0xa04] ;  /* 0x000a040001de7983 */ /* 0x000f220000300800 */
        /* <DEDUP_REMOVED lines=10> */
[----:B--2---:R-:W-:Y:S01]  /*2d180*/  IMAD R74, R4, UR8, RZ ;  /* 0x00000008044a7c24 */ /* 0x004fe2000f8e02ff */
[----:B------:R-:W-:Y:S01]  /*2d190*/  ULDC UR8, c[0x0][0x240] ;  /* 0x0000900000087ab9 */ /* 0x000fe20000000800 */
        /* <DEDUP_REMOVED lines=24> */
[----:B------:R-:W-:Y:S01]  /*2d320*/  IMAD R77, R209, UR11, RZ ;  /* 0x0000000bd14d7c24 */ /* 0x000fe2000f8e02ff */
[----:B------:R-:W-:Y:S01]  /*2d330*/  ULDC UR11, c[0x0][0x240] ;  /* 0x00009000000b7ab9 */ /* 0x000fe20000000800 */
[----:B---3--:R-:W-:Y:S01]  /*2d340*/  IMAD R73, R224, UR7, RZ ;  /* 0x00000007e0497c24 */ /* 0x008fe2000f8e02ff */
[----:B------:R-:W3:Y:S01]  /*2d350*/  LDL.LU R209, [R1+0xbe8] ;  /* 0x000be80001d17983 */ /* 0x000ee20000300800 */
[----:B----4-:R-:W-:Y:S01]  /*2d360*/  IMAD R72, R222, UR6, RZ ;  /* 0x00000006de487c24 */ /* 0x010fe2000f8e02ff */
[----:B------:R-:W-:Y:S01]  /*2d370*/  ULDC UR7, c[0x0][0x240] ;  /* 0x0000900000077ab9 */ /* 0x000fe20000000800 */
[----:B------:R-:W-:Y:S01]  /*2d380*/  ULDC UR6, c[0x0][0x240] ;  /* 0x0000900000067ab9 */ /* 0x000fe20000000800 */
[----:B------:R-:W4:Y:S01]  /*2d390*/  LDL.LU R224, [R1+0xbe0] ;  /* 0x000be00001e07983 */ /* 0x000f220000300800 */
[----:B--2---:R-:W-:-:S03]  /*2d3a0*/  IMAD R47, R225, UR61, RZ ;  /* 0x0000003de12f7c24 */ /* 0x004fc6000f8e02ff */
[----:B------:R-:W2:Y:S04]  /*2d3b0*/  LDL.LU R225, [R1+0xbd8] ;  /* 0x000bd80001e17983 */ /* 0x000ea80000300800 */
[----:B------:R-:W2:Y:S04]  /*2d3c0*/  LDL.LU R174, [R1+0xbd0] ;  /* 0x000bd00001ae7983 */ /* 0x000ea80000300800 */
[----:B------:R-:W2:Y:S04]  /*2d3d0*/  LDL.LU R175, [R1+0xbc8] ;  /* 0x000bc80001af7983 */ /* 0x000ea80000300800 */
[----:B------:R-:W2:Y:S01]  /*2d3e0*/  LDL.LU R190, [R1+0xbc0] ;  /* 0x000bc00001be7983 */ /* 0x000ea20000300800 */
[----:B------:R-:W-:-:S03]  /*2d3f0*/  IMAD R71, R223, UR59, RZ ;  /* 0x0000003bdf477c24 */ /* 0x000fc6000f8e02ff */
[----:B------:R-:W2:Y:S01]  /*2d400*/  LDL.LU R191, [R1+0xbb8] ;  /* 0x000bb80001bf7983 */ /* 0x000ea20000300800 */
[----:B------:R-:W-:-:S03]  /*2d410*/  IMAD R70, R238, UR5, RZ ;  /* 0x00000005ee467c24 */ /* 0x000fc6000f8e02ff */
[----:B------:R-:W2:Y:S04]  /*2d420*/  LDL.LU R206, [R1+0xbb0] ;  /* 0x000bb00001ce7983 */ /* 0x000ea80000300800 */
[----:B------:R-:W2:Y:S04]  /*2d430*/  LDL.LU R207, [R1+0xba8] ;  /* 0x000ba80001cf7983 */ /* 0x000ea80000300800 */
[----:B------:R-:W2:Y:S04]  /*2d440*/  LDL.LU R222, [R1+0xba0] ;  /* 0x000ba00001de7983 */ /* 0x000ea80000300800 */
[----:B------:R-:W2:Y:S01]  /*2d450*/  LDL.LU R223, [R1+0xb9c] ;  /* 0x000b9c0001df7983 */ /* 0x000ea20000300800 */
[----:B------:R-:W-:-:S03]  /*2d460*/  IMAD R69, R239, UR58, RZ ;  /* 0x0000003aef457c24 */ /* 0x000fc6000f8e02ff */
[----:B------:R-:W2:Y:S04]  /*2d470*/  LDL.LU R238, [R1+0xb98] ;  /* 0x000b980001ee7983 */ /* 0x000ea80000300800 */
[----:B------:R-:W2:Y:S01]  /*2d480*/  LDL.LU R239, [R1+0xb90] ;  /* 0x000b900001ef7983 */ /* 0x000ea20000300800 */
[----:B------:R-:W-:Y:S02]  /*2d490*/  IMAD R68, R16, UR57, RZ ;  /* 0x0000003910447c24 */ /* 0x000fe4000f8e02ff */
[----:B------:R-:W-:Y:S01]  /*2d4a0*/  IMAD R67, R17, UR56, RZ ;  /* 0x0000003811437c24 */ /* 0x000fe2000f8e02ff */
[----:B------:R-:W2:Y:S01]  /*2d4b0*/  LDL.LU R16, [R1+0xb88] ;  /* 0x000b880001107983 */ /* 0x000ea20000300800 */
[----:B------:R-:W-:Y:S02]  /*2d4c0*/  IMAD R66, R32, UR55, RZ ;  /* 0x0000003720427c24 */ /* 0x000fe4000f8e02ff */
[----:B------:R-:W-:Y:S01]  /*2d4d0*/  IMAD R63, R33, UR52, RZ ;  /* 0x00000034213f7c24 */ /* 0x000fe2000f8e02ff */
[----:B------:R-:W2:Y:S01]  /*2d4e0*/  LDL.LU R17, [R1+0xb80] ;  /* 0x000b800001117983 */ /* 0x000ea20000300800 */
[----:B------:R-:W-:-:S03]  /*2d4f0*/  IMAD R62, R48, UR51, RZ ;  /* 0x00000033303e7c24 */ /* 0x000fc6000f8e02ff */
        /* <DEDUP_REMOVED lines=22> */
[----:B------:R-:W2:Y:S04]  /*2d660*/  LDL.LU R177, [R1+0xb20] ;  /* 0x000b200001b17983 */ /* 0x000ea80000300800 */
[----:B------:R-:W2:Y:S04]  /*2d670*/  LDL.LU R192, [R1+0xb1c] ;  /* 0x000b1c0001c07983 */ /* 0x000ea80000300800 */
[----:B------:R-:W2:Y:S01]  /*2d680*/  LDL.LU R193, [R1+0xb18] ;  /* 0x000b180001c17983 */ /* 0x000ea20000300800 */
[----:B------:R-:W-:Y:S02]  /*2d690*/  IMAD R50, R208, UR38, RZ ;  /* 0x00000026d0327c24 */ /* 0x000fe4000f8e02ff */
[----:B---3--:R-:W-:Y:S01]  /*2d6a0*/  IMAD R46, R209, UR60, RZ ;  /* 0x0000003cd12e7c24 */ /* 0x008fe2000f8e02ff */
[----:B------:R-:W3:Y:S01]  /*2d6b0*/  LDL.LU R208, [R1+0xb10] ;  /* 0x000b100001d07983 */ /* 0x000ee20000300800 */
[----:B----4-:R-:W-:-:S03]  /*2d6c0*/  IMAD R45, R224, UR37, RZ ;  /* 0x00000025e02d7c24 */ /* 0x010fc6000f8e02ff */
[----:B------:R-:W4:Y:S04]  /*2d6d0*/  LDL.LU R209, [R1+0xa00] ;  /* 0x000a000001d17983 */ /* 0x000f280000300800 */
[----:B------:R-:W4:Y:S01]  /*2d6e0*/  LDL.LU R224, [R1+0xc38] ;  /* 0x000c380001e07983 */ /* 0x000f220000300800 */
[----:B------:R-:W-:Y:S02]  /*2d6f0*/  IMAD R4, R4, UR49, RZ ;  /* 0x0000003104047c24 */ /* 0x000fe4000f8e02ff */
[----:B--2---:R-:W-:Y:S02]  /*2d700*/  IMAD R44, R225, UR36, RZ ;  /* 0x00000024e12c7c24 */ /* 0x004fe4000f8e02ff */
[----:B------:R-:W-:Y:S01]  /*2d710*/  IMAD R41, R190, UR33, RZ ;  /* 0x00000021be297c24 */ /* 0x000fe2000f8e02ff */
[----:B------:R-:W2:Y:S01]  /*2d720*/  LDL.LU R225, [R1+0xc30] ;  /* 0x000c300001e17983 */ /* 0x000ea20000300800 */
[----:B------:R-:W-:Y:S01]  /*2d730*/  LEA R118, P1, R4, R3, 0x2 ;  /* 0x0000000304767211 */ /* 0x000fe200078210ff */
[----:B------:R-:W-:-:S02]  /*2d740*/  IMAD R40, R191, UR32, RZ ;  /* 0x00000020bf287c24 */ /* 0x000fc4000f8e02ff */
[----:B------:R-:W-:Y:S01]  /*2d750*/  IMAD R43, R174, UR35, RZ ;  /* 0x00000023ae2b7c24 */ /* 0x000fe2000f8e02ff */
[-C--:B------:R-:W-:Y:S01]  /*2d760*/  LEA.HI.X.SX32 R119, R4, R0.reuse, 0x2, P1 ;  /* 0x0000000004777211 */ /* 0x080fe200008f16ff */
[----:B------:R-:W-:Y:S01]  /*2d770*/  IMAD R39, R206, UR31, RZ ;  /* 0x0000001fce277c24 */ /* 0x000fe2000f8e02ff */
[-C--:B------:R-:W-:Y:S01]  /*2d780*/  LEA R126, P1, R9, R3.reuse, 0x2 ;  /* 0x00000003097e7211 */ /* 0x080fe200078210ff */
[----:B------:R-:W-:Y:S02]  /*2d790*/  IMAD R42, R175, UR34, RZ ;  /* 0x00000022af2a7c24 */ /* 0x000fe4000f8e02ff */
[----:B------:R-:W-:Y:S01]  /*2d7a0*/  IMAD R65, R65, UR54, RZ ;  /* 0x0000003641417c24 */ /* 0x000fe2000f8e02ff */
[----:B------:R1:W-:Y:S01]  /*2d7b0*/  STL.64 [R1+0x970], R118 ;  /* 0x0009707601007387 */ /* 0x0003e20000100a00 */
[----:B------:R-:W-:Y:S01]  /*2d7c0*/  LEA.HI.X.SX32 R127, R9, R0, 0x2, P1 ;  /* 0x00000000097f7211 */ /* 0x000fe200008f16ff */
[----:B------:R-:W-:Y:S02]  /*2d7d0*/  IMAD R38, R207, UR30, RZ ;  /* 0x0000001ecf267c24 */ /* 0x000fe4000f8e02ff */
[----:B------:R-:W-:Y:S01]  /*2d7e0*/  IMAD R64, R64, UR53, RZ ;  /* 0x0000003540407c24 */ /* 0x000fe2000f8e02ff */
[----:B------:R1:W-:Y:S01]  /*2d7f0*/  STL.64 [R1+0xd70], R124 ;  /* 0x000d707c01007387 */ /* 0x0003e20000100a00 */
[-C--:B------:R-:W-:Y:S01]  /*2d800*/  LEA R4, P1, R14, R3.reuse, 0x2 ;  /* 0x000000030e047211 */ /* 0x080fe200078210ff */
[----:B------:R-:W-:Y:S01]  /*2d810*/  IMAD R37, R222, UR29, RZ ;  /* 0x0000001dde257c24 */ /* 0x000fe2000f8e02ff */
[----:B------:R-:W2:Y:S01]  /*2d820*/  S2UR UR5, SR_CgaCtaId ;  /* 0x00000000000579c3 */ /* 0x000ea20000008800 */
[----:B------:R-:W-:Y:S01]  /*2d830*/  IMAD R36, R223, UR28, RZ ;  /* 0x0000001cdf247c24 */ /* 0x000fe2000f8e02ff */
[----:B------:R-:W-:Y:S01]  /*2d840*/  ULDC UR49, c[0x0][0x230] ;  /* 0x00008c0000317ab9 */ /* 0x000fe20000000800 */
[-C--:B-1----:R-:W-:Y:S01]  /*2d850*/  LEA R118, P5, R11, R3.reuse, 0x2 ;  /* 0x000000030b767211 */ /* 0x082fe200078a10ff */
[----:B------:R1:W-:Y:S01]  /*2d860*/  STL.64 [R1+0x968], R122 ;  /* 0x0009687a01007387 */ /* 0x0003e20000100a00 */
[----:B------:R-:W-:-:S02]  /*2d870*/  LEA R124, P4, R12, R3, 0x2 ;  /* 0x000000030c7c7211 */ /* 0x000fc400078810ff */
[-C--:B------:R-:W-:Y:S01]  /*2d880*/  LEA.HI.X.SX32 R119, R11, R0.reuse, 0x2, P5 ;  /* 0x000000000b777211 */ /* 0x080fe200028f16ff */
[----:B------:R1:W-:Y:S01]  /*2d890*/  STL.64 [R1+0x958], R120 ;  /* 0x0009587801007387 */ /* 0x0003e20000100a00 */
[-C--:B------:R-:W-:Y:S02]  /*2d8a0*/  LEA.HI.X.SX32 R125, R12, R0.reuse, 0x2, P4 ;  /* 0x000000000c7d7211 */ /* 0x080fe400020f16ff */
[----:B------:R-:W-:Y:S01]  /*2d8b0*/  LEA.HI.X.SX32 R5, R14, R0, 0x2, P1 ;  /* 0x000000000e057211 */ /* 0x000fe200008f16ff */
[----:B------:R-:W-:Y:S01]  /*2d8c0*/  STL.64 [R1+0x960], R126 ;  /* 0x0009607e01007387 */ /* 0x000fe20000100a00 */
[----:B-1----:R-:W-:-:S03]  /*2d8d0*/  LEA R122, P3, R13, R3, 0x2 ;  /* 0x000000030d7a7211 */ /* 0x002fc600078610ff */
[----:B------:R1:W-:Y:S01]  /*2d8e0*/  STL.64 [R1+0x950], R118 ;  /* 0x0009507601007387 */ /* 0x0003e20000100a00 */
[-C--:B------:R-:W-:Y:S02]  /*2d8f0*/  LEA R10, P4, R241, R3.reuse, 0x2 ;  /* 0x00000003f10a7211 */ /* 0x080fe400078810ff */
[-C--:B------:R-:W-:Y:S01]  /*2d900*/  LEA R120, P2, R15, R3.reuse, 0x2 ;  /* 0x000000030f787211 */ /* 0x080fe200078410ff */
[----:B------:R-:W-:Y:S01]  /*2d910*/  STL.64 [R1+0x948], R124 ;  /* 0x0009487c01007387 */ /* 0x000fe20000100a00 */
[----:B------:R-:W-:Y:S01]  /*2d920*/  LEA.HI.X.SX32 R123, R13, R0, 0x2, P3 ;  /* 0x000000000d7b7211 */ /* 0x000fe200018f16ff */
[----:B------:R-:W-:Y:S01]  /*2d930*/  IMAD R35, R238, UR27, RZ ;  /* 0x0000001bee237c24 */ /* 0x000fe2000f8e02ff */
[-C--:B------:R-:W-:Y:S01]  /*2d940*/  LEA R8, P3, R242, R3.reuse, 0x2 ;  /* 0x00000003f2087211 */ /* 0x080fe200078610ff */
[----:B------:R1:W-:Y:S02]  /*2d950*/  STL.64 [R1+0x9c8], R4 ;  /* 0x0009c80401007387 */ /* 0x0003e40000100a00 */
[----:B-1----:R-:W-:-:S02]  /*2d960*/  LEA R118, P5, R240, R3, 0x2 ;  /* 0x00000003f0767211 */ /* 0x002fc400078a10ff */
[-C--:B------:R-:W-:Y:S02]  /*2d970*/  LEA.HI.X.SX32 R121, R15, R0.reuse, 0x2, P2 ;  /* 0x000000000f797211 */ /* 0x080fe400010f16ff */
[-C--:B------:R-:W-:Y:S02]  /*2d980*/  LEA R238, P2, R244, R3.reuse, 0x2 ;  /* 0x00000003f4ee7211 */ /* 0x080fe400078410ff */
[-C--:B------:R-:W-:Y:S02]  /*2d990*/  LEA.HI.X.SX32 R119, R240, R0.reuse, 0x2, P5 ;  /* 0x00000000f0777211 */ /* 0x080fe400028f16ff */
[-C--:B------:R-:W-:Y:S02]  /*2d9a0*/  LEA R4, P1, R243, R3.reuse, 0x2 ;  /* 0x00000003f3047211 */ /* 0x080fe400078210ff */
[-C--:B------:R-:W-:Y:S01]  /*2d9b0*/  LEA.HI.X.SX32 R11, R241, R0.reuse, 0x2, P4 ;  /* 0x00000000f10b7211 */ /* 0x080fe200020f16ff */
[----:B------:R-:W-:Y:S01]  /*2d9c0*/  IMAD R34, R239, UR26, RZ ;  /* 0x0000001aef227c24 */ /* 0x000fe2000f8e02ff */
[----:B------:R-:W-:Y:S01]  /*2d9d0*/  LEA R236, P5, R245, R3, 0x2 ;  /* 0x00000003f5ec7211 */ /* 0x000fe200078a10ff */
[----:B------:R-:W-:Y:S01]  /*2d9e0*/  STL.64 [R1+0x988], R122 ;  /* 0x0009887a01007387 */ /* 0x000fe20000100a00 */
[----:B------:R-:W-:-:S02]  /*2d9f0*/  LEA.HI.X.SX32 R9, R242, R0, 0x2, P3 ;  /* 0x00000000f2097211 */ /* 0x000fc400018f16ff */
[-C--:B------:R-:W-:Y:S01]  /*2da00*/  LEA.HI.X.SX32 R5, R243, R0.reuse, 0x2, P1 ;  /* 0x00000000f3057211 */ /* 0x080fe200008f16ff */
[----:B------:R-:W-:Y:S01]  /*2da10*/  STL.64 [R1+0x9c0], R120 ;  /* 0x0009c07801007387 */ /* 0x000fe20000100a00 */
[-C--:B------:R-:W-:Y:S02]  /*2da20*/  LEA R234, P4, R246, R3.reuse, 0x2 ;  /* 0x00000003f6ea7211 */ /* 0x080fe400078810ff */
[-C--:B------:R-:W-:Y:S01]  /*2da30*/  LEA.HI.X.SX32 R239, R244, R0.reuse, 0x2, P2 ;  /* 0x00000000f4ef7211 */ /* 0x080fe200010f16ff */
[----:B------:R-:W-:Y:S01]  /*2da40*/  STL.64 [R1+0x9b8], R118 ;  /* 0x0009b87601007387 */ /* 0x000fe20000100a00 */
[-C--:B------:R-:W-:Y:S02]  /*2da50*/  LEA R232, P3, R247, R3.reuse, 0x2 ;  /* 0x00000003f7e87211 */ /* 0x080fe400078610ff */
[----:B------:R-:W-:Y:S01]  /*2da60*/  LEA R230, P1, R248, R3, 0x2 ;  /* 0x00000003f8e67211 */ /* 0x000fe200078210ff */
[----:B------:R-:W-:Y:S01]  /*2da70*/  STL.64 [R1+0x9b0], R10 ;  /* 0x0009b00a01007387 */ /* 0x000fe20000100a00 */
[----:B------:R-:W-:-:S02]  /*2da80*/  LEA.HI.X.SX32 R237, R245, R0, 0x2, P5 ;  /* 0x00000000f5ed7211 */ /* 0x000fc400028f16ff */
[-C--:B------:R-:W-:Y:S01]  /*2da90*/  LEA R228, P2, R249, R3.reuse, 0x2 ;  /* 0x00000003f9e47211 */ /* 0x080fe200078410ff */
[----:B------:R-:W-:Y:S01]  /*2daa0*/  STL.64 [R1+0x9a8], R8 ;  /* 0x0009a80801007387 */ /* 0x000fe20000100a00 */
[----:B------:R-:W-:Y:S02]  /*2dab0*/  LEA R226, P5, R250, R3, 0x2 ;  /* 0x00000003fae27211 */ /* 0x000fe400078a10ff */
[-C--:B------:R-:W-:Y:S01]  /*2dac0*/  LEA.HI.X.SX32 R235, R246, R0.reuse, 0x2, P4 ;  /* 0x00000000f6eb7211 */ /* 0x080fe200020f16ff */
[----:B------:R1:W-:Y:S01]  /*2dad0*/  STL.64 [R1+0x9a0], R4 ;  /* 0x0009a00401007387 */ /* 0x0003e20000100a00 */
[-C--:B------:R-:W-:Y:S02]  /*2dae0*/  LEA.HI.X.SX32 R233, R247, R0.reuse, 0x2, P3 ;  /* 0x00000000f7e97211 */ /* 0x080fe400018f16ff */
[-C--:B------:R-:W-:Y:S01]  /*2daf0*/  LEA.HI.X.SX32 R231, R248, R0.reuse, 0x2, P1 ;  /* 0x00000000f8e77211 */ /* 0x080fe200008f16ff */
[----:B------:R-:W-:Y:S01]  /*2db00*/  STL.64 [R1+0x998], R238 ;  /* 0x000998ee01007387 */ /* 0x000fe20000100a00 */
[----:B------:R-:W-:-:S03]  /*2db10*/  LEA.HI.X.SX32 R229, R249, R0, 0x2, P2 ;  /* 0x00000000f9e57211 */ /* 0x000fc600010f16ff */
[----:B------:R-:W-:Y:S01]  /*2db20*/  STL.64 [R1+0x22b8], R238 ;  /* 0x0022b8ee01007387 */ /* 0x000fe20000100a00 */
[-C--:B------:R-:W-:Y:S02]  /*2db30*/  LEA R222, P3, R252, R3.reuse, 0x2 ;  /* 0x00000003fcde7211 */ /* 0x080fe400078610ff */
[-C--:B-1----:R-:W-:Y:S01]  /*2db40*/  LEA R4, P4, R251, R3.reuse, 0x2 ;  /* 0x00000003fb047211 */ /* 0x082fe200078810ff */
[----:B------:R-:W-:Y:S01]  /*2db50*/  STL.64 [R1+0x9e8], R236 ;  /* 0x0009e8ec01007387 */ /* 0x000fe20000100a00 */
[-C--:B------:R-:W-:Y:S02]  /*2db60*/  LEA.HI.X.SX32 R227, R250, R0.reuse, 0x2, P5 ;  /* 0x00000000fae37211 */ /* 0x080fe400028f16ff */
[-C--:B------:R-:W-:Y:S01]  /*2db70*/  LEA R220, P1, R117, R3.reuse, 0x2 ;  /* 0x0000000375dc7211 */ /* 0x080fe200078210ff */
[----:B------:R-:W-:Y:S01]  /*2db80*/  STL.64 [R1+0x22c0], R236 ;  /* 0x0022c0ec01007387 */ /* 0x000fe20000100a00 */
[----:B------:R-:W-:Y:S02]  /*2db90*/  LEA.HI.X.SX32 R5, R251, R0, 0x2, P4 ;  /* 0x00000000fb057211 */ /* 0x000fe400020f16ff */
[-C--:B------:R-:W-:Y:S01]  /*2dba0*/  LEA R218, P2, R116, R3.reuse, 0x2 ;  /* 0x0000000374da7211 */ /* 0x080fe200078410ff */
[----:B------:R-:W-:Y:S01]  /*2dbb0*/  STL.64 [R1+0xa20], R234 ;  /* 0x000a20ea01007387 */ /* 0x000fe20000100a00 */
[----:B------:R-:W-:-:S03]  /*2dbc0*/  LEA R216, P5, R115, R3, 0x2 ;  /* 0x0000000373d87211 */ /* 0x000fc600078a10ff */
[----:B------:R-:W-:Y:S01]  /*2dbd0*/  STL.64 [R1+0xa18], R232 ;  /* 0x000a18e801007387 */ /* 0x000fe20000100a00 */
[-C--:B------:R-:W-:Y:S02]  /*2dbe0*/  LEA R214, P4, R114, R3.reuse, 0x2 ;  /* 0x0000000372d67211 */ /* 0x080fe400078810ff */
[-C--:B------:R-:W-:Y:S01]  /*2dbf0*/  LEA.HI.X.SX32 R223, R252, R0.reuse, 0x2, P3 ;  /* 0x00000000fcdf7211 */ /* 0x080fe200018f16ff */
[----:B------:R-:W-:Y:S01]  /*2dc00*/  STL.64 [R1+0xa10], R230 ;  /* 0x000a10e601007387 */ /* 0x000fe20000100a00 */
[-C--:B------:R-:W-:Y:S02]  /*2dc10*/  LEA R212, P3, R113, R3.reuse, 0x2 ;  /* 0x0000000371d47211 */ /* 0x080fe400078610ff */
[-C--:B------:R-:W-:Y:S01]  /*2dc20*/  LEA.HI.X.SX32 R221, R117, R0.reuse, 0x2, P1 ;  /* 0x0000000075dd7211 */ /* 0x080fe200008f16ff */
[----:B------:R-:W-:Y:S01]  /*2dc30*/  STL.64 [R1+0xa08], R228 ;  /* 0x000a08e401007387 */ /* 0x000fe20000100a00 */
[----:B------:R-:W-:Y:S02]  /*2dc40*/  LEA R210, P1, R112, R3, 0x2 ;  /* 0x0000000370d27211 */ /* 0x000fe400078210ff */
[-C--:B------:R-:W-:Y:S01]  /*2dc50*/  LEA.HI.X.SX32 R219, R116, R0.reuse, 0x2, P2 ;  /* 0x0000000074db7211 */ /* 0x080fe200010f16ff */
[----:B------:R-:W-:Y:S01]  /*2dc60*/  STL.64 [R1+0xa00], R226 ;  /* 0x000a00e201007387 */ /* 0x000fe20000100a00 */
[----:B------:R-:W-:-:S03]  /*2dc70*/  LEA.HI.X.SX32 R217, R115, R0, 0x2, P5 ;  /* 0x0000000073d97211 */ /* 0x000fc600028f16ff */
[----:B------:R1:W-:Y:S01]  /*2dc80*/  STL.64 [R1+0x9f8], R4 ;  /* 0x0009f80401007387 */ /* 0x0003e20000100a00 */
[-C--:B------:R-:W-:Y:S02]  /*2dc90*/  LEA.HI.X.SX32 R215, R114, R0.reuse, 0x2, P4 ;  /* 0x0000000072d77211 */ /* 0x080fe400020f16ff */
[-C--:B------:R-:W-:Y:S01]  /*2dca0*/  LEA.HI.X.SX32 R213, R113, R0.reuse, 0x2, P3 ;  /* 0x0000000071d57211 */ /* 0x080fe200018f16ff */
[----:B------:R-:W-:Y:S01]  /*2dcb0*/  STL.64 [R1+0x9f0], R222 ;  /* 0x0009f0de01007387 */ /* 0x000fe20000100a00 */
[-C--:B------:R-:W-:Y:S02]  /*2dcc0*/  LEA R206, P5, R110, R3.reuse, 0x2 ;  /* 0x000000036ece7211 */ /* 0x080fe400078a10ff */
[----:B------:R-:W-:Y:S01]  /*2dcd0*/  LEA.HI.X.SX32 R211, R112, R0, 0x2, P1 ;  /* 0x0000000070d37211 */ /* 0x000fe200008f16ff */
[----:B------:R-:W-:Y:S01]  /*2dce0*/  STL.64 [R1+0xa28], R220 ;  /* 0x000a28dc01007387 */ /* 0x000fe20000100a00 */
[----:B-1----:R-:W-:-:S03]  /*2dcf0*/  LEA R4, P2, R111, R3, 0x2 ;  /* 0x000000036f047211 */ /* 0x002fc600078410ff */
[----:B------:R-:W-:Y:S01]  /*2dd00*/  STL.64 [R1+0xa30], R218 ;  /* 0x000a30da01007387 */ /* 0x000fe20000100a00 */
[-C--:B------:R-:W-:Y:S02]  /*2dd10*/  LEA R204, P4, R109, R3.reuse, 0x2 ;  /* 0x000000036dcc7211 */ /* 0x080fe400078810ff */
[-C--:B------:R-:W-:Y:S01]  /*2dd20*/  LEA.HI.X.SX32 R5, R111, R0.reuse, 0x2, P2 ;  /* 0x000000006f057211 */ /* 0x080fe200010f16ff */
[----:B------:R-:W-:Y:S01]  /*2dd30*/  STL.64 [R1+0xa60], R216 ;  /* 0x000a60d801007387 */ /* 0x000fe20000100a00 */
[-C--:B------:R-:W-:Y:S02]  /*2dd40*/  LEA R202, P3, R108, R3.reuse, 0x2 ;  /* 0x000000036cca7211 */ /* 0x080fe400078610ff */
[-C--:B------:R-:W-:Y:S01]  /*2dd50*/  LEA R200, P1, R107, R3.reuse, 0x2 ;  /* 0x000000036bc87211 */ /* 0x080fe200078210ff */
[----:B------:R-:W-:Y:S01]  /*2dd60*/  STL.64 [R1+0xa58], R214 ;  /* 0x000a58d601007387 */ /* 0x000fe20000100a00 */
[-C--:B------:R-:W-:Y:S02]  /*2dd70*/  LEA R198, P2, R106, R3.reuse, 0x2 ;  /* 0x000000036ac67211 */ /* 0x080fe400078410ff */
[----:B------:R-:W-:Y:S01]  /*2dd80*/  LEA.HI.X.SX32 R207, R110, R0, 0x2, P5 ;  /* 0x000000006ecf7211 */ /* 0x000fe200028f16ff */
[----:B------:R-:W-:Y:S01]  /*2dd90*/  STL.64 [R1+0xa50], R212 ;  /* 0x000a50d401007387 */ /* 0x000fe20000100a00 */
[----:B------:R-:W-:-:S02]  /*2dda0*/  LEA R196, P5, R105, R3, 0x2 ;  /* 0x0000000369c47211 */ /* 0x000fc400078a10ff */
[-C--:B------:R-:W-:Y:S01]  /*2ddb0*/  LEA.HI.X.SX32 R205, R109, R0.reuse, 0x2, P4 ;  /* 0x000000006dcd7211 */ /* 0x080fe200020f16ff */
[----:B------:R-:W-:Y:S01]  /*2ddc0*/  STL.64 [R1+0xa48], R210 ;  /* 0x000a48d201007387 */ /* 0x000fe20000100a00 */
[----:B------:R-:W-:Y:S02]  /*2ddd0*/  LEA R194, P4, R104, R3, 0x2 ;  /* 0x0000000368c27211 */ /* 0x000fe400078810ff */
[-C--:B------:R-:W-:Y:S01]  /*2dde0*/  LEA.HI.X.SX32 R203, R108, R0.reuse, 0x2, P3 ;  /* 0x000000006ccb7211 */ /* 0x080fe200018f16ff */
[----:B------:R1:W-:Y:S01]  /*2ddf0*/  STL.64 [R1+0xa40], R4 ;  /* 0x000a400401007387 */ /* 0x0003e20000100a00 */
[-C--:B------:R-:W-:Y:S02]  /*2de00*/  LEA.HI.X.SX32 R201, R107, R0.reuse, 0x2, P1 ;  /* 0x000000006bc97211 */ /* 0x080fe400008f16ff */
[-C--:B------:R-:W-:Y:S01]  /*2de10*/  LEA.HI.X.SX32 R199, R106, R0.reuse, 0x2, P2 ;  /* 0x000000006ac77211 */ /* 0x080fe200010f16ff */
[----:B------:R-:W-:Y:S01]  /*2de20*/  STL.64 [R1+0xa38], R206 ;  /* 0x000a38ce01007387 */ /* 0x000fe20000100a00 */
[----:B------:R-:W-:-:S02]  /*2de30*/  LEA.HI.X.SX32 R197, R105, R0, 0x2, P5 ;  /* 0x0000000069c57211 */ /* 0x000fc400028f16ff */
[-C--:B------:R-:W-:Y:S01]  /*2de40*/  LEA R190, P1, R102, R3.reuse, 0x2 ;  /* 0x0000000366be7211 */ /* 0x080fe200078210ff */
[----:B------:R-:W-:Y:S01]  /*2de50*/  STL.64 [R1+0xa68], R204 ;  /* 0x000a68cc01007387 */ /* 0x000fe20000100a00 */
[-C--:B------:R-:W-:Y:S02]  /*2de60*/  LEA.HI.X.SX32 R195, R104, R0.reuse, 0x2, P4 ;  /* 0x0000000068c37211 */ /* 0x080fe400020f16ff */
[-C--:B-1----:R-:W-:Y:S01]  /*2de70*/  LEA R4, P3, R103, R3.reuse, 0x2 ;  /* 0x0000000367047211 */ /* 0x082fe200078610ff */
[----:B------:R-:W-:Y:S01]  /*2de80*/  STL.64 [R1+0xa70], R202 ;  /* 0x000a70ca01007387 */ /* 0x000fe20000100a00 */
[-C--:B------:R-:W-:Y:S02]  /*2de90*/  LEA R188, P2, R101, R3.reuse, 0x2 ;  /* 0x0000000365bc7211 */ /* 0x080fe400078410ff */
[----:B------:R-:W-:Y:S01]  /*2dea0*/  LEA.HI.X.SX32 R5, R103, R0, 0x2, P3 ;  /* 0x0000000067057211 */ /* 0x000fe200018f16ff */
[----:B------:R-:W-:Y:S01]  /*2deb0*/  STL.64 [R1+0xaa0], R200 ;  /* 0x000aa0c801007387 */ /* 0x000fe20000100a00 */
[----:B------:R-:W-:-:S02]  /*2dec0*/  LEA R186, P5, R100, R3, 0x2 ;  /* 0x0000000364ba7211 */ /* 0x000fc400078a10ff */
[-C--:B------:R-:W-:Y:S01]  /*2ded0*/  LEA R184, P4, R99, R3.reuse, 0x2 ;  /* 0x0000000363b87211 */ /* 0x080fe200078810ff */
[----:B------:R-:W-:Y:S01]  /*2dee0*/  STL.64 [R1+0xa98], R198 ;  /* 0x000a98c601007387 */ /* 0x000fe20000100a00 */
[-C--:B------:R-:W-:Y:S02]  /*2def0*/  LEA R182, P3, R98, R3.reuse, 0x2 ;  /* 0x0000000362b67211 */ /* 0x080fe400078610ff */
[-C--:B------:R-:W-:Y:S01]  /*2df00*/  LEA.HI.X.SX32 R191, R102, R0.reuse, 0x2, P1 ;  /* 0x0000000066bf7211 */ /* 0x080fe200008f16ff */
[----:B------:R-:W-:Y:S01]  /*2df10*/  STL.64 [R1+0xa90], R196 ;  /* 0x000a90c401007387 */ /* 0x000fe20000100a00 */
[-C--:B------:R-:W-:Y:S02]  /*2df20*/  LEA R180, P1, R97, R3.reuse, 0x2 ;  /* 0x0000000361b47211 */ /* 0x080fe400078210ff */
[----:B------:R-:W-:Y:S01]  /*2df30*/  LEA.HI.X.SX32 R189, R101, R0, 0x2, P2 ;  /* 0x0000000065bd7211 */ /* 0x000fe200010f16ff */
[----:B------:R-:W-:Y:S01]  /*2df40*/  STL.64 [R1+0xa88], R194 ;  /* 0x000a88c201007387 */ /* 0x000fe20000100a00 */
[----:B------:R-:W-:-:S02]  /*2df50*/  LEA R178, P2, R96, R3, 0x2 ;  /* 0x0000000360b27211 */ /* 0x000fc400078410ff */
[-C--:B------:R-:W-:Y:S01]  /*2df60*/  LEA.HI.X.SX32 R187, R100, R0.reuse, 0x2, P5 ;  /* 0x0000000064bb7211 */ /* 0x080fe200028f16ff */
[----:B------:R1:W-:Y:S01]  /*2df70*/  STL.64 [R1+0xa80], R4 ;  /* 0x000a800401007387 */ /* 0x0003e20000100a00 */
[-C--:B------:R-:W-:Y:S02]  /*2df80*/  LEA.HI.X.SX32 R185, R99, R0.reuse, 0x2, P4 ;  /* 0x0000000063b97211 */ /* 0x080fe400020f16ff */
[-C--:B------:R-:W-:Y:S01]  /*2df90*/  LEA.HI.X.SX32 R183, R98, R0.reuse, 0x2, P3 ;  /* 0x0000000062b77211 */ /* 0x080fe200018f16ff */
[----:B------:R-:W-:Y:S01]  /*2dfa0*/  STL.64 [R1+0xa78], R190 ;  /* 0x000a78be01007387 */ /* 0x000fe20000100a00 */
[-C--:B------:R-:W-:Y:S02]  /*2dfb0*/  LEA.HI.X.SX32 R181, R97, R0.reuse, 0x2, P1 ;  /* 0x0000000061b57211 */ /* 0x080fe400008f16ff */
[----:B------:R-:W-:Y:S01]  /*2dfc0*/  LEA R174, P4, R94, R3, 0x2 ;  /* 0x000000035eae7211 */ /* 0x000fe200078810ff */
[----:B------:R-:W-:Y:S01]  /*2dfd0*/  STL.64 [R1+0xaa8], R188 ;  /* 0x000aa8bc01007387 */ /* 0x000fe20000100a00 */
[----:B------:R-:W-:-:S02]  /*2dfe0*/  LEA.HI.X.SX32 R179, R96, R0, 0x2, P2 ;  /* 0x0000000060b37211 */ /* 0x000fc400010f16ff */
[-C--:B-1----:R-:W-:Y:S01]  /*2dff0*/  LEA R4, P5, R95, R3.reuse, 0x2 ;  /* 0x000000035f047211 */ /* 0x082fe200078a10ff */
[----:B------:R-:W-:Y:S01]  /*2e000*/  STL.64 [R1+0xab0], R186 ;  /* 0x000ab0ba01007387 */ /* 0x000fe20000100a00 */
[-C--:B------:R-:W-:Y:S02]  /*2e010*/  LEA R172, P3, R93, R3.reuse, 0x2 ;  /* 0x000000035dac7211 */ /* 0x080fe400078610ff */
[----:B------:R-:W-:Y:S01]  /*2e020*/  LEA.HI.X.SX32 R5, R95, R0, 0x2, P5 ;  /* 0x000000005f057211 */ /* 0x000fe200028f16ff */
[----:B------:R-:W-:Y:S01]  /*2e030*/  STL.64 [R1+0xae0], R184 ;  /* 0x000ae0b801007387 */ /* 0x000fe20000100a00 */
[-C--:B------:R-:W-:Y:S02]  /*2e040*/  LEA R170, P1, R92, R3.reuse, 0x2 ;  /* 0x000000035caa7211 */ /* 0x080fe400078210ff */
[-C--:B------:R-:W-:Y:S01]  /*2e050*/  LEA R168, P2, R91, R3.reuse, 0x2 ;  /* 0x000000035ba87211 */ /* 0x080fe200078410ff */
[----:B------:R-:W-:Y:S01]  /*2e060*/  STL.64 [R1+0xad8], R182 ;  /* 0x000ad8b601007387 */ /* 0x000fe20000100a00 */
[----:B------:R-:W-:-:S02]  /*2e070*/  LEA R166, P5, R90, R3, 0x2 ;  /* 0x000000035aa67211 */ /* 0x000fc400078a10ff */
[-C--:B------:R-:W-:Y:S01]  /*2e080*/  LEA.HI.X.SX32 R175, R94, R0.reuse, 0x2, P4 ;  /* 0x000000005eaf7211 */ /* 0x080fe200020f16ff */
[----:B------:R-:W-:Y:S01]  /*2e090*/  STL.64 [R1+0xad0], R180 ;  /* 0x000ad0b401007387 */ /* 0x000fe20000100a00 */
[-C--:B------:R-:W-:Y:S02]  /*2e0a0*/  LEA R164, P4, R89, R3.reuse, 0x2 ;  /* 0x0000000359a47211 */ /* 0x080fe400078810ff */
[-C--:B------:R-:W-:Y:S01]  /*2e0b0*/  LEA.HI.X.SX32 R173, R93, R0.reuse, 0x2, P3 ;  /* 0x000000005dad7211 */ /* 0x080fe200018f16ff */
[----:B------:R-:W-:Y:S01]  /*2e0c0*/  STL.64 [R1+0xac8], R178 ;  /* 0x000ac8b201007387 */ /* 0x000fe20000100a00 */
[----:B------:R-:W-:Y:S02]  /*2e0d0*/  LEA R162, P3, R88, R3, 0x2 ;  /* 0x0000000358a27211 */ /* 0x000fe400078610ff */
[-C--:B------:R-:W-:Y:S01]  /*2e0e0*/  LEA.HI.X.SX32 R171, R92, R0.reuse, 0x2, P1 ;  /* 0x000000005cab7211 */ /* 0x080fe200008f16ff */
[----:B------:R1:W-:Y:S01]  /*2e0f0*/  STL.64 [R1+0xac0], R4 ;  /* 0x000ac00401007387 */ /* 0x0003e20000100a00 */
[----:B------:R-:W-:-:S02]  /*2e100*/  LEA.HI.X.SX32 R169, R91, R0, 0x2, P2 ;  /* 0x000000005ba97211 */ /* 0x000fc400010f16ff */
[-C--:B------:R-:W-:Y:S01]  /*2e110*/  LEA.HI.X.SX32 R167, R90, R0.reuse, 0x2, P5 ;  /* 0x000000005aa77211 */ /* 0x080fe200028f16ff */
[----:B------:R-:W-:Y:S01]  /*2e120*/  STL.64 [R1+0xab8], R174 ;  /* 0x000ab8ae01007387 */ /* 0x000fe20000100a00 */
[-C--:B------:R-:W-:Y:S02]  /*2e130*/  LEA.HI.X.SX32 R165, R89, R0.reuse, 0x2, P4 ;  /* 0x0000000059a57211 */ /* 0x080fe400020f16ff */
[-C--:B------:R-:W-:Y:S01]  /*2e140*/  LEA R158, P2, R86, R3.reuse, 0x2 ;  /* 0x00000003569e7211 */ /* 0x080fe200078410ff */
[----:B------:R-:W-:Y:S01]  /*2e150*/  STL.64 [R1+0xae8], R172 ;  /* 0x000ae8ac01007387 */ /* 0x000fe20000100a00 */
[----:B------:R-:W-:Y:S02]  /*2e160*/  LEA.HI.X.SX32 R163, R88, R0, 0x2, P3 ;  /* 0x0000000058a37211 */ /* 0x000fe400018f16ff */
[-C--:B-1----:R-:W-:Y:S01]  /*2e170*/  LEA R4, P1, R87, R3.reuse, 0x2 ;  /* 0x0000000357047211 */ /* 0x082fe200078210ff */
[----:B------:R-:W-:Y:S01]  /*2e180*/  STL.64 [R1+0xaf0], R170 ;  /* 0x000af0aa01007387 */ /* 0x000fe20000100a00 */
[----:B------:R-:W-:-:S02]  /*2e190*/  LEA R156, P5, R85, R3, 0x2 ;  /* 0x00000003559c7211 */ /* 0x000fc400078a10ff */
        /* <DEDUP_REMOVED lines=131> */
[-C--:B------:R-:W-:Y:S02]  /*2e9d0*/  LEA R66, P5, R38, R3.reuse, 0x2 ;  /* 0x0000000326427211 */ /* 0x080fe400078a10ff */
[-C--:B------:R-:W-:Y:S01]  /*2e9e0*/  LEA.HI.X.SX32 R75, R42, R0.reuse, 0x2, P4 ;  /* 0x000000002a4b7211 */ /* 0x080fe200020f16ff */
[----:B------:R1:W-:Y:S01]  /*2e9f0*/  STL.64 [R1+0xc58], R4 ;  /* 0x000c580401007387 */ /* 0x0003e20000100a00 */
[-C--:B------:R-:W-:Y:S01]  /*2ea00*/  LEA.HI.X.SX32 R73, R41, R0.reuse, 0x2, P3 ;  /* 0x0000000029497211 */ /* 0x080fe200018f16ff */
[----:B------:R-:W-:Y:S01]  /*2ea10*/  IMAD R31, R16, UR25, RZ ;  /* 0x00000019101f7c24 */ /* 0x000fe2000f8e02ff */
[-C--:B------:R-:W-:Y:S01]  /*2ea20*/  LEA.HI.X.SX32 R71, R40, R0.reuse, 0x2, P1 ;  /* 0x0000000028477211 */ /* 0x080fe200008f16ff */
[----:B------:R-:W-:Y:S01]  /*2ea30*/  IMAD R30, R17, UR24, RZ ;  /* 0x00000018111e7c24 */ /* 0x000fe2000f8e02ff */
[----:B------:R-:W-:Y:S01]  /*2ea40*/  STL.64 [R1+0xc60], R78 ;  /* 0x000c604e01007387 */ /* 0x000fe20000100a00 */
[-C--:B------:R-:W-:Y:S01]  /*2ea50*/  LEA.HI.X.SX32 R69, R39, R0.reuse, 0x2, P2 ;  /* 0x0000000027457211 */ /* 0x080fe200010f16ff */
[----:B------:R-:W-:Y:S01]  /*2ea60*/  IMAD R29, R32, UR23, RZ ;  /* 0x00000017201d7c24 */ /* 0x000fe2000f8e02ff */
[-C--:B------:R-:W-:Y:S01]  /*2ea70*/  LEA R62, P3, R36, R3.reuse, 0x2 ;  /* 0x00000003243e7211 */ /* 0x080fe200078610ff */
[----:B------:R-:W-:Y:S01]  /*2ea80*/  STL.64 [R1+0xc68], R76 ;  /* 0x000c684c01007387 */ /* 0x000fe20000100a00 */
[-C--:B-1----:R-:W-:Y:S01]  /*2ea90*/  LEA R4, P4, R37, R3.reuse, 0x2 ;  /* 0x0000000325047211 */ /* 0x082fe200078810ff */
[----:B------:R-:W-:Y:S01]  /*2eaa0*/  IMAD R28, R33, UR22, RZ ;  /* 0x00000016211c7c24 */ /* 0x000fe2000f8e02ff */
[-C--:B------:R-:W-:Y:S01]  /*2eab0*/  LEA.HI.X.SX32 R67, R38, R0.reuse, 0x2, P5 ;  /* 0x0000000026437211 */ /* 0x080fe200028f16ff */
[----:B------:R-:W-:Y:S01]  /*2eac0*/  STL.64 [R1+0xc70], R74 ;  /* 0x000c704a01007387 */ /* 0x000fe20000100a00 */
[-C--:B------:R-:W-:Y:S01]  /*2ead0*/  LEA R60, P1, R35, R3.reuse, 0x2 ;  /* 0x00000003233c7211 */ /* 0x080fe200078210ff */
[----:B------:R-:W-:Y:S01]  /*2eae0*/  IMAD R27, R48, UR21, RZ ;  /* 0x00000015301b7c24 */ /* 0x000fe2000f8e02ff */
[----:B------:R-:W-:Y:S01]  /*2eaf0*/  LEA.HI.X.SX32 R5, R37, R0, 0x2, P4 ;  /* 0x0000000025057211 */ /* 0x000fe200020f16ff */
[----:B------:R-:W-:Y:S01]  /*2eb00*/  STL.64 [R1+0xc78], R72 ;  /* 0x000c784801007387 */ /* 0x000fe20000100a00 */
[----:B------:R-:W-:-:S02]  /*2eb10*/  LEA R58, P2, R34, R3, 0x2 ;  /* 0x00000003223a7211 */ /* 0x000fc400078410ff */
[-C--:B------:R-:W-:Y:S01]  /*2eb20*/  LEA R56, P5, R31, R3.reuse, 0x2 ;  /* 0x000000031f387211 */ /* 0x080fe200078a10ff */
[----:B------:R-:W-:Y:S01]  /*2eb30*/  STL.64 [R1+0xc80], R70 ;  /* 0x000c804601007387 */ /* 0x000fe20000100a00 */
[-C--:B------:R-:W-:Y:S01]  /*2eb40*/  LEA R54, P4, R30, R3.reuse, 0x2 ;  /* 0x000000031e367211 */ /* 0x080fe200078810ff */
[----:B------:R-:W-:Y:S01]  /*2eb50*/  IMAD R26, R49, UR20, RZ ;  /* 0x00000014311a7c24 */ /* 0x000fe2000f8e02ff */
[-C--:B------:R-:W-:Y:S01]  /*2eb60*/  LEA.HI.X.SX32 R63, R36, R0.reuse, 0x2, P3 ;  /* 0x00000000243f7211 */ /* 0x080fe200018f16ff */
        /* <DEDUP_REMOVED lines=28> */
[-C--:B------:R-:W-:Y:S01]  /*2ed30*/  LEA R40, P1, R23, R3.reuse, 0x2 ;  /* 0x0000000317287211 */ /* 0x080fe200078210ff */
[----:B------:R-:W-:Y:S01]  /*2ed40*/  STL.64 [R1+0xcc0], R54 ;  /* 0x000cc03601007387 */ /* 0x000fe20000100a00 */
[----:B------:R-:W-:Y:S01]  /*2ed50*/  IMAD R49, R192, UR11, RZ ;  /* 0x0000000bc0317c24 */ /* 0x000fe2000f8e02ff */
[----:B------:R-:W-:Y:S01]  /*2ed60*/  LEA R38, P2, R22, R3, 0x2 ;  /* 0x0000000316267211 */ /* 0x000fe200078410ff */
[----:B------:R-:W-:Y:S01]  /*2ed70*/  IMAD R48, R193, UR10, RZ ;  /* 0x0000000ac1307c24 */ /* 0x000fe2000f8e02ff */
[----:B------:R-:W-:Y:S01]  /*2ed80*/  STL.64 [R1+0xcc8], R52 ;  /* 0x000cc83401007387 */ /* 0x000fe20000100a00 */
[----:B------:R-:W-:-:S02]  /*2ed90*/  LEA.HI.X.SX32 R47, R26, R0, 0x2, P5 ;  /* 0x000000001a2f7211 */ /* 0x000fc400028f16ff */
[-C--:B------:R-:W-:Y:S01]  /*2eda0*/  LEA R36, P5, R21, R3.reuse, 0x2 ;  /* 0x0000000315247211 */ /* 0x080fe200078a10ff */
[----:B------:R-:W-:Y:S01]  /*2edb0*/  STL.64 [R1+0xcd0], R50 ;  /* 0x000cd03201007387 */ /* 0x000fe20000100a00 */
[-C--:B------:R-:W-:Y:S02]  /*2edc0*/  LEA.HI.X.SX32 R45, R25, R0.reuse, 0x2, P4 ;  /* 0x00000000192d7211 */ /* 0x080fe400020f16ff */
[-C--:B------:R-:W-:Y:S01]  /*2edd0*/  LEA R34, P4, R20, R3.reuse, 0x2 ;  /* 0x0000000314227211 */ /* 0x080fe200078810ff */
[----:B------:R1:W-:Y:S01]  /*2ede0*/  STL.64 [R1+0xcd8], R4 ;  /* 0x000cd80401007387 */ /* 0x0003e20000100a00 */
[-C--:B------:R-:W-:Y:S02]  /*2edf0*/  LEA.HI.X.SX32 R43, R24, R0.reuse, 0x2, P3 ;  /* 0x00000000182b7211 */ /* 0x080fe400018f16ff */
[----:B------:R-:W-:Y:S01]  /*2ee00*/  LEA.HI.X.SX32 R41, R23, R0, 0x2, P1 ;  /* 0x0000000017297211 */ /* 0x000fe200008f16ff */
[----:B------:R-:W-:Y:S01]  /*2ee10*/  STL.64 [R1+0xce0], R46 ;  /* 0x000ce02e01007387 */ /* 0x000fe20000100a00 */
[----:B------:R-:W-:-:S02]  /*2ee20*/  LEA R30, P1, R18, R3, 0x2 ;  /* 0x00000003121e7211 */ /* 0x000fc400078210ff */
[-C--:B------:R-:W-:Y:S01]  /*2ee30*/  LEA.HI.X.SX32 R39, R22, R0.reuse, 0x2, P2 ;  /* 0x0000000016277211 */ /* 0x080fe200010f16ff */
[----:B------:R-:W-:Y:S01]  /*2ee40*/  STL.64 [R1+0xce8], R44 ;  /* 0x000ce82c01007387 */ /* 0x000fe20000100a00 */
[-C--:B------:R-:W-:Y:S02]  /*2ee50*/  LEA R28, P2, R49, R3.reuse, 0x2 ;  /* 0x00000003311c7211 */ /* 0x080fe400078410ff */
[-C--:B-1----:R-:W-:Y:S02]  /*2ee60*/  LEA R4, P3, R19, R3.reuse, 0x2 ;  /* 0x0000000313047211 */ /* 0x082fe400078610ff */
[-C--:B------:R-:W-:Y:S01]  /*2ee70*/  LEA.HI.X.SX32 R37, R21, R0.reuse, 0x2, P5 ;  /* 0x0000000015257211 */ /* 0x080fe200028f16ff */
[----:B------:R-:W-:Y:S01]  /*2ee80*/  STL.64 [R1+0xcf0], R42 ;  /* 0x000cf02a01007387 */ /* 0x000fe20000100a00 */
[----:B------:R-:W-:Y:S02]  /*2ee90*/  LEA R26, P5, R48, R3, 0x2 ;  /* 0x00000003301a7211 */ /* 0x000fe400078a10ff */
[-C--:B------:R-:W-:Y:S01]  /*2eea0*/  LEA.HI.X.SX32 R35, R20, R0.reuse, 0x2, P4 ;  /* 0x0000000014237211 */ /* 0x080fe200020f16ff */
[----:B------:R-:W-:Y:S01]  /*2eeb0*/  STL.64 [R1+0xcf8], R40 ;  /* 0x000cf82801007387 */ /* 0x000fe20000100a00 */
[----:B------:R-:W-:-:S02]  /*2eec0*/  LEA.HI.X.SX32 R5, R19, R0, 0x2, P3 ;  /* 0x0000000013057211 */ /* 0x000fc400018f16ff */
[-C--:B------:R-:W-:Y:S01]  /*2eed0*/  LEA.HI.X.SX32 R31, R18, R0.reuse, 0x2, P1 ;  /* 0x00000000121f7211 */ /* 0x080fe200008f16ff */
[----:B------:R-:W-:Y:S01]  /*2eee0*/  STL.64 [R1+0xd00], R38 ;  /* 0x000d002601007387 */ /* 0x000fe20000100a00 */
[-C--:B------:R-:W-:Y:S02]  /*2eef0*/  LEA.HI.X.SX32 R29, R49, R0.reuse, 0x2, P2 ;  /* 0x00000000311d7211 */ /* 0x080fe400010f16ff */
[-C--:B------:R-:W-:Y:S01]  /*2ef00*/  LEA.HI.X.SX32 R27, R48, R0.reuse, 0x2, P5 ;  /* 0x00000000301b7211 */ /* 0x080fe200028f16ff */
[----:B------:R-:W-:Y:S04]  /*2ef10*/  STL.64 [R1+0xd08], R36 ;  /* 0x000d082401007387 */ /* 0x000fe80000100a00 */
[----:B------:R-:W-:Y:S04]  /*2ef20*/  STL.64 [R1+0xd10], R34 ;  /* 0x000d102201007387 */ /* 0x000fe80000100a00 */
[----:B------:R1:W-:Y:S04]  /*2ef30*/  STL.64 [R1+0xd18], R4 ;  /* 0x000d180401007387 */ /* 0x0003e80000100a00 */
[----:B------:R-:W-:Y:S04]  /*2ef40*/  STL.64 [R1+0xd20], R30 ;  /* 0x000d201e01007387 */ /* 0x000fe80000100a00 */
[----:B------:R-:W-:Y:S04]  /*2ef50*/  STL.64 [R1+0xd28], R28 ;  /* 0x000d281c01007387 */ /* 0x000fe80000100a00 */
[----:B------:R-:W-:Y:S04]  /*2ef60*/  STL.64 [R1+0xd30], R26 ;  /* 0x000d301a01007387 */ /* 0x000fe80000100a00 */
[----:B------:R-:W2:Y:S01]  /*2ef70*/  LDL R177, [R1+0x1248] ;  /* 0x0012480001b17983 */ /* 0x000ea20000100800 */
[----:B---3--:R-:W-:Y:S01]  /*2ef80*/  IMAD R33, R208, UR9, RZ ;  /* 0x00000009d0217c24 */ /* 0x008fe2000f8e02ff */
[----:B------:R-:W-:Y:S01]  /*2ef90*/  LOP3.LUT R12, R7, 0x2, RZ, 0xfc, !PT ;  /* 0x00000002070c7812 */ /* 0x000fe200078efcff */
[----:B----4-:R-:W-:Y:S01]  /*2efa0*/  IMAD R32, R209, UR8, RZ ;  /* 0x00000008d1207c24 */ /* 0x010fe2000f8e02ff */
[----:B------:R-:W3:Y:S01]  /*2efb0*/  LDL.64 R144, [R1+0xe70] ;  /* 0x000e700001907983 */ /* 0x000ee20000100a00 */
[----:B------:R-:W-:Y:S01]  /*2efc0*/  IMAD R17, R224, UR7, RZ ;  /* 0x00000007e0117c24 */ /* 0x000fe2000f8e02ff */
[----:B------:R-:W-:Y:S01]  /*2efd0*/  ISETP.GE.AND P0, PT, R7, UR49, PT ;  /* 0x0000003107007c0c */ /* 0x000fe2000bf06270 */
[----:B--2---:R-:W-:Y:S01]  /*2efe0*/  IMAD R16, R225, UR6, RZ ;  /* 0x00000006e1107c24 */ /* 0x004fe2000f8e02ff */
[----:B------:R-:W2:Y:S04]  /*2eff0*/  LDL.64 R208, [R1+0xe78] ;  /* 0x000e780001d07983 */ /* 0x000ea80000100a00 */
[----:B------:R-:W4:Y:S01]  /*2f000*/  LDL.64 R192, [R1+0xdf8] ;  /* 0x000df80001c07983 */ /* 0x000f220000100a00 */
[-C--:B------:R-:W-:Y:S01]  /*2f010*/  LEA R22, P3, R32, R3.reuse, 0x2 ;  /* 0x0000000320167211 */ /* 0x080fe200078610ff */
[----:B------:R-:W-:Y:S01]  /*2f020*/  ULDC UR6, c[0x0][0x230] ;  /* 0x00008c0000067ab9 */ /* 0x000fe20000000800 */
[----:B------:R-:W-:Y:S01]  /*2f030*/  LOP3.LUT R11, R7, 0x20, RZ, 0xfc, !PT ;  /* 0x00000020070b7812 */ /* 0x000fe200078efcff */
[----:B------:R-:W4:Y:S01]  /*2f040*/  LDL.64 R224, [R1+0xdf0] ;  /* 0x000df00001e07983 */ /* 0x000f220000100a00 */
[CC--:B------:R-:W-:Y:S01]  /*2f050*/  LEA R18, P6, R16.reuse, R3.reuse, 0x2 ;  /* 0x0000000310127211 */ /* 0x0c0fe200078c10ff */
[----:B------:R-:W-:Y:S01]  /*2f060*/  ULDC UR7, c[0x0][0x230] ;  /* 0x00008c0000077ab9 */ /* 0x000fe20000000800 */
[----:B------:R-:W-:Y:S01]  /*2f070*/  LEA R20, P1, R17, R3, 0x2 ;  /* 0x0000000311147211 */ /* 0x000fe200078210ff */
[----:B------:R-:W-:Y:S01]  /*2f080*/  ULDC UR8, c[0x0][0x230] ;  /* 0x00008c0000087ab9 */ /* 0x000fe20000000800 */
[-C--:B------:R-:W-:Y:S01]  /*2f090*/  LEA.HI.X.SX32 R19, R16, R0.reuse, 0x2, P6 ;  /* 0x0000000010137211 */ /* 0x080fe200030f16ff */
[----:B------:R-:W-:Y:S01]  /*2f0a0*/  UMOV UR60, 0x400 ;  /* 0x00000400003c7882 */ /* 0x000fe20000000000 */
[----:B------:R-:W-:Y:S01]  /*2f0b0*/  LOP3.LUT R16, R7, 0x22, RZ, 0xfc, !PT ;  /* 0x0000002207107812 */ /* 0x000fe200078efcff */
[----:B------:R-:W-:Y:S01]  /*2f0c0*/  ULDC UR9, c[0x0][0x230] ;  /* 0x00008c0000097ab9 */ /* 0x000fe20000000800 */
[----:B------:R-:W-:-:S02]  /*2f0d0*/  LEA.HI.X.SX32 R21, R17, R0, 0x2, P1 ;  /* 0x0000000011157211 */ /* 0x000fc400008f16ff */
[----:B------:R-:W-:Y:S02]  /*2f0e0*/  LEA R24, P4, R33, R3, 0x2 ;  /* 0x0000000321187211 */ /* 0x000fe400078810ff */
[----:B------:R-:W-:Y:S02]  /*2f0f0*/  ISETP.GE.AND P1, PT, R12, UR6, PT ;  /* 0x000000060c007c0c */ /* 0x000fe4000bf26270 */
[-C--:B------:R-:W-:Y:S02]  /*2f100*/  LEA.HI.X.SX32 R23, R32, R0.reuse, 0x2, P3 ;  /* 0x0000000020177211 */ /* 0x080fe400018f16ff */
[----:B------:R-:W-:Y:S02]  /*2f110*/  ISETP.GE.AND P2, PT, R11, UR7, PT ;  /* 0x000000070b007c0c */ /* 0x000fe4000bf46270 */
[----:B------:R-:W-:Y:S01]  /*2f120*/  LOP3.LUT R251, R7, 0x40, RZ, 0xfc, !PT ;  /* 0x0000004007fb7812 */ /* 0x000fe200078efcff */
[----:B------:R-:W-:Y:S01]  /*2f130*/  ULEA UR60, UR5, UR60, 0x18 ;  /* 0x0000003c053c7291 */ /* 0x000fe2000f8ec03f */
[----:B------:R-:W-:Y:S01]  /*2f140*/  SEL R3, R6, RZ, !P0 ;  /* 0x000000ff06037207 */ /* 0x000fe20004000000 */
[----:B------:R-:W-:Y:S01]  /*2f150*/  ULDC.64 UR48, c[0x0][0x208] ;  /* 0x0000820000307ab9 */ /* 0x000fe20000000a00 */
[----:B------:R-:W-:Y:S01]  /*2f160*/  ISETP.GE.AND P3, PT, R16, UR8, PT ;  /* 0x0000000810007c0c */ /* 0x000fe2000bf66270 */
[----:B------:R-:W-:Y:S01]  /*2f170*/  ULDC UR5, c[0x0][0x230] ;  /* 0x00008c0000057ab9 */ /* 0x000fe20000000800 */
[----:B-1----:R-:W-:Y:S01]  /*2f180*/  SEL R5, R6, RZ, !P1 ;  /* 0x000000ff06057207 */ /* 0x002fe20004800000 */
[----:B------:R-:W-:Y:S01]  /*2f190*/  ULDC UR6, c[0x0][0x230] ;  /* 0x00008c0000067ab9 */ /* 0x000fe20000000800 */
[----:B------:R-:W-:Y:S01]  /*2f1a0*/  LEA.HI.X.SX32 R25, R33, R0, 0x2, P4 ;  /* 0x0000000021197211 */ /* 0x000fe200020f16ff */
[----:B------:R-:W-:Y:S01]  /*2f1b0*/  ULDC UR7, c[0x0][0x230] ;  /* 0x00008c0000077ab9 */ /* 0x000fe20000000800 */
[----:B------:R-:W-:-:S02]  /*2f1c0*/  ISETP.NE.U32.AND P0, PT, R3, RZ, PT ;  /* 0x000000ff0300720c */ /* 0x000fc40003f05070 */
[C---:B------:R-:W-:Y:S02]  /*2f1d0*/  SEL R4, R6.reuse, RZ, !P2 ;  /* 0x000000ff06047207 */ /* 0x040fe40005000000 */
[----:B------:R-:W-:Y:S01]  /*2f1e0*/  ISETP.GE.AND P4, PT, R251, UR9, PT ;  /* 0x00000009fb007c0c */ /* 0x000fe2000bf86270 */
[----:B------:R-:W-:Y:S01]  /*2f1f0*/  IMAD.U32 R242, RZ, RZ, UR60 ;  /* 0x0000003cfff27e24 */ /* 0x000fe2000f8e00ff */
[----:B------:R-:W-:Y:S01]  /*2f200*/  SEL R3, R6, RZ, !P3 ;  /* 0x000000ff06037207 */ /* 0x000fe20005800000 */
[----:B------:R-:W-:Y:S01]  /*2f210*/  STL.64 [R1+0xd38], R24 ;  /* 0x000d381801007387 */ /* 0x000fe20000100a00 */
[----:B------:R-:W-:Y:S01]  /*2f220*/  ISETP.NE.U32.AND P3, PT, R5, RZ, PT ;  /* 0x000000ff0500720c */ /* 0x000fe20003f65070 */
[----:B------:R-:W-:Y:S01]  /*2f230*/  ULDC.64 UR8, c[0x0][0x238] ;  /* 0x00008e0000087ab9 */ /* 0x000fe20000000a00 */
[----:B------:R-:W-:Y:S02]  /*2f240*/  ISETP.NE.U32.AND P6, PT, R4, RZ, PT ;  /* 0x000000ff0400720c */ /* 0x000fe40003fc5070 */
[----:B------:R-:W-:-:S02]  /*2f250*/  SEL R0, R6, RZ, !P4 ;  /* 0x000000ff06007207 */ /* 0x000fc40006000000 */
[----:B------:R-:W-:Y:S02]  /*2f260*/  ISETP.NE.U32.AND P5, PT, R3, RZ, PT ;  /* 0x000000ff0300720c */ /* 0x000fe40003fa5070 */
[----:B------:R-:W-:Y:S01]  /*2f270*/  ISETP.NE.U32.AND P2, PT, R0, RZ, PT ;  /* 0x000000ff0000720c */ /* 0x000fe20003f45070 */
[----:B------:R-:W-:Y:S04]  /*2f280*/  STL.64 [R1+0xd40], R22 ;  /* 0x000d401601007387 */ /* 0x000fe80000100a00 */
[----:B------:R-:W-:Y:S04]  /*2f290*/  STL.64 [R1+0xd58], R20 ;  /* 0x000d581401007387 */ /* 0x000fe80000100a00 */
[----:B------:R-:W-:Y:S04]  /*2f2a0*/  STL.64 [R1+0xd50], R18 ;  /* 0x000d501201007387 */ /* 0x000fe80000100a00 */
[----:B------:R-:W4:Y:S01]  /*2f2b0*/  LDL.64 R160, [R1+0xd78] ;  /* 0x000d780001a07983 */ /* 0x000f220000100a00 */
[----:B------:R-:W-:-:S05]  /*2f2c0*/  IADD3 R0, R177, 0x200000, R242 ;  /* 0x00200000b1007810 */ /* 0x000fca0007ffe0f2 */
[----:B------:R-:W-:Y:S01]  /*2f2d0*/  @!PT LDS RZ, [RZ] ;  /* 0x00000000fffff984 */ /* 0x000fe20000000800 */
[----:B------:R-:W-:Y:S01]  /*2f2e0*/  @!PT LDS RZ, [RZ] ;  /* 0x00000000fffff984 */ /* 0x000fe20000000800 */
[----:B------:R-:W-:Y:S01]  /*2f2f0*/  @!PT LDS RZ, [RZ] ;  /* 0x00000000fffff984 */ /* 0x000fe20000000800 */
[----:B--2---:R-:W-:Y:S04]  /*2f300*/  LDGSTS.E [R0+-0x40000], desc[UR48][R208.64], P0 ;  /* 0xc0000000d0007fae */ /* 0x004fe80008121870 */
[----:B---3--:R-:W-:Y:S04]  /*2f310*/  LDGSTS.E [R0+-0x3fff8], desc[UR48][R144.64], P3 ;  /* 0xc000800090007fae */ /* 0x008fe80009921870 */
[----:B----4-:R-:W-:Y:S04]  /*2f320*/  LDGSTS.E [R0+-0x3e000], desc[UR48][R192.64], P6 ;  /* 0xc2000000c0007fae */ /* 0x010fe8000b121870 */
[----:B------:R-:W2:Y:S04]  /*2f330*/  LDL.64 R208, [R1+0xd68] ;  /* 0x000d680001d07983 */ /* 0x000ea80000100a00 */
[----:B------:R-:W-:Y:S01]  /*2f340*/  LDGSTS.E [R0+-0x3dff8], desc[UR48][R224.64], P5 ;  /* 0xc2008000e0007fae */ /* 0x000fe2000a921870 */
[----:B------:R-:W-:-:S02]  /*2f350*/  LOP3.LUT R10, R7, 0x42, RZ, 0xfc, !PT ;  /* 0x00000042070a7812 */ /* 0x000fc400078efcff */
[C---:B------:R-:W-:Y:S01]  /*2f360*/  LOP3.LUT R252, R7.reuse, 0x60, RZ, 0xfc, !PT ;  /* 0x0000006007fc7812 */ /* 0x040fe200078efcff */
[----:B------:R-:W3:Y:S01]  /*2f370*/  LDL.64 R192, [R1+0x800] ;  /* 0x0008000001c07983 */ /* 0x000ee20000100a00 */
[----:B------:R-:W-:-:S03]  /*2f380*/  LOP3.LUT R9, R7, 0x62, RZ, 0xfc, !PT ;  /* 0x0000006207097812 */ /* 0x000fc600078efcff */
[----:B------:R-:W4:Y:S04]  /*2f390*/  LDL.64 R144, [R1+0xe60] ;  /* 0x000e600001907983 */ /* 0x000f280000100a00 */
[----:B------:R-:W3:Y:S01]  /*2f3a0*/  LDL.64 R224, [R1+0x840] ;  /* 0x0008400001e07983 */ /* 0x000ee20000100a00 */
[----:B------:R-:W-:Y:S01]  /*2f3b0*/  ISETP.GE.AND P1, PT, R10, UR5, PT ;  /* 0x000000050a007c0c */ /* 0x000fe2000bf26270 */
[----:B------:R-:W-:Y:S01]  /*2f3c0*/  ULDC UR5, c[0x0][0x230] ;  /* 0x00008c0000057ab9 */ /* 0x000fe20000000800 */
[----:B------:R-:W-:Y:S01]  /*2f3d0*/  ISETP.GE.AND P4, PT, R252, UR6, PT ;  /* 0x00000006fc007c0c */ /* 0x000fe2000bf86270 */
[----:B------:R-:W-:Y:S01]  /*2f3e0*/  ULDC UR6, c[0x0][0x230] ;  /* 0x00008c0000067ab9 */ /* 0x000fe20000000800 */
[C---:B------:R-:W-:Y:S02]  /*2f3f0*/  SEL R3, R6.reuse, RZ, !P1 ;  /* 0x000000ff06037207 */ /* 0x040fe40004800000 */
[----:B------:R-:W-:Y:S01]  /*2f400*/  ISETP.GE.AND P1, PT, R9, UR7, PT ;  /* 0x0000000709007c0c */ /* 0x000fe2000bf26270 */
[----:B------:R-:W-:Y:S01]  /*2f410*/  ULDC UR7, c[0x0][0x230] ;  /* 0x00008c0000077ab9 */ /* 0x000fe20000000800 */
[----:B------:R-:W-:-:S02]  /*2f420*/  SEL R5, R6, RZ, !P4 ;  /* 0x000000ff06057207 */ /* 0x000fc40006000000 */
[----:B------:R-:W-:Y:S02]  /*2f430*/  ISETP.NE.U32.AND P0, PT, R3, RZ, PT ;  /* 0x000000ff0300720c */ /* 0x000fe40003f05070 */
[----:B------:R-:W-:Y:S02]  /*2f440*/  SEL R4, R6, RZ, !P1 ;  /* 0x000000ff06047207 */ /* 0x000fe40004800000 */
[----:B------:R-:W-:Y:S02]  /*2f450*/  ISETP.NE.U32.AND P1, PT, R5, RZ, PT ;  /* 0x000000ff0500720c */ /* 0x000fe40003f25070 */
[----:B------:R-:W-:-:S04]  /*2f460*/  LOP3.LUT R9, R7, 0x24, RZ, 0xfc, !PT ;  /* 0x0000002407097812 */ /* 0x000fc800078efcff */
[----:B------:R-:W-:Y:S01]  /*2f470*/  ISETP.GE.AND P5, PT, R9, UR6, PT ;  /* 0x0000000609007c0c */ /* 0x000fe2000bfa6270 */
[----:B------:R-:W-:Y:S01]  /*2f480*/  ULDC UR6, c[0x0][0x230] ;  /* 0x00008c0000067ab9 */ /* 0x000fe20000000800 */
[----:B------:R-:W-:Y:S01]  /*2f490*/  LOP3.LUT R9, R177, 0x10, RZ, 0x3c, !PT ;  /* 0x00000010b1097812 */ /* 0x000fe200078e3cff */
[----:B------:R-:W-:Y:S04]  /*2f4a0*/  LDGSTS.E [R0+-0x3c000], desc[UR48][R160.64], P2 ;  /* 0xc4000000a0007fae */ /* 0x000fe80009121870 */
[----:B------:R-:W4:Y:S04]  /*2f4b0*/  LDL.64 R160, [R1+0xe68] ;  /* 0x000e680001a07983 */ /* 0x000f280000100a00 */
[----:B------:R1:W-:Y:S04]  /*2f4c0*/  STL [R1+0x19c4], R9 ;  /* 0x0019c40901007387 */ /* 0x0003e80000100800 */
[----:B--2---:R-:W-:Y:S04]  /*2f4d0*/  LDGSTS.E [R0+-0x3bff8], desc[UR48][R208.64], P0 ;  /* 0xc4008000d0007fae */ /* 0x004fe80008121870 */
[----:B------:R-:W2:Y:S04]  /*2f4e0*/  LDL.64 R208, [R1+0xde8] ;  /* 0x000de80001d07983 */ /* 0x000ea80000100a00 */
[----:B---3--:R-:W-:Y:S04]  /*2f4f0*/  LDGSTS.E [R0+-0x3a000], desc[UR48][R224.64], P1 ;  /* 0xc6000000e0007fae */ /* 0x008fe80008921870 */
[----:B------:R-:W3:Y:S01]  /*2f500*/  LDL.64 R224, [R1+0xde0] ;  /* 0x000de00001e07983 */ /* 0x000ee20000100a00 */
[----:B------:R-:W-:-:S02]  /*2f510*/  LOP3.LUT R8, R7, 0x4, RZ, 0xfc, !PT ;  /* 0x0000000407087812 */ /* 0x000fc400078efcff */
[C---:B------:R-:W-:Y:S02]  /*2f520*/  LOP3.LUT R10, R7.reuse, 0x6, RZ, 0xfc, !PT ;  /* 0x00000006070a7812 */ /* 0x040fe400078efcff */
[----:B------:R-:W-:Y:S01]  /*2f530*/  ISETP.GE.AND P4, PT, R8, UR5, PT ;  /* 0x0000000508007c0c */ /* 0x000fe2000bf86270 */
[----:B------:R-:W-:Y:S01]  /*2f540*/  ULDC UR5, c[0x0][0x230] ;  /* 0x00008c0000057ab9 */ /* 0x000fe20000000800 */
[----:B------:R-:W-:Y:S02]  /*2f550*/  LOP3.LUT R5, R7, 0x26, RZ, 0xfc, !PT ;  /* 0x0000002607057812 */ /* 0x000fe400078efcff */
[----:B------:R-:W-:Y:S02]  /*2f560*/  SEL R3, R6, RZ, !P4 ;  /* 0x000000ff06037207 */ /* 0x000fe40006000000 */
[----:B------:R-:W-:Y:S01]  /*2f570*/  ISETP.GE.AND P6, PT, R10, UR5, PT ;  /* 0x000000050a007c0c */ /* 0x000fe2000bfc6270 */
[----:B------:R-:W-:Y:S01]  /*2f580*/  ULDC UR5, c[0x0][0x230] ;  /* 0x00008c0000057ab9 */ /* 0x000fe20000000800 */
[----:B------:R-:W-:-:S02]  /*2f590*/  ISETP.NE.U32.AND P3, PT, R3, RZ, PT ;  /* 0x000000ff0300720c */ /* 0x000fc40003f65070 */
[----:B------:R-:W-:Y:S02]  /*2f5a0*/  LOP3.LUT R8, R7, 0x44, RZ, 0xfc, !PT ;  /* 0x0000004407087812 */ /* 0x000fe400078efcff */
[C---:B------:R-:W-:Y:S02]  /*2f5b0*/  SEL R3, R6.reuse, RZ, !P6 ;  /* 0x000000ff06037207 */ /* 0x040fe40007000000 */
[----:B------:R-:W-:Y:S01]  /*2f5c0*/  ISETP.GE.AND P6, PT, R5, UR7, PT ;  /* 0x0000000705007c0c */ /* 0x000fe2000bfc6270 */
[----:B------:R-:W-:Y:S01]  /*2f5d0*/  ULDC UR7, c[0x0][0x230] ;  /* 0x00008c0000077ab9 */ /* 0x000fe20000000800 */
[----:B------:R-:W-:Y:S02]  /*2f5e0*/  SEL R5, R6, RZ, !P5 ;  /* 0x000000ff06057207 */ /* 0x000fe40006800000 */
[----:B------:R-:W-:Y:S02]  /*2f5f0*/  ISETP.NE.U32.AND P4, PT, R4, RZ, PT ;  /* 0x000000ff0400720c */ /* 0x000fe40003f85070 */
[----:B------:R-:W-:Y:S01]  /*2f600*/  ISETP.GE.AND P5, PT, R8, UR5, PT ;  /* 0x0000000508007c0c */ /* 0x000fe2000bfa6270 */
[----:B------:R-:W-:Y:S01]  /*2f610*/  ULDC UR5, c[0x0][0x230] ;  /* 0x00008c0000057ab9 */ /* 0x000fe20000000800 */
[----:B------:R-:W-:-:S02]  /*2f620*/  SEL R4, R6, RZ, !P6 ;  /* 0x000000ff06047207 */ /* 0x000fc40007000000 */
[----:B------:R-:W-:Y:S02]  /*2f630*/  ISETP.NE.U32.AND P2, PT, R3, RZ, PT ;  /* 0x000000ff0300720c */ /* 0x000fe40003f45070 */
[----:B------:R-:W-:Y:S02]  /*2f640*/  ISETP.NE.U32.AND P6, PT, R5, RZ, PT ;  /* 0x000000ff0500720c */ /* 0x000fe40003fc5070 */
[----:B------:R-:W-:Y:S02]  /*2f650*/  SEL R3, R6, RZ, !P5 ;  /* 0x000000ff06037207 */ /* 0x000fe40006800000 */
[----:B------:R-:W-:Y:S01]  /*2f660*/  ISETP.NE.U32.AND P5, PT, R4, RZ, PT ;  /* 0x000000ff0400720c */ /* 0x000fe20003fa5070 */
[----:B------:R-:W-:Y:S01]  /*2f670*/  LDGSTS.E [R0+-0x39ff8], desc[UR48][R192.64], P4 ;  /* 0xc6008000c0007fae */ /* 0x000fe2000a121870 */
[----:B------:R-:W-:Y:S02]  /*2f680*/  ISETP.NE.U32.AND P0, PT, R3, RZ, PT ;  /* 0x000000ff0300720c */ /* 0x000fe40003f05070 */
[----:B------:R-:W-:-:S05]  /*2f690*/  IADD3 R3, R242, 0x200000, R9 ;  /* 0x00200000f2037810 */ /* 0x000fca0007ffe009 */
[----:B----4-:R-:W-:Y:S04]  /*2f6a0*/  LDGSTS.E [R3+-0x40000], desc[UR48][R160.64], P3 ;  /* 0xc0000000a0037fae */ /* 0x010fe80009921870 */
[----:B------:R-:W4:Y:S04]  /*2f6b0*/  LDL.64 R192, [R1+0xd60] ;  /* 0x000d600001c07983 */ /* 0x000f280000100a00 */
[----:B------:R-:W-:Y:S04]  /*2f6c0*/  LDGSTS.E [R3+-0x3fff8], desc[UR48][R144.64], P2 ;  /* 0xc000800090037fae */ /* 0x000fe80009121870 */
[----:B------:R-:W4:Y:S01]  /*2f6d0*/  LDL.64 R160, [R1+0xd48] ;  /* 0x000d480001a07983 */ /* 0x000f220000100a00 */
[----:B------:R-:W-:-:S02]  /*2f6e0*/  LOP3.LUT R13, R7, 0x46, RZ, 0xfc, !PT ;  /* 0x00000046070d7812 */ /* 0x000fc400078efcff */
[C---:B------:R-:W-:Y:S02]  /*2f6f0*/  LOP3.LUT R10, R7.reuse, 0x64, RZ, 0xfc, !PT ;  /* 0x00000064070a7812 */ /* 0x040fe400078efcff */
[C---:B------:R-:W-:Y:S02]  /*2f700*/  LOP3.LUT R8, R7.reuse, 0x66, RZ, 0xfc, !PT ;  /* 0x0000006607087812 */ /* 0x040fe400078efcff */
[----:B------:R-:W-:Y:S01]  /*2f710*/  LOP3.LUT R5, R7, 0x8, RZ, 0xfc, !PT ;  /* 0x0000000807057812 */ /* 0x000fe200078efcff */
[----:B------:R-:W4:Y:S04]  /*2f720*/  LDL.64 R144, [R1+0xe50] ;  /* 0x000e500001907983 */ /* 0x000f280000100a00 */
[----:B--2---:R-:W-:Y:S04]  /*2f730*/  LDGSTS.E [R3+-0x3e000], desc[UR48][R208.64], P6 ;  /* 0xc2000000d0037fae */ /* 0x004fe8000b121870 */
[----:B------:R-:W2:Y:S04]  /*2f740*/  LDL.64 R208, [R1+0x7f0] ;  /* 0x0007f00001d07983 */ /* 0x000ea80000100a00 */
[----:B---3--:R-:W-:Y:S04]  /*2f750*/  LDGSTS.E [R3+-0x3dff8], desc[UR48][R224.64], P5 ;  /* 0xc2008000e0037fae */ /* 0x008fe8000a921870 */
[----:B------:R-:W3:Y:S01]  /*2f760*/  LDL.64 R224, [R1+0x7b0] ;  /* 0x0007b00001e07983 */ /* 0x000ee20000100a00 */
[----:B------:R-:W-:Y:S01]  /*2f770*/  ISETP.GE.AND P1, PT, R13, UR5, PT ;  /* 0x000000050d007c0c */ /* 0x000fe2000bf26270 */
[----:B------:R-:W-:Y:S01]  /*2f780*/  ULDC UR5, c[0x0][0x230] ;  /* 0x00008c0000057ab9 */ /* 0x000fe20000000800 */
[----:B------:R-:W-:Y:S01]  /*2f790*/  ISETP.GE.AND P4, PT, R10, UR6, PT ;  /* 0x000000060a007c0c */ /* 0x000fe2000bf86270 */
[----:B------:R-:W-:Y:S01]  /*2f7a0*/  ULDC UR6, c[0x0][0x230] ;  /* 0x00008c0000067ab9 */ /* 0x000fe20000000800 */
[----:B------:R-:W-:-:S02]  /*2f7b0*/  SEL R4, R6, RZ, !P1 ;  /* 0x000000ff06047207 */ /* 0x000fc40004800000 */
[----:B------:R-:W-:Y:S01]  /*2f7c0*/  ISETP.GE.AND P1, PT, R8, UR7, PT ;  /* 0x0000000708007c0c */ /* 0x000fe2000bf26270 */
[----:B------:R-:W-:Y:S01]  /*2f7d0*/  ULDC UR7, c[0x0][0x230] ;  /* 0x00008c0000077ab9 */ /* 0x000fe20000000800 */
[C---:B------:R-:W-:Y:S02]  /*2f7e0*/  SEL R8, R6.reuse, RZ, !P4 ;  /* 0x000000ff06087207 */ /* 0x040fe40006000000 */
[----:B------:R-:W-:Y:S01]  /*2f7f0*/  ISETP.GE.AND P4, PT, R5, UR5, PT ;  /* 0x0000000505007c0c */ /* 0x000fe2000bf86270 */
[----:B------:R-:W-:Y:S01]  /*2f800*/  ULDC UR5, c[0x0][0x230] ;  /* 0x00008c0000057ab9 */ /* 0x000fe20000000800 */
[----:B------:R-:W-:Y:S02]  /*2f810*/  SEL R5, R6, RZ, !P1 ;  /* 0x000000ff06057207 */ /* 0x000fe40004800000 */
[----:B------:R-:W-:Y:S02]  /*2f820*/  ISETP.NE.U32.AND P3, PT, R4, RZ, PT ;  /* 0x000000ff0400720c */ /* 0x000fe40003f65070 */
[----:B------:R-:W-:-:S02]  /*2f830*/  ISETP.NE.U32.AND P1, PT, R8, RZ, PT ;  /* 0x000000ff0800720c */ /* 0x000fc40003f25070 */
[----:B------:R-:W-:Y:S02]  /*2f840*/  SEL R4, R6, RZ, !P4 ;  /* 0x000000ff06047207 */ /* 0x000fe40006000000 */
[----:B------:R-:W-:Y:S02]  /*2f850*/  ISETP.NE.U32.AND P4, PT, R5, RZ, PT ;  /* 0x000000ff0500720c */ /* 0x000fe40003f85070 */
[----:B------:R-:W-:-:S04]  /*2f860*/  LOP3.LUT R10, R7, 0x28, RZ, 0xfc, !PT ;  /* 0x00000028070a7812 */ /* 0x000fc800078efcff */
[----:B------:R-:W-:Y:S01]  /*2f870*/  ISETP.GE.AND P5, PT, R10, UR6, PT ;  /* 0x000000060a007c0c */ /* 0x000fe2000bfa6270 */
[----:B------:R-:W-:Y:S01]  /*2f880*/  ULDC UR6, c[0x0][0x230] ;  /* 0x00008c0000067ab9 */ /* 0x000fe20000000800 */
[----:B------:R-:W-:Y:S01]  /*2f890*/  LOP3.LUT R10, R177, 0x20, RZ, 0x3c, !PT ;  /* 0x00000020b10a7812 */ /* 0x000fe200078e3cff */
[----:B----4-:R-:W-:Y:S04]  /*2f8a0*/  LDGSTS.E [R3+-0x3c000], desc[UR48][R192.64], P0 ;  /* 0xc4000000c0037fae */ /* 0x010fe80008121870 */
[----:B------:R-:W-:Y:S04]  /*2f8b0*/  LDGSTS.E [R3+-0x3bff8], desc[UR48][R160.64], P3 ;  /* 0xc4008000a0037fae */ /* 0x000fe80009921870 */
[----:B------:R-:W4:Y:S04]  /*2f8c0*/  LDL.64 R192, [R1+0xe58] ;  /* 0x000e580001c07983 */ /* 0x000f280000100a00 */
[----:B------:R4:W-:Y:S04]  /*2f8d0*/  STL [R1+0x19c0], R10 ;  /* 0x0019c00a01007387 */ /* 0x0009e80000100800 */
[----:B--2---:R-:W-:Y:S04]  /*2f8e0*/  LDGSTS.E [R3+-0x3a000], desc[UR48][R208.64], P1 ;  /* 0xc6000000d0037fae */ /* 0x004fe80008921870 */
[----:B------:R-:W2:Y:S04]  /*2f8f0*/  LDL.64 R208, [R1+0xdd8] ;  /* 0x000dd80001d07983 */ /* 0x000ea80000100a00 */
[----:B---3--:R3:W-:Y:S04]  /*2f900*/  LDGSTS.E [R3+-0x39ff8], desc[UR48][R224.64], P4 ;  /* 0xc6008000e0037fae */ /* 0x0087e8000a121870 */
[----:B------:R-:W3:Y:S01]  /*2f910*/  LDL.64 R224, [R1+0xdd0] ;  /* 0x000dd00001e07983 */ /* 0x000ee20000100a00 */
[----:B------:R-:W-:-:S02]  /*2f920*/  LOP3.LUT R13, R7, 0xa, RZ, 0xfc, !PT ;  /* 0x0000000a070d7812 */ /* 0x000fc400078efcff */
[----:B------:R-:W-:Y:S02]  /*2f930*/  LOP3.LUT R8, R7, 0x2a, RZ, 0xfc, !PT ;  /* 0x0000002a07087812 */ /* 0x000fe400078efcff */
[----:B------:R-:W-:Y:S01]  /*2f940*/  ISETP.GE.AND P6, PT, R13, UR5, PT ;  /* 0x000000050d007c0c */ /* 0x000fe2000bfc6270 */
[----:B------:R-:W-:Y:S01]  /*2f950*/  ULDC UR5, c[0x0][0x230] ;  /* 0x00008c0000057ab9 */ /* 0x000fe20000000800 */
[----:B------:R-:W-:Y:S02]  /*2f960*/  ISETP.NE.U32.AND P2, PT, R4, RZ, PT ;  /* 0x000000ff0400720c */ /* 0x000fe40003f45070 */
[----:B-1----:R-:W-:Y:S02]  /*2f970*/  LOP3.LUT R9, R7, 0x48, RZ, 0xfc, !PT ;  /* 0x0000004807097812 */ /* 0x002fe400078efcff */
[----:B------:R-:W-:Y:S02]  /*2f980*/  SEL R4, R6, RZ, !P6 ;  /* 0x000000ff06047207 */ /* 0x000fe40007000000 */
[----:B------:R-:W-:Y:S01]  /*2f990*/  ISETP.GE.AND P6, PT, R8, UR7, PT ;  /* 0x0000000708007c0c */ /* 0x000fe2000bfc6270 */
[----:B------:R3:W-:Y:S01]  /*2f9a0*/  STL.64 [R1+0x1ee8], R2 ;  /* 0x001ee80201007387 */ /* 0x0007e20000100a00 */
[C---:B------:R-:W-:Y:S01]  /*2f9b0*/  SEL R8, R6.reuse, RZ, !P5 ;  /* 0x000000ff06087207 */ /* 0x040fe20006800000 */
[----:B------:R-:W-:Y:S01]  /*2f9c0*/  ULDC UR7, c[0x0][0x230] ;  /* 0x00008c0000077ab9 */ /* 0x000fe20000000800 */
[----:B------:R-:W-:Y:S01]  /*2f9d0*/  ISETP.GE.AND P5, PT, R9, UR5, PT ;  /* 0x0000000509007c0c */ /* 0x000fe2000bfa6270 */
[----:B------:R-:W3:Y:S01]  /*2f9e0*/  LDL.64 R160, [R1+0x9e0] ;  /* 0x0009e00001a07983 */ /* 0x000ee20000100a00 */
[----:B------:R-:W-:Y:S01]  /*2f9f0*/  SEL R5, R6, RZ, !P6 ;  /* 0x000000ff06057207 */ /* 0x000fe20007000000 */
[----:B------:R-:W-:Y:S01]  /*2fa00*/  ULDC UR5, c[0x0][0x230] ;  /* 0x00008c0000057ab9 */ /* 0x000fe20000000800 */
[----:B------:R-:W-:-:S02]  /*2fa10*/  ISETP.NE.U32.AND P0, PT, R4, RZ, PT ;  /* 0x000000ff0400720c */ /* 0x000fc40003f05070 */
[----:B------:R-:W-:Y:S02]  /*2fa20*/  ISETP.NE.U32.AND P6, PT, R8, RZ, PT ;  /* 0x000000ff0800720c */ /* 0x000fe40003fc5070 */
[----:B------:R-:W-:Y:S02]  /*2fa30*/  SEL R4, R6, RZ, !P5 ;  /* 0x000000ff06047207 */ /* 0x000fe40006800000 */
[----:B------:R-:W-:Y:S02]  /*2fa40*/  ISETP.NE.U32.AND P5, PT, R5, RZ, PT ;  /* 0x000000ff0500720c */ /* 0x000fe40003fa5070 */
[----:B------:R-:W-:Y:S02]  /*2fa50*/  ISETP.NE.U32.AND P3, PT, R4, RZ, PT ;  /* 0x000000ff0400720c */ /* 0x000fe40003f65070 */
[----:B------:R-:W-:-:S05]  /*2fa60*/  IADD3 R4, R242, 0x200000, R10 ;  /* 0x00200000f2047810 */ /* 0x000fca0007ffe00a */
[----:B----4-:R-:W-:Y:S04]  /*2fa70*/  LDGSTS.E [R4+-0x40000], desc[UR48][R192.64], P2 ;  /* 0xc0000000c0047fae */ /* 0x010fe80009121870 */
[----:B------:R-:W-:Y:S04]  /*2fa80*/  LDGSTS.E [R4+-0x3fff8], desc[UR48][R144.64], P0 ;  /* 0xc000800090047fae */ /* 0x000fe80008121870 */
[----:B------:R-:W4:Y:S01]  /*2fa90*/  LDL.64 R192, [R1+0x9d8] ;  /* 0x0009d80001c07983 */ /* 0x000f220000100a00 */
[C---:B------:R-:W-:Y:S02]  /*2faa0*/  LOP3.LUT R14, R7.reuse, 0x4a, RZ, 0xfc, !PT ;  /* 0x0000004a070e7812 */ /* 0x040fe400078efcff */
[C---:B------:R-:W-:Y:S01]  /*2fab0*/  LOP3.LUT R13, R7.reuse, 0x68, RZ, 0xfc, !PT ;  /* 0x00000068070d7812 */ /* 0x040fe200078efcff */
[----:B------:R-:W4:Y:S04]  /*2fac0*/  LDL.64 R144, [R1+0xe40] ;  /* 0x000e400001907983 */ /* 0x000f280000100a00 */
[----:B--2---:R-:W-:Y:S01]  /*2fad0*/  LDGSTS.E [R4+-0x3e000], desc[UR48][R208.64], P6 ;  /* 0xc2000000d0047fae */ /* 0x004fe2000b121870 */
[----:B------:R-:W-:Y:S01]  /*2fae0*/  ISETP.GE.AND P1, PT, R14, UR5, PT ;  /* 0x000000050e007c0c */ /* 0x000fe2000bf26270 */
[----:B------:R-:W-:Y:S01]  /*2faf0*/  ULDC UR5, c[0x0][0x230] ;  /* 0x00008c0000057ab9 */ /* 0x000fe20000000800 */
[----:B------:R-:W-:-:S02]  /*2fb00*/  LOP3.LUT R9, R7, 0x6a, RZ, 0xfc, !PT ;  /* 0x0000006a07097812 */ /* 0x000fc400078efcff */
[----:B------:R-:W-:Y:S01]  /*2fb10*/  ISETP.GE.AND P4, PT, R13, UR6, PT ;  /* 0x000000060d007c0c */ /* 0x000fe2000bf86270 */
[----:B------:R-:W-:Y:S01]  /*2fb20*/  ULDC UR6, c[0x0][0x230] ;  /* 0x00008c0000067ab9 */ /* 0x000fe20000000800 */
[C---:B------:R-:W-:Y:S02]  /*2fb30*/  LOP3.LUT R8, R7.reuse, 0xc, RZ, 0xfc, !PT ;  /* 0x0000000c07087812 */ /* 0x040fe400078efcff */
[C---:B------:R-:W-:Y:S02]  /*2fb40*/  LOP3.LUT R10, R7.reuse, 0xe, RZ, 0xfc, !PT ;  /* 0x0000000e070a7812 */ /* 0x040fe400078efcff */
[----:B---3--:R-:W-:Y:S01]  /*2fb50*/  LOP3.LUT R3, R7, 0x2e, RZ, 0xfc, !PT ;  /* 0x0000002e07037812 */ /* 0x008fe200078efcff */
[----:B------:R-:W2:Y:S04]  /*2fb60*/  LDL.64 R208, [R1+0x758] ;  /* 0x0007580001d07983 */ /* 0x000ea80000100a00 */
[----:B------:R-:W-:Y:S04]  /*2fb70*/  LDGSTS.E [R4+-0x3dff8], desc[UR48][R224.64], P5 ;  /* 0xc2008000e0047fae */ /* 0x000fe8000a921870 */
[----:B------:R-:W3:Y:S01]  /*2fb80*/  LDL.64 R224, [R1+0x7a0] ;  /* 0x0007a00001e07983 */ /* 0x000ee20000100a00 */
[----:B------:R-:W-:-:S02]  /*2fb90*/  SEL R5, R6, RZ, !P1 ;  /* 0x000000ff06057207 */ /* 0x000fc40004800000 */
[----:B------:R-:W-:Y:S01]  /*2fba0*/  ISETP.GE.AND P1, PT, R9, UR7, PT ;  /* 0x0000000709007c0c */ /* 0x000fe2000bf26270 */
[----:B------:R-:W-:Y:S01]  /*2fbb0*/  ULDC UR7, c[0x0][0x230] ;  /* 0x00008c0000077ab9 */ /* 0x000fe20000000800 */
[----:B------:R-:W-:Y:S01]  /*2fbc0*/  SEL R9, R6, RZ, !P4 ;  /* 0x000000ff06097207 */ /* 0x000fe20006000000 */
[----:B------:R-:W-:Y:S01]  /*2fbd0*/  LDGSTS.E [R4+-0x3c000], desc[UR48][R160.64], P3 ;  /* 0xc4000000a0047fae */ /* 0x000fe20009921870 */
[----:B------:R-:W-:Y:S01]  /*2fbe0*/  ISETP.GE.AND P4, PT, R8, UR5, PT ;  /* 0x0000000508007c0c */ /* 0x000fe2000bf86270 */
[----:B------:R-:W-:Y:S01]  /*2fbf0*/  ULDC UR5, c[0x0][0x230] ;  /* 0x00008c0000057ab9 */ /* 0x000fe20000000800 */
[----:B------:R-:W-:Y:S02]  /*2fc00*/  SEL R8, R6, RZ, !P1 ;  /* 0x000000ff06087207 */ /* 0x000fe40004800000 */
[----:B------:R-:W-:Y:S02]  /*2fc10*/  ISETP.NE.U32.AND P1, PT, R9, RZ, PT ;  /* 0x000000ff0900720c */ /* 0x000fe40003f25070 */
[----:B------:R-:W-:-:S02]  /*2fc20*/  ISETP.NE.U32.AND P2, PT, R5, RZ, PT ;  /* 0x000000ff0500720c */ /* 0x000fc40003f45070 */
[----:B------:R-:W-:Y:S02]  /*2fc30*/  LOP3.LUT R9, R7, 0x2c, RZ, 0xfc, !PT ;  /* 0x0000002c07097812 */ /* 0x000fe400078efcff */
[----:B------:R-:W-:Y:S01]  /*2fc40*/  SEL R5, R6, RZ, !P4 ;  /* 0x000000ff06057207 */ /* 0x000fe20006000000 */
[----:B------:R-:W2:Y:S01]  /*2fc50*/  LDL.64 R160, [R1+0xe48] ;  /* 0x000e480001a07983 */ /* 0x000ea20000100a00 */
[----:B------:R-:W-:Y:S01]  /*2fc60*/  ISETP.GE.AND P6, PT, R10, UR5, PT ;  /* 0x000000050a007c0c */ /* 0x000fe2000bfc6270 */
[----:B------:R-:W-:Y:S01]  /*2fc70*/  ULDC UR5, c[0x0][0x230] ;  /* 0x00008c0000057ab9 */ /* 0x000fe20000000800 */
[----:B------:R-:W-:Y:S01]  /*2fc80*/  ISETP.GE.AND P5, PT, R9, UR6, PT ;  /* 0x0000000609007c0c */ /* 0x000fe2000bfa6270 */
[----:B------:R-:W-:Y:S01]  /*2fc90*/  ULDC UR6, c[0x0][0x230] ;  /* 0x00008c0000067ab9 */ /* 0x000fe20000000800 */
[----:B------:R-:W-:Y:S02]  /*2fca0*/  ISETP.NE.U32.AND P0, PT, R5, RZ, PT ;  /* 0x000000ff0500720c */ /* 0x000fe40003f05070 */
[----:B------:R-:W-:-:S02]  /*2fcb0*/  SEL R5, R6, RZ, !P6 ;  /* 0x000000ff06057207 */ /* 0x000fc40007000000 */
[----:B------:R-:W-:Y:S01]  /*2fcc0*/  ISETP.GE.AND P6, PT, R3, UR7, PT ;  /* 0x0000000703007c0c */ /* 0x000fe2000bfc6270 */
[----:B------:R-:W-:Y:S01]  /*2fcd0*/  ULDC UR7, c[0x0][0x230] ;  /* 0x00008c0000077ab9 */ /* 0x000fe20000000800 */
[----:B------:R-:W-:Y:S02]  /*2fce0*/  SEL R9, R6, RZ, !P5 ;  /* 0x000000ff06097207 */ /* 0x000fe40006800000 */
[----:B------:R-:W-:Y:S02]  /*2fcf0*/  ISETP.NE.U32.AND P4, PT, R8, RZ, PT ;  /* 0x000000ff0800720c */ /* 0x000fe40003f85070 */
[----:B------:R-:W-:Y:S02]  /*2fd00*/  SEL R8, R6, RZ, !P6 ;  /* 0x000000ff06087207 */ /* 0x000fe40007000000 */
[----:B------:R-:W-:Y:S01]  /*2fd10*/  ISETP.NE.U32.AND P6, PT, R9, RZ, PT ;  /* 0x000000ff0900720c */ /* 0x000fe20003fc5070 */
[----:B----4-:R-:W-:Y:S01]  /*2fd20*/  LDGSTS.E [R4+-0x3bff8], desc[UR48][R192.64], P2 ;  /* 0xc4008000c0047fae */ /* 0x010fe20009121870 */
[----:B------:R-:W-:-:S05]  /*2fd30*/  LOP3.LUT R9, R177, 0x30, RZ, 0x3c, !PT ;  /* 0x00000030b1097812 */ /* 0x000fca00078e3cff */
[----:B------:R1:W-:Y:S04]  /*2fd40*/  STL [R1+0x19bc], R9 ;  /* 0x0019bc0901007387 */ /* 0x0003e80000100800 */
[----:B------:R-:W4:Y:S04]  /*2fd50*/  LDL.64 R192, [R1+0xdc8] ;  /* 0x000dc80001c07983 */ /* 0x000f280000100a00 */
[----:B---3--:R-:W-:Y:S01]  /*2fd60*/  LDGSTS.E [R4+-0x3a000], desc[UR48][R224.64], P1 ;  /* 0xc6000000e0047fae */ /* 0x008fe20008921870 */
[----:B------:R-:W-:Y:S02]  /*2fd70*/  LOP3.LUT R2, R7, 0x4c, RZ, 0xfc, !PT ;  /* 0x0000004c07027812 */ /* 0x000fe400078efcff */
[----:B------:R-:W-:Y:S01]  /*2fd80*/  ISETP.NE.U32.AND P3, PT, R5, RZ, PT ;  /* 0x000000ff0500720c */ /* 0x000fe20003f65070 */
[----:B--2---:R2:W-:Y:S04]  /*2fd90*/  LDGSTS.E [R4+-0x39ff8], desc[UR48][R208.64], P4 ;  /* 0xc6008000d0047fae */ /* 0x0045e8000a121870 */
[----:B------:R-:W3:Y:S01]  /*2fda0*/  LDL.64 R224, [R1+0xdc0] ;  /* 0x000dc00001e07983 */ /* 0x000ee20000100a00 */
[----:B------:R-:W-:Y:S01]  /*2fdb0*/  ISETP.GE.AND P5, PT, R2, UR5, PT ;  /* 0x0000000502007c0c */ /* 0x000fe2000bfa6270 */
[----:B------:R-:W-:-:S02]  /*2fdc0*/  ULDC UR5, c[0x0][0x230] ;  /* 0x00008c0000057ab9 */ /* 0x000fc40000000800 */
[----:B------:R-:W2:Y:S01]  /*2fdd0*/  LDL.64 R208, [R1+0x9d0] ;  /* 0x0009d00001d07983 */ /* 0x000ea20000100a00 */
[----:B------:R-:W-:Y:S02]  /*2fde0*/  SEL R5, R6, RZ, !P5 ;  /* 0x000000ff06057207 */ /* 0x000fe40006800000 */
[----:B------:R-:W-:Y:S02]  /*2fdf0*/  ISETP.NE.U32.AND P5, PT, R8, RZ, PT ;  /* 0x000000ff0800720c */ /* 0x000fe40003fa5070 */
[----:B------:R-:W-:Y:S02]  /*2fe00*/  ISETP.NE.U32.AND P2, PT, R5, RZ, PT ;  /* 0x000000ff0500720c */ /* 0x000fe40003f45070 */
[----:B------:R-:W-:-:S05]  /*2fe10*/  IADD3 R5, R242, 0x200000, R9 ;  /* 0x00200000f2057810 */ /* 0x000fca0007ffe009 */
[----:B------:R-:W-:Y:S04]  /*2fe20*/  LDGSTS.E [R5+-0x40000], desc[UR48][R160.64], P0 ;  /* 0xc0000000a0057fae */ /* 0x000fe80008121870 */
[----:B------:R-:W-:Y:S04]  /*2fe30*/  LDGSTS.E [R5+-0x3fff8], desc[UR48][R144.64], P3 ;  /* 0xc000800090057fae */ /* 0x000fe80009921870 */
[----:B------:R-:W2:Y:S01]  /*2fe40*/  LDL.64 R160, [R1+0x990] ;  /* 0x0009900001a07983 */ /* 0x000ea20000100a00 */
[C---:B------:R-:W-:Y:S02]  /*2fe50*/  LOP3.LUT R13, R7.reuse, 0x4e, RZ, 0xfc, !PT ;  /* 0x0000004e070d7812 */ /* 0x040fe400078efcff */
[----:B------:R-:W-:Y:S01]  /*2fe60*/  LOP3.LUT R10, R7, 0x6c, RZ, 0xfc, !PT ;  /* 0x0000006c070a7812 */ /* 0x000fe200078efcff */
[----:B------:R-:W2:Y:S04]  /*2fe70*/  LDL.64 R144, [R1+0xe30] ;  /* 0x000e300001907983 */ /* 0x000ea80000100a00 */
[----:B----4-:R-:W-:Y:S04]  /*2fe80*/  LDGSTS.E [R5+-0x3e000], desc[UR48][R192.64], P6 ;  /* 0xc2000000c0057fae */ /* 0x010fe8000b121870 */
[----:B------:R-:W4:Y:S04]  /*2fe90*/  LDL.64 R192, [R1+0x710] ;  /* 0x0007100001c07983 */ /* 0x000f280000100a00 */
[----:B---3--:R-:W-:Y:S01]  /*2fea0*/  LDGSTS.E [R5+-0x3dff8], desc[UR48][R224.64], P5 ;  /* 0xc2008000e0057fae */ /* 0x008fe2000a921870 */
[----:B------:R-:W-:Y:S01]  /*2feb0*/  ISETP.GE.AND P1, PT, R13, UR5, PT ;  /* 0x000000050d007c0c */ /* 0x000fe2000bf26270 */
[----:B------:R-:W-:Y:S01]  /*2fec0*/  ULDC UR5, c[0x0][0x230] ;  /* 0x00008c0000057ab9 */ /* 0x000fe20000000800 */
[C---:B------:R-:W-:Y:S01]  /*2fed0*/  LOP3.LUT R3, R7.reuse, 0x6e, RZ, 0xfc, !PT ;  /* 0x0000006e07037812 */ /* 0x040fe200078efcff */
[----:B--2---:R-:W-:Y:S04]  /*2fee0*/  LDGSTS.E [R5+-0x3c000], desc[UR48][R208.64], P2 ;  /* 0xc4000000d0057fae */ /* 0x004fe80009121870 */
[----:B------:R-:W2:Y:S01]  /*2fef0*/  LDL.64 R224, [R1+0x6c8] ;  /* 0x0006c80001e07983 */ /* 0x000ea20000100a00 */
[----:B------:R-:W-:Y:S01]  /*2ff00*/  ISETP.GE.AND P4, PT, R10, UR6, PT ;  /* 0x000000060a007c0c */ /* 0x000fe2000bf86270 */
[----:B------:R-:W-:Y:S01]  /*2ff10*/  ULDC UR6, c[0x0][0x230] ;  /* 0x00008c0000067ab9 */ /* 0x000fe20000000800 */
[----:B------:R-:W-:Y:S01]  /*2ff20*/  LOP3.LUT R2, R7, 0x10, RZ, 0xfc, !PT ;  /* 0x0000001007027812 */ /* 0x000fe200078efcff */
[----:B------:R-:W3:Y:S01]  /*2ff30*/  LDL.64 R208, [R1+0xe38] ;  /* 0x000e380001d07983 */ /* 0x000ee20000100a00 */
[----:B------:R-:W-:-:S02]  /*2ff40*/  SEL R8, R6, RZ, !P1 ;  /* 0x000000ff06087207 */ /* 0x000fc40004800000 */
[----:B------:R-:W-:Y:S01]  /*2ff50*/  ISETP.GE.AND P1, PT, R3, UR7, PT ;  /* 0x0000000703007c0c */ /* 0x000fe2000bf26270 */
[----:B------:R-:W-:Y:S01]  /*2ff60*/  ULDC UR7, c[0x0][0x230] ;  /* 0x00008c0000077ab9 */ /* 0x000fe20000000800 */
[----:B------:R-:W-:Y:S02]  /*2ff70*/  SEL R10, R6, RZ, !P4 ;  /* 0x000000ff060a7207 */ /* 0x000fe40006000000 */
[----:B------:R-:W-:Y:S01]  /*2ff80*/  ISETP.GE.AND P4, PT, R2, UR5, PT ;  /* 0x0000000502007c0c */ /* 0x000fe2000bf86270 */
[----:B------:R-:W-:Y:S01]  /*2ff90*/  ULDC UR5, c[0x0][0x230] ;  /* 0x00008c0000057ab9 */ /* 0x000fe20000000800 */
[----:B-1----:R-:W-:Y:S02]  /*2ffa0*/  SEL R9, R6, RZ, !P1 ;  /* 0x000000ff06097207 */ /* 0x002fe40004800000 */
[----:B------:R-:W-:Y:S02]  /*2ffb0*/  LOP3.LUT R13, R7, 0x12, RZ, 0xfc, !PT ;  /* 0x00000012070d7812 */ /* 0x000fe400078efcff */
[----:B------:R-:W-:-:S02]  /*2ffc0*/  ISETP.NE.U32.AND P1, PT, R10, RZ, PT ;  /* 0x000000ff0a00720c */ /* 0x000fc40003f25070 */
[----:B------:R-:W-:Y:S02]  /*2ffd0*/  ISETP.NE.U32.AND P0, PT, R8, RZ, PT ;  /* 0x000000ff0800720c */ /* 0x000fe40003f05070 */
[----:B------:R-:W-:Y:S02]  /*2ffe0*/  LOP3.LUT R10, R7, 0x30, RZ, 0xfc, !PT ;  /* 0x00000030070a7812 */ /* 0x000fe400078efcff */
[----:B------:R-:W-:Y:S02]  /*2fff0*/  SEL R8, R6, RZ, !P4 ;  /* 0x000000ff06087207 */ /* 0x000fe40006000000 */
[----:B------:R-:W-:Y:S01]  /*30000*/  ISETP.GE.AND P6, PT, R13, UR5, PT ;  /* 0x000000050d007c0c */ /* 0x000fe2000bfc6270 */
[----:B------:R-:W-:Y:S01]  /*30010*/  ULDC UR5, c[0x0][0x230] ;  /* 0x00008c0000057ab9 */ /* 0x000fe20000000800 */
[----:B------:R-:W-:Y:S02]  /*30020*/  LOP3.LUT R3, R7, 0x32, RZ, 0xfc, !PT ;  /* 0x0000003207037812 */ /* 0x000fe400078efcff */
[----:B------:R-:W-:Y:S01]  /*30030*/  ISETP.GE.AND P5, PT, R10, UR6, PT ;  /* 0x000000060a007c0c */ /* 0x000fe2000bfa6270 */
[----:B------:R-:W-:Y:S01]  /*30040*/  ULDC UR6, c[0x0][0x230] ;  /* 0x00008c0000067ab9 */ /* 0x000fe20000000800 */
[----:B------:R-:W-:Y:S01]  /*30050*/  ISETP.NE.U32.AND P3, PT, R8, RZ, PT ;  /* 0x000000ff0800720c */ /* 0x000fe20003f65070 */
[----:B------:R-:W-:Y:S01]  /*30060*/  LDGSTS.E [R5+-0x3bff8], desc[UR48][R160.64], P0 ;  /* 0xc4008000a0057fae */ /* 0x000fe20008121870 */
[----:B------:R-:W-:-:S02]  /*30070*/  ISETP.NE.U32.AND P4, PT, R9, RZ, PT ;  /* 0x000000ff0900720c */ /* 0x000fc40003f85070 */
[C---:B------:R-:W-:Y:S01]  /*30080*/  SEL R8, R6.reuse, RZ, !P6 ;  /* 0x000000ff06087207 */ /* 0x040fe20007000000 */
[----:B----4-:R-:W-:Y:S01]  /*30090*/  LDGSTS.E [R5+-0x3a000], desc[UR48][R192.64], P1 ;  /* 0xc6000000c0057fae */ /* 0x010fe20008921870 */
[----:B------:R-:W-:Y:S01]  /*300a0*/  ISETP.GE.AND P6, PT, R3, UR7, PT ;  /* 0x0000000703007c0c */ /* 0x000fe2000bfc6270 */
[----:B------:R-:W-:Y:S01]  /*300b0*/  ULDC UR7, c[0x0][0x230] ;  /* 0x00008c0000077ab9 */ /* 0x000fe20000000800 */
[C---:B------:R-:W-:Y:S02]  /*300c0*/  SEL R10, R6.reuse, RZ, !P5 ;  /* 0x000000ff060a7207 */ /* 0x040fe40006800000 */
[----:B------:R-:W-:Y:S02]  /*300d0*/  SEL R9, R6, RZ, !P6 ;  /* 0x000000ff06097207 */ /* 0x000fe40007000000 */
[----:B------:R-:W-:Y:S02]  /*300e0*/  ISETP.NE.U32.AND P6, PT, R10, RZ, PT ;  /* 0x000000ff0a00720c */ /* 0x000fe40003fc5070 */
[----:B------:R-:W-:-:S05]  /*300f0*/  LOP3.LUT R10, R177, 0x40, RZ, 0x3c, !PT ;  /* 0x00000040b10a7812 */ /* 0x000fca00078e3cff */
[----:B------:R1:W-:Y:S04]  /*30100*/  STL [R1+0x19b8], R10 ;  /* 0x0019b80a01007387 */ /* 0x0003e80000100800 */
[----:B------:R-:W4:Y:S04]  /*30110*/  LDL.64 R160, [R1+0xdb8] ;  /* 0x000db80001a07983 */ /* 0x000f280000100a00 */
[----:B--2---:R2:W-:Y:S04]  /*30120*/  LDGSTS.E [R5+-0x39ff8], desc[UR48][R224.64], P4 ;  /* 0xc6008000e0057fae */ /* 0x0045e8000a121870 */
[----:B------:R-:W2:Y:S01]  /*30130*/  LDL.64 R224, [R1+0xdb0] ;  /* 0x000db00001e07983 */ /* 0x000ea20000100a00 */
[----:B------:R-:W-:-:S04]  /*30140*/  LOP3.LUT R2, R7, 0x50, RZ, 0xfc, !PT ;  /* 0x0000005007027812 */ /* 0x000fc800078efcff */
[----:B------:R-:W-:Y:S02]  /*30150*/  ISETP.GE.AND P5, PT, R2, UR5, PT ;  /* 0x0000000502007c0c */ /* 0x000fe4000bfa6270 */
[----:B------:R-:W-:Y:S02]  /*30160*/  ISETP.NE.U32.AND P2, PT, R8, RZ, PT ;  /* 0x000000ff0800720c */ /* 0x000fe40003f45070 */
[----:B------:R-:W-:Y:S01]  /*30170*/  IADD3 R15, R242, 0x200000, R10 ;  /* 0x00200000f20f7810 */ /* 0x000fe20007ffe00a */
[----:B------:R1:W-:Y:S01]  /*30180*/  STL.64 [R1+0x1ef0], R4 ;  /* 0x001ef00401007387 */ /* 0x0003e20000100a00 */
[----:B------:R-:W-:Y:S01]  /*30190*/  SEL R8, R6, RZ, !P5 ;  /* 0x000000ff06087207 */ /* 0x000fe20006800000 */
[----:B------:R-:W-:Y:S01]  /*301a0*/  ULDC UR5, c[0x0][0x230] ;  /* 0x00008c0000057ab9 */ /* 0x000fe20000000800 */
[----:B------:R-:W-:Y:S01]  /*301b0*/  ISETP.NE.U32.AND P5, PT, R9, RZ, PT ;  /* 0x000000ff0900720c */ /* 0x000fe20003fa5070 */
[----:B---3--:R-:W-:Y:S04]  /*301c0*/  LDGSTS.E [R15+-0x40000], desc[UR48][R208.64], P3 ;  /* 0xc0000000d00f7fae */ /* 0x008fe80009921870 */
[----:B------:R-:W3:Y:S04]  /*301d0*/  LDL.64 R192, [R1+0x980] ;  /* 0x0009800001c07983 */ /* 0x000ee80000100a00 */
[----:B------:R-:W-:Y:S04]  /*301e0*/  LDGSTS.E [R15+-0x3fff8], desc[UR48][R144.64], P2 ;  /* 0xc0008000900f7fae */ /* 0x000fe80009121870 */
[----:B------:R-:W3:Y:S01]  /*301f0*/  LDL.64 R208, [R1+0x940] ;  /* 0x0009400001d07983 */ /* 0x000ee20000100a00 */
[----:B------:R-:W-:-:S02]  /*30200*/  LOP3.LUT R14, R7, 0x52, RZ, 0xfc, !PT ;  /* 0x00000052070e7812 */ /* 0x000fc400078efcff */
[C---:B------:R-:W-:Y:S02]  /*30210*/  LOP3.LUT R13, R7.reuse, 0x70, RZ, 0xfc, !PT ;  /* 0x00000070070d7812 */ /* 0x040fe400078efcff */
[----:B------:R-:W-:Y:S02]  /*30220*/  LOP3.LUT R3, R7, 0x72, RZ, 0xfc, !PT ;  /* 0x0000007207037812 */ /* 0x000fe400078efcff */
[----:B------:R-:W-:Y:S01]  /*30230*/  ISETP.NE.U32.AND P0, PT, R8, RZ, PT ;  /* 0x000000ff0800720c */ /* 0x000fe20003f05070 */
[----:B------:R-:W3:Y:S04]  /*30240*/  LDL.64 R144, [R1+0xe20] ;  /* 0x000e200001907983 */ /* 0x000ee80000100a00 */
[----:B----4-:R-:W-:Y:S04]  /*30250*/  LDGSTS.E [R15+-0x3e000], desc[UR48][R160.64], P6 ;  /* 0xc2000000a00f7fae */ /* 0x010fe8000b121870 */
[----:B------:R-:W4:Y:S04]  /*30260*/  LDL.64 R160, [R1+0x638] ;  /* 0x0006380001a07983 */ /* 0x000f280000100a00 */
[----:B--2---:R-:W-:Y:S04]  /*30270*/  LDGSTS.E [R15+-0x3dff8], desc[UR48][R224.64], P5 ;  /* 0xc2008000e00f7fae */ /* 0x004fe8000a921870 */
[----:B------:R-:W2:Y:S01]  /*30280*/  LDL.64 R224, [R1+0x680] ;  /* 0x0006800001e07983 */ /* 0x000ea20000100a00 */
[----:B------:R-:W-:Y:S01]  /*30290*/  ISETP.GE.AND P1, PT, R14, UR5, PT ;  /* 0x000000050e007c0c */ /* 0x000fe2000bf26270 */
[----:B------:R-:W-:Y:S01]  /*302a0*/  ULDC UR5, c[0x0][0x230] ;  /* 0x00008c0000057ab9 */ /* 0x000fe20000000800 */
[----:B------:R-:W-:Y:S01]  /*302b0*/  ISETP.GE.AND P4, PT, R13, UR6, PT ;  /* 0x000000060d007c0c */ /* 0x000fe2000bf86270 */
[----:B------:R-:W-:Y:S01]  /*302c0*/  ULDC UR6, c[0x0][0x230] ;  /* 0x00008c0000067ab9 */ /* 0x000fe20000000800 */
[C---:B------:R-:W-:Y:S01]  /*302d0*/  SEL R8, R6.reuse, RZ, !P1 ;  /* 0x000000ff06087207 */ /* 0x040fe20004800000 */
[----:B---3--:R-:W-:Y:S01]  /*302e0*/  LDGSTS.E [R15+-0x3c000], desc[UR48][R192.64], P0 ;  /* 0xc4000000c00f7fae */ /* 0x008fe20008121870 */
[----:B------:R-:W-:Y:S01]  /*302f0*/  ISETP.GE.AND P1, PT, R3, UR7, PT ;  /* 0x0000000703007c0c */ /* 0x000fe2000bf26270 */
[----:B------:R-:W-:Y:S01]  /*30300*/  ULDC UR7, c[0x0][0x230] ;  /* 0x00008c0000077ab9 */ /* 0x000fe20000000800 */
[----:B-1----:R-:W-:-:S02]  /*30310*/  SEL R10, R6, RZ, !P4 ;  /* 0x000000ff060a7207 */ /* 0x002fc40006000000 */
[----:B------:R-:W-:Y:S02]  /*30320*/  ISETP.NE.U32.AND P3, PT, R8, RZ, PT ;  /* 0x000000ff0800720c */ /* 0x000fe40003f65070 */
[----:B------:R-:W-:Y:S02]  /*30330*/  SEL R9, R6, RZ, !P1 ;  /* 0x000000ff06097207 */ /* 0x000fe40004800000 */
[----:B------:R-:W-:Y:S02]  /*30340*/  ISETP.NE.U32.AND P1, PT, R10, RZ, PT ;  /* 0x000000ff0a00720c */ /* 0x000fe40003f25070 */
[----:B------:R-:W-:Y:S01]  /*30350*/  LOP3.LUT R4, R7, 0x34, RZ, 0xfc, !PT ;  /* 0x0000003407047812 */ /* 0x000fe200078efcff */
[----:B------:R-:W3:Y:S03]  /*30360*/  LDL.64 R192, [R1+0xe28] ;  /* 0x000e280001c07983 */ /* 0x000ee60000100a00 */
[----:B------:R-:W-:Y:S01]  /*30370*/  ISETP.GE.AND P5, PT, R4, UR6, PT ;  /* 0x0000000604007c0c */ /* 0x000fe2000bfa6270 */
[----:B------:R-:W-:Y:S01]  /*30380*/  ULDC UR6, c[0x0][0x230] ;  /* 0x00008c0000067ab9 */ /* 0x000fe20000000800 */
[----:B------:R-:W-:Y:S01]  /*30390*/  LOP3.LUT R4, R177, 0x50, RZ, 0x3c, !PT ;  /* 0x00000050b1047812 */ /* 0x000fe200078e3cff */
[----:B------:R-:W-:Y:S04]  /*303a0*/  LDGSTS.E [R15+-0x3bff8], desc[UR48][R208.64], P3 ;  /* 0xc4008000d00f7fae */ /* 0x000fe80009921870 */
[----:B------:R1:W-:Y:S04]  /*303b0*/  STL [R1+0x19b4], R4 ;  /* 0x0019b40401007387 */ /* 0x0003e80000100800 */
[----:B------:R-:W3:Y:S01]  /*303c0*/  LDL.64 R208, [R1+0xda8] ;  /* 0x000da80001d07983 */ /* 0x000ee20000100a00 */
[----:B------:R-:W-:-:S04]  /*303d0*/  LOP3.LUT R2, R7, 0x14, RZ, 0xfc, !PT ;  /* 0x0000001407027812 */ /* 0x000fc800078efcff */
[----:B------:R-:W-:Y:S01]  /*303e0*/  ISETP.GE.AND P4, PT, R2, UR5, PT ;  /* 0x0000000502007c0c */ /* 0x000fe2000bf86270 */
[----:B------:R-:W-:-:S03]  /*303f0*/  ULDC UR5, c[0x0][0x230] ;  /* 0x00008c0000057ab9 */ /* 0x000fc60000000800 */
[----:B------:R-:W-:Y:S02]  /*30400*/  SEL R8, R6, RZ, !P4 ;  /* 0x000000ff06087207 */ /* 0x000fe40006000000 */
[----:B------:R-:W-:Y:S01]  /*30410*/  ISETP.NE.U32.AND P4, PT, R9, RZ, PT ;  /* 0x000000ff0900720c */ /* 0x000fe20003f85070 */
[----:B--2---:R-:W-:-:S12]  /*30420*/  LDGSTS.E [R15+-0x3a000], desc[UR48][R224.64], P1 ;  /* 0xc6000000e00f7fae */ /* 0x004fd80008921870 */
[----:B----4-:R-:W-:Y:S04]  /*30430*/  LDGSTS.E [R15+-0x39ff8], desc[UR48][R160.64], P4 ;  /* 0xc6008000a00f7fae */ /* 0x010fe8000a121870 */
[----:B------:R-:W2:Y:S04]  /*30440*/  LDL.64 R224, [R1+0xda0] ;  /* 0x000da00001e07983 */ /* 0x000ea80000100a00 */
[----:B------:R-:W4:Y:S01]  /*30450*/  LDL.64 R160, [R1+0x930] ;  /* 0x0009300001a07983 */ /* 0x000f220000100a00 */
[C---:B------:R-:W-:Y:S02]  /*30460*/  LOP3.LUT R5, R7.reuse, 0x16, RZ, 0xfc, !PT ;  /* 0x0000001607057812 */ /* 0x040fe400078efcff */
[----:B------:R-:W-:-:S02]  /*30470*/  LOP3.LUT R3, R7, 0x36, RZ, 0xfc, !PT ;  /* 0x0000003607037812 */ /* 0x000fc400078efcff */
[----:B------:R-:W-:Y:S01]  /*30480*/  ISETP.GE.AND P6, PT, R5, UR5, PT ;  /* 0x0000000505007c0c */ /* 0x000fe2000bfc6270 */
[----:B------:R-:W-:Y:S01]  /*30490*/  ULDC UR5, c[0x0][0x230] ;  /* 0x00008c0000057ab9 */ /* 0x000fe20000000800 */
[----:B------:R-:W-:Y:S02]  /*304a0*/  ISETP.NE.U32.AND P2, PT, R8, RZ, PT ;  /* 0x000000ff0800720c */ /* 0x000fe40003f45070 */
[----:B------:R-:W-:Y:S02]  /*304b0*/  LOP3.LUT R2, R7, 0x54, RZ, 0xfc, !PT ;  /* 0x0000005407027812 */ /* 0x000fe400078efcff */
[C---:B------:R-:W-:Y:S02]  /*304c0*/  SEL R8, R6.reuse, RZ, !P6 ;  /* 0x000000ff06087207 */ /* 0x040fe40007000000 */
[----:B------:R-:W-:Y:S01]  /*304d0*/  ISETP.GE.AND P6, PT, R3, UR7, PT ;  /* 0x0000000703007c0c */ /* 0x000fe2000bfc6270 */
[----:B------:R-:W-:Y:S01]  /*304e0*/  ULDC UR7, c[0x0][0x230] ;  /* 0x00008c0000077ab9 */ /* 0x000fe20000000800 */
[----:B------:R-:W-:-:S02]  /*304f0*/  SEL R10, R6, RZ, !P5 ;  /* 0x000000ff060a7207 */ /* 0x000fc40006800000 */
[----:B------:R-:W-:Y:S01]  /*30500*/  ISETP.GE.AND P5, PT, R2, UR5, PT ;  /* 0x0000000502007c0c */ /* 0x000fe2000bfa6270 */
[----:B------:R-:W-:Y:S01]  /*30510*/  ULDC UR5, c[0x0][0x230] ;  /* 0x00008c0000057ab9 */ /* 0x000fe20000000800 */
[----:B------:R-:W-:Y:S02]  /*30520*/  SEL R9, R6, RZ, !P6 ;  /* 0x000000ff06097207 */ /* 0x000fe40007000000 */
[----:B------:R-:W-:Y:S02]  /*30530*/  ISETP.NE.U32.AND P0, PT, R8, RZ, PT ;  /* 0x000000ff0800720c */ /* 0x000fe40003f05070 */
[----:B------:R-:W-:Y:S02]  /*30540*/  ISETP.NE.U32.AND P6, PT, R10, RZ, PT ;  /* 0x000000ff0a00720c */ /* 0x000fe40003fc5070 */
[----:B------:R-:W-:Y:S02]  /*30550*/  SEL R8, R6, RZ, !P5 ;  /* 0x000000ff06087207 */ /* 0x000fe40006800000 */
[----:B------:R-:W-:-:S02]  /*30560*/  ISETP.NE.U32.AND P5, PT, R9, RZ, PT ;  /* 0x000000ff0900720c */ /* 0x000fc40003fa5070 */
[----:B------:R-:W-:-:S05]  /*30570*/  IADD3 R240, R242, 0x200000, R4 ;  /* 0x00200000f2f07810 */ /* 0x000fca0007ffe004 */
[----:B---3--:R-:W-:Y:S04]  /*30580*/  LDGSTS.E [R240+-0x40000], desc[UR48][R192.64], P2 ;  /* 0xc0000000c0f07fae */ /* 0x008fe80009121870 */
[----:B------:R-:W-:Y:S04]  /*30590*/  LDGSTS.E [R240+-0x3fff8], desc[UR48][R144.64], P0 ;  /* 0xc000800090f07fae */ /* 0x000fe80008121870 */
[----:B------:R-:W-:Y:S04]  /*305a0*/  LDGSTS.E [R240+-0x3e000], desc[UR48][R208.64], P6 ;  /* 0xc2000000d0f07fae */ /* 0x000fe8000b121870 */
[----:B------:R-:W3:Y:S01]  /*305b0*/  LDL.64 R192, [R1+0x8f0] ;  /* 0x0008f00001c07983 */ /* 0x000ee20000100a00 */
[----:B------:R-:W-:-:S02]  /*305c0*/  ISETP.NE.U32.AND P3, PT, R8, RZ, PT ;  /* 0x000000ff0800720c */ /* 0x000fc40003f65070 */
[C---:B------:R-:W-:Y:S01]  /*305d0*/  LOP3.LUT R10, R7.reuse, 0x56, RZ, 0xfc, !PT ;  /* 0x00000056070a7812 */ /* 0x040fe200078efcff */
[----:B------:R-:W3:Y:S04]  /*305e0*/  LDL.64 R144, [R1+0xe10] ;  /* 0x000e100001907983 */ /* 0x000ee80000100a00 */
[----:B------:R-:W3:Y:S04]  /*305f0*/  LDL.64 R208, [R1+0x5e8] ;  /* 0x0005e80001d07983 */ /* 0x000ee80000100a00 */
[----:B--2---:R-:W-:Y:S04]  /*30600*/  LDGSTS.E [R240+-0x3dff8], desc[UR48][R224.64], P5 ;  /* 0xc2008000e0f07fae */ /* 0x004fe8000a921870 */
[----:B----4-:R-:W-:Y:S04]  /*30610*/  LDGSTS.E [R240+-0x3c000], desc[UR48][R160.64], P3 ;  /* 0xc4000000a0f07fae */ /* 0x010fe80009921870 */
[----:B------:R-:W2:Y:S04]  /*30620*/  LDL.64 R224, [R1+0x5f0] ;  /* 0x0005f00001e07983 */ /* 0x000ea80000100a00 */
[----:B------:R-:W4:Y:S01]  /*30630*/  LDL.64 R160, [R1+0xe18] ;  /* 0x000e180001a07983 */ /* 0x000f220000100a00 */
[----:B------:R-:W-:-:S02]  /*30640*/  LOP3.LUT R5, R7, 0x74, RZ, 0xfc, !PT ;  /* 0x0000007407057812 */ /* 0x000fc400078efcff */
[----:B------:R-:W-:Y:S01]  /*30650*/  ISETP.GE.AND P1, PT, R10, UR5, PT ;  /* 0x000000050a007c0c */ /* 0x000fe2000bf26270 */
[----:B------:R-:W-:Y:S01]  /*30660*/  ULDC UR5, c[0x0][0x230] ;  /* 0x00008c0000057ab9 */ /* 0x000fe20000000800 */
[----:B------:R-:W-:Y:S02]  /*30670*/  LOP3.LUT R3, R7, 0x76, RZ, 0xfc, !PT ;  /* 0x0000007607037812 */ /* 0x000fe400078efcff */
        /* <DEDUP_REMOVED lines=9> */
[----:B-1----:R-:W-:-:S04]  /*30710*/  LOP3.LUT R4, R7, 0x38, RZ, 0xfc, !PT ;  /* 0x0000003807047812 */ /* 0x002fc800078efcff */
[----:B------:R-:W-:Y:S01]  /*30720*/  ISETP.GE.AND P5, PT, R4, UR6, PT ;  /* 0x0000000604007c0c */ /* 0x000fe2000bfa6270 */
[----:B------:R-:W-:Y:S01]  /*30730*/  ULDC UR6, c[0x0][0x230] ;  /* 0x00008c0000067ab9 */ /* 0x000fe20000000800 */
[----:B------:R-:W-:-:S05]  /*30740*/  LOP3.LUT R4, R177, 0x60, RZ, 0x3c, !PT ;  /* 0x00000060b1047812 */ /* 0x000fca00078e3cff */
[----:B------:R1:W-:Y:S04]  /*30750*/  STL [R1+0x19b0], R4 ;  /* 0x0019b00401007387 */ /* 0x0003e80000100800 */
[----:B---3--:R-:W-:Y:S01]  /*30760*/  LDGSTS.E [R240+-0x3bff8], desc[UR48][R192.64], P2 ;  /* 0xc4008000c0f07fae */ /* 0x008fe20009121870 */
[----:B------:R-:W-:Y:S02]  /*30770*/  LOP3.LUT R2, R7, 0x18, RZ, 0xfc, !PT ;  /* 0x0000001807027812 */ /* 0x000fe400078efcff */
[----:B------:R-:W-:Y:S01]  /*30780*/  IADD3 R241, R242, 0x200000, R4 ;  /* 0x00200000f2f17810 */ /* 0x000fe20007ffe004 */
[----:B------:R-:W3:Y:S04]  /*30790*/  LDL.64 R128, [R1+0xe00] ;  /* 0x000e000001807983 */ /* 0x000ee80000100a00 */
[----:B------:R-:W3:Y:S01]  /*307a0*/  LDL.64 R192, [R1+0xd98] ;  /* 0x000d980001c07983 */ /* 0x000ee20000100a00 */
[----:B------:R-:W-:Y:S01]  /*307b0*/  ISETP.GE.AND P4, PT, R2, UR5, PT ;  /* 0x0000000502007c0c */ /* 0x000fe2000bf86270 */
[----:B------:R-:W-:-:S03]  /*307c0*/  ULDC UR5, c[0x0][0x230] ;  /* 0x00008c0000057ab9 */ /* 0x000fc60000000800 */
[----:B------:R-:W-:Y:S02]  /*307d0*/  SEL R8, R6, RZ, !P4 ;  /* 0x000000ff06087207 */ /* 0x000fe40006000000 */
[----:B------:R-:W-:Y:S02]  /*307e0*/  ISETP.NE.U32.AND P4, PT, R9, RZ, PT ;  /* 0x000000ff0900720c */ /* 0x000fe40003f85070 */
[----:B------:R-:W-:Y:S01]  /*307f0*/  ISETP.NE.U32.AND P0, PT, R8, RZ, PT ;  /* 0x000000ff0800720c */ /* 0x000fe20003f05070 */
[----:B--2---:R-:W-:Y:S10]  /*30800*/  LDGSTS.E [R240+-0x3a000], desc[UR48][R224.64], P1 ;  /* 0xc6000000e0f07fae */ /* 0x004ff40008921870 */
[----:B------:R-:W-:Y:S04]  /*30810*/  LDGSTS.E [R240+-0x39ff8], desc[UR48][R208.64], P4 ;  /* 0xc6008000d0f07fae */ /* 0x000fe8000a121870 */
[----:B----4-:R-:W-:Y:S04]  /*30820*/  LDGSTS.E [R241+-0x40000], desc[UR48][R160.64], P0 ;  /* 0xc0000000a0f17fae */ /* 0x010fe80008121870 */
[----:B------:R-:W2:Y:S04]  /*30830*/  LDL.64 R224, [R1+0xd90] ;  /* 0x000d900001e07983 */ /* 0x000ea80000100a00 */
[----:B------:R-:W4:Y:S04]  /*30840*/  LDL.64 R208, [R1+0x8e0] ;  /* 0x0008e00001d07983 */ /* 0x000f280000100a00 */
[----:B------:R-:W4:Y:S01]  /*30850*/  LDL.64 R160, [R1+0x8a0] ;  /* 0x0008a00001a07983 */ /* 0x000f220000100a00 */
[----:B------:R-:W-:-:S02]  /*30860*/  LOP3.LUT R5, R7, 0x1a, RZ, 0xfc, !PT ;  /* 0x0000001a07057812 */ /* 0x000fc400078efcff */
[----:B------:R-:W-:Y:S02]  /*30870*/  LOP3.LUT R3, R7, 0x3a, RZ, 0xfc, !PT ;  /* 0x0000003a07037812 */ /* 0x000fe400078efcff */
[----:B------:R-:W-:Y:S01]  /*30880*/  ISETP.GE.AND P6, PT, R5, UR5, PT ;  /* 0x0000000505007c0c */ /* 0x000fe2000bfc6270 */
[----:B------:R-:W-:Y:S01]  /*30890*/  ULDC UR5, c[0x0][0x230] ;  /* 0x00008c0000057ab9 */ /* 0x000fe20000000800 */
        /* <DEDUP_REMOVED lines=11> */
[----:B------:R-:W-:-:S07]  /*30950*/  ISETP.NE.U32.AND P5, PT, R9, RZ, PT ;  /* 0x000000ff0900720c */ /* 0x000fce0003fa5070 */
[----:B------:R-:W-:Y:S04]  /*30960*/  LDGSTS.E [R241+-0x3fff8], desc[UR48][R144.64], P3 ;  /* 0xc000800090f17fae */ /* 0x000fe80009921870 */
[----:B---3--:R-:W-:Y:S01]  /*30970*/  LDGSTS.E [R241+-0x3e000], desc[UR48][R192.64], P6 ;  /* 0xc2000000c0f17fae */ /* 0x008fe2000b121870 */
[----:B------:R-:W-:Y:S02]  /*30980*/  LOP3.LUT R10, R7, 0x5a, RZ, 0xfc, !PT ;  /* 0x0000005a070a7812 */ /* 0x000fe400078efcff */
[----:B------:R-:W-:Y:S01]  /*30990*/  ISETP.NE.U32.AND P2, PT, R8, RZ, PT ;  /* 0x000000ff0800720c */ /* 0x000fe20003f45070 */
[----:B------:R-:W3:Y:S04]  /*309a0*/  LDL.64 R144, [R1+0xd88] ;  /* 0x000d880001907983 */ /* 0x000ee80000100a00 */
[----:B------:R-:W3:Y:S01]  /*309b0*/  LDL.64 R192, [R1+0x5e0] ;  /* 0x0005e00001c07983 */ /* 0x000ee20000100a00 */
[----:B------:R-:W-:Y:S01]  /*309c0*/  ISETP.GE.AND P1, PT, R10, UR5, PT ;  /* 0x000000050a007c0c */ /* 0x000fe2000bf26270 */
[----:B------:R-:W-:-:S03]  /*309d0*/  ULDC UR5, c[0x0][0x230] ;  /* 0x00008c0000057ab9 */ /* 0x000fc60000000800 */
[----:B------:R-:W-:-:S04]  /*309e0*/  SEL R8, R6, RZ, !P1 ;  /* 0x000000ff06087207 */ /* 0x000fc80004800000 */
[----:B------:R-:W-:Y:S01]  /*309f0*/  ISETP.NE.U32.AND P0, PT, R8, RZ, PT ;  /* 0x000000ff0800720c */ /* 0x000fe20003f05070 */
[----:B--2---:R-:W-:Y:S04]  /*30a00*/  LDGSTS.E [R241+-0x3dff8], desc[UR48][R224.64], P5 ;  /* 0xc2008000e0f17fae */ /* 0x004fe8000a921870 */
[----:B----4-:R-:W-:Y:S08]  /*30a10*/  LDGSTS.E [R241+-0x3c000], desc[UR48][R208.64], P2 ;  /* 0xc4000000d0f17fae */ /* 0x010ff00009121870 */
[----:B------:R-:W-:Y:S04]  /*30a20*/  LDGSTS.E [R241+-0x3bff8], desc[UR48][R160.64], P0 ;  /* 0xc4008000a0f17fae */ /* 0x000fe80008121870 */
        /* <DEDUP_REMOVED lines=8> */
[----:B------:R-:W-:Y:S01]  /*30ab0*/  ISETP.GE.AND P1, PT, R3, UR7, PT ;  /* 0x0000000703007c0c */ /* 0x000fe2000bf26270 */
[----:B------:R-:W-:Y:S01]  /*30ac0*/  ULDC UR7, c[0x0][0x230] ;  /* 0x00008c0000077ab9 */ /* 0x000fe20000000800 */
[----:B------:R-:W-:Y:S02]  /*30ad0*/  SEL R10, R6, RZ, !P4 ;  /* 0x000000ff060a7207 */ /* 0x000fe40006000000 */
[----:B------:R-:W-:Y:S01]  /*30ae0*/  ISETP.GE.AND P4, PT, R2, UR5, PT ;  /* 0x0000000502007c0c */ /* 0x000fe2000bf86270 */
[----:B------:R-:W-:Y:S01]  /*30af0*/  ULDC UR5, c[0x0][0x230] ;  /* 0x00008c0000057ab9 */ /* 0x000fe20000000800 */
[----:B------:R-:W-:-:S02]  /*30b00*/  SEL R9, R6, RZ, !P1 ;  /* 0x000000ff06097207 */ /* 0x000fc40004800000 */
[----:B------:R-:W-:Y:S02]  /*30b10*/  ISETP.NE.U32.AND P1, PT, R10, RZ, PT ;  /* 0x000000ff0a00720c */ /* 0x000fe40003f25070 */
[----:B------:R-:W-:Y:S02]  /*30b20*/  SEL R8, R6, RZ, !P4 ;  /* 0x000000ff06087207 */ /* 0x000fe40006000000 */
[----:B------:R-:W-:-:S09]  /*30b30*/  ISETP.NE.U32.AND P4, PT, R9, RZ, PT ;  /* 0x000000ff0900720c */ /* 0x000fd20003f85070 */
[----:B---3--:R-:W-:Y:S01]  /*30b40*/  LDGSTS.E [R241+-0x3a000], desc[UR48][R192.64], P1 ;  /* 0xc6000000c0f17fae */ /* 0x008fe20008921870 */
[C---:B------:R-:W-:Y:S02]  /*30b50*/  LOP3.LUT R5, R7.reuse, 0x1e, RZ, 0xfc, !PT ;  /* 0x0000001e07057812 */ /* 0x040fe400078efcff */
[----:B-1----:R-:W-:Y:S02]  /*30b60*/  LOP3.LUT R4, R7, 0x3c, RZ, 0xfc, !PT ;  /* 0x0000003c07047812 */ /* 0x002fe400078efcff */
[----:B------:R-:W-:Y:S01]  /*30b70*/  ISETP.GE.AND P6, PT, R5, UR5, PT ;  /* 0x0000000505007c0c */ /* 0x000fe2000bfc6270 */
[----:B------:R-:W-:Y:S01]  /*30b80*/  ULDC UR5, c[0x0][0x230] ;  /* 0x00008c0000057ab9 */ /* 0x000fe20000000800 */
[C---:B------:R-:W-:Y:S02]  /*30b90*/  LOP3.LUT R3, R7.reuse, 0x3e, RZ, 0xfc, !PT ;  /* 0x0000003e07037812 */ /* 0x040fe400078efcff */
[----:B------:R-:W-:Y:S02]  /*30ba0*/  ISETP.NE.U32.AND P3, PT, R8, RZ, PT ;  /* 0x000000ff0800720c */ /* 0x000fe40003f65070 */
[----:B------:R-:W-:Y:S01]  /*30bb0*/  ISETP.GE.AND P5, PT, R4, UR6, PT ;  /* 0x0000000604007c0c */ /* 0x000fe2000bfa6270 */
[----:B------:R-:W-:Y:S01]  /*30bc0*/  ULDC UR6, c[0x0][0x230] ;  /* 0x00008c0000067ab9 */ /* 0x000fe20000000800 */
[----:B------:R-:W-:-:S02]  /*30bd0*/  LOP3.LUT R2, R7, 0x5c, RZ, 0xfc, !PT ;  /* 0x0000005c07027812 */ /* 0x000fc400078efcff */
[C---:B------:R-:W-:Y:S02]  /*30be0*/  SEL R8, R6.reuse, RZ, !P6 ;  /* 0x000000ff06087207 */ /* 0x040fe40007000000 */
[----:B------:R-:W-:Y:S01]  /*30bf0*/  ISETP.GE.AND P6, PT, R3, UR7, PT ;  /* 0x0000000703007c0c */ /* 0x000fe2000bfc6270 */
[----:B------:R-:W-:Y:S01]  /*30c00*/  ULDC UR7, c[0x0][0x230] ;  /* 0x00008c0000077ab9 */ /* 0x000fe20000000800 */
[----:B------:R-:W-:Y:S02]  /*30c10*/  SEL R10, R6, RZ, !P5 ;  /* 0x000000ff060a7207 */ /* 0x000fe40006800000 */
[----:B------:R-:W-:Y:S01]  /*30c20*/  ISETP.GE.AND P5, PT, R2, UR5, PT ;  /* 0x0000000502007c0c */ /* 0x000fe2000bfa6270 */
[----:B------:R-:W-:Y:S01]  /*30c30*/  ULDC UR5, c[0x0][0x230] ;  /* 0x00008c0000057ab9 */ /* 0x000fe20000000800 */
[----:B------:R-:W-:Y:S02]  /*30c40*/  LOP3.LUT R3, R177, 0x70, RZ, 0x3c, !PT ;  /* 0x00000070b1037812 */ /* 0x000fe400078e3cff */
[----:B------:R-:W-:-:S02]  /*30c50*/  SEL R9, R6, RZ, !P6 ;  /* 0x000000ff06097207 */ /* 0x000fc40007000000 */
[----:B------:R-:W-:Y:S02]  /*30c60*/  ISETP.NE.U32.AND P2, PT, R8, RZ, PT ;  /* 0x000000ff0800720c */ /* 0x000fe40003f45070 */
[----:B------:R-:W-:Y:S02]  /*30c70*/  LOP3.LUT R5, R7, 0x5e, RZ, 0xfc, !PT ;  /* 0x0000005e07057812 */ /* 0x000fe400078efcff */
[----:B------:R-:W-:Y:S02]  /*30c80*/  ISETP.NE.U32.AND P6, PT, R10, RZ, PT ;  /* 0x000000ff0a00720c */ /* 0x000fe40003fc5070 */
[----:B------:R-:W-:Y:S02]  /*30c90*/  SEL R8, R6, RZ, !P5 ;  /* 0x000000ff06087207 */ /* 0x000fe40006800000 */
[----:B------:R-:W-:Y:S02]  /*30ca0*/  IADD3 R242, R242, 0x200000, R3 ;  /* 0x00200000f2f27810 */ /* 0x000fe40007ffe003 */
[----:B------:R-:W-:-:S02]  /*30cb0*/  ISETP.NE.U32.AND P5, PT, R9, RZ, PT ;  /* 0x000000ff0900720c */ /* 0x000fc40003fa5070 */
[----:B------:R-:W-:Y:S01]  /*30cc0*/  ISETP.GE.AND P1, PT, R5, UR5, PT ;  /* 0x0000000505007c0c */ /* 0x000fe2000bf26270 */
[----:B------:R-:W-:Y:S01]  /*30cd0*/  ULDC UR5, c[0x0][0x230] ;  /* 0x00008c0000057ab9 */ /* 0x000fe20000000800 */
[----:B------:R-:W-:Y:S04]  /*30ce0*/  STL [R1+0x19ac], R3 ;  /* 0x0019ac0301007387 */ /* 0x000fe80000100800 */
[----:B------:R-:W3:Y:S04]  /*30cf0*/  LDL.64 R176, [R1+0x898] ;  /* 0x0008980001b07983 */ /* 0x000ee80000100a00 */
[----:B------:R1:W-:Y:S04]  /*30d00*/  STL.64 [R1+0x1ef8], R240 ;  /* 0x001ef8f001007387 */ /* 0x0003e80000100a00 */
[----:B------:R-:W3:Y:S04]  /*30d10*/  LDL.64 R192, [R1+0x888] ;  /* 0x0008880001c07983 */ /* 0x000ee80000100a00 */
[----:B--2---:R2:W-:Y:S04]  /*30d20*/  LDGSTS.E [R241+-0x39ff8], desc[UR48][R224.64], P4 ;  /* 0xc6008000e0f17fae */ /* 0x0045e8000a121870 */
[----:B----4-:R-:W-:Y:S04]  /*30d30*/  LDGSTS.E [R242+-0x40000], desc[UR48][R208.64], P3 ;  /* 0xc0000000d0f27fae */ /* 0x010fe80009921870 */
[----:B------:R-:W-:Y:S01]  /*30d40*/  LDGSTS.E [R242+-0x3fff8], desc[UR48][R128.64], P2 ;  /* 0xc000800080f27fae */ /* 0x000fe20009121870 */
[----:B--2---:R-:W2:Y:S03]  /*30d50*/  S2R R225, SR_TID.X ;  /* 0x0000000000e17919 */ /* 0x004ea60000002100 */
[----:B------:R-:W-:Y:S04]  /*30d60*/  LDGSTS.E [R242+-0x3e000], desc[UR48][R144.64], P6 ;  /* 0xc200000090f27fae */ /* 0x000fe8000b121870 */
[----:B------:R4:W-:Y:S04]  /*30d70*/  LDGSTS.E [R242+-0x3dff8], desc[UR48][R160.64], P5 ;  /* 0xc2008000a0f27fae */ /* 0x0009e8000a921870 */
[----:B------:R-:W3:Y:S01]  /*30d80*/  LDL.64 R208, [R1+0x5d0] ;  /* 0x0005d00001d07983 */ /* 0x000ee20000100a00 */
[----:B------:R-:W-:-:S02]  /*30d90*/  LOP3.LUT R4, R7, 0x7c, RZ, 0xfc, !PT ;  /* 0x0000007c07047812 */ /* 0x000fc400078efcff */
[----:B------:R-:W-:Y:S01]  /*30da0*/  LOP3.LUT R2, R7, 0x7e, RZ, 0xfc, !PT ;  /* 0x0000007e07027812 */ /* 0x000fe200078efcff */
[----:B------:R-:W3:Y:S01]  /*30db0*/  LDL.64 R236, [R1+0x5c0] ;  /* 0x0005c00001ec7983 */ /* 0x000ee20000100a00 */
[----:B------:R-:W-:-:S03]  /*30dc0*/  ISETP.NE.U32.AND P0, PT, R8, RZ, PT ;  /* 0x000000ff0800720c */ /* 0x000fc60003f05070 */
[----:B------:R-:W3:Y:S04]  /*30dd0*/  LDL.64 R238, [R1+0x580] ;  /* 0x0005800001ee7983 */ /* 0x000ee80000100a00 */
[----:B------:R-:W3:Y:S04]  /*30de0*/  LDL.64 R128, [R1+0x3c0] ;  /* 0x0003c00001807983 */ /* 0x000ee80000100a00 */
[----:B------:R-:W3:Y:S01]  /*30df0*/  LDL.64 R112, [R1+0x380] ;  /* 0x0003800001707983 */ /* 0x000ee20000100a00 */
[----:B--2---:R-:W-:-:S03]  /*30e00*/  LOP3.LUT R224, R225, 0x7f, RZ, 0xc0, !PT ;  /* 0x0000007fe1e07812 */ /* 0x004fc600078ec0ff */
[----:B------:R-:W2:Y:S01]  /*30e10*/  LDL.64 R144, [R1+0x400] ;  /* 0x0004000001907983 */ /* 0x000ea20000100a00 */
[----:B------:R-:W1:Y:S01]  /*30e20*/  LDC R225, c[0x0][0x230] ;  /* 0x00008c00ffe17b82 */ /* 0x000e620000000800 */
[----:B------:R-:W-:Y:S01]  /*30e30*/  ISETP.GE.AND P3, PT, R224, UR5, PT ;  /* 0x00000005e0007c0c */ /* 0x000fe2000bf66270 */
[----:B------:R-:W-:Y:S01]  /*30e40*/  ULDC UR5, c[0x0][0x230] ;  /* 0x00008c0000057ab9 */ /* 0x000fe20000000800 */
[----:B------:R-:W2:Y:S01]  /*30e50*/  LDL.64 R96, [R1+0x340] ;  /* 0x0003400001607983 */ /* 0x000ea20000100a00 */
[----:B------:R-:W-:-:S03]  /*30e60*/  UIADD3 UR5, UR5, -0x80, URZ ;  /* 0xffffff8005057890 */ /* 0x000fc6000fffe03f */
[----:B------:R-:W2:Y:S03]  /*30e70*/  LDL.64 R80, [R1+0x300] ;  /* 0x0003000001507983 */ /* 0x000ea60000100a00 */
[----:B------:R-:W-:Y:S01]  /*30e80*/  ISETP.GE.AND P6, PT, R224, UR5, PT ;  /* 0x00000005e0007c0c */ /* 0x000fe2000bfc6270 */
[----:B------:R-:W2:Y:S04]  /*30e90*/  LDL.64 R64, [R1+0x2c0] ;  /* 0x0002c00001407983 */ /* 0x000ea80000100a00 */
[----:B------:R-:W2:Y:S04]  /*30ea0*/  LDL.64 R48, [R1+0x280] ;  /* 0x0002800001307983 */ /* 0x000ea80000100a00 */
[----:B------:R-:W2:Y:S01]  /*30eb0*/  LDL.64 R32, [R1+0x240] ;  /* 0x0002400001207983 */ /* 0x000ea20000100a00 */
[----:B-1----:R-:W-:-:S03]  /*30ec0*/  VIADD R225, R225, 0x7f ;  /* 0x0000007fe1e17836 */ /* 0x002fc60000000000 */
[----:B------:R-:W2:Y:S02]  /*30ed0*/  LDL.64 R240, [R1+0x80] ;  /* 0x0000800001f07983 */ /* 0x000ea40000100a00 */
[----:B------:R-:W-:Y:S02]  /*30ee0*/  ISETP.GT.AND P5, PT, R225, 0xff, PT ;  /* 0x000000ffe100780c */ /* 0x000fe40003fa4270 */
[----:B------:R-:W2:Y:S01]  /*30ef0*/  LDL.64 R224, [R1+0x5c8] ;  /* 0x0005c80001e07983 */ /* 0x000ea20000100a00 */
[----:B------:R-:W-:Y:S02]  /*30f00*/  ISETP.GE.AND P4, PT, R4, UR6, PT ;  /* 0x0000000604007c0c */ /* 0x000fe4000bf86270 */
[----:B------:R-:W-:Y:S01]  /*30f10*/  SEL R8, R6, RZ, !P1 ;  /* 0x000000ff06087207 */ /* 0x000fe20004800000 */
[----:B----4-:R-:W1:Y:S01]  /*30f20*/  S2R R161, SR_TID.X ;  /* 0x0000000000a17919 */ /* 0x010e620000002100 */
[----:B------:R-:W-:Y:S02]  /*30f30*/  ISETP.GE.AND P1, PT, R2, UR7, PT ;  /* 0x0000000702007c0c */ /* 0x000fe4000bf26270 */
[----:B------:R-:W-:Y:S01]  /*30f40*/  SEL R9, R6, RZ, !P4 ;  /* 0x000000ff06097207 */ /* 0x000fe20006000000 */
[----:B------:R-:W4:Y:S01]  /*30f50*/  LDL.64 R4, [R1+0x40] ;  /* 0x0000400001047983 */ /* 0x000f220000100a00 */
[----:B------:R-:W-:-:S02]  /*30f60*/  ISETP.NE.U32.AND P4, PT, R8, RZ, PT ;  /* 0x000000ff0800720c */ /* 0x000fc40003f85070 */
[----:B------:R-:W-:Y:S01]  /*30f70*/  SEL R8, R6, RZ, !P1 ;  /* 0x000000ff06087207 */ /* 0x000fe20004800000 */
[----:B---3--:R-:W-:Y:S01]  /*30f80*/  LDGSTS.E [R242+-0x3c000], desc[UR48][R176.64], P0 ;  /* 0xc4000000b0f27fae */ /* 0x008fe20008121870 */
[----:B------:R-:W-:Y:S02]  /*30f90*/  ISETP.NE.U32.AND P1, PT, R9, RZ, PT ;  /* 0x000000ff0900720c */ /* 0x000fe40003f25070 */
[----:B------:R-:W-:Y:S01]  /*30fa0*/  ISETP.NE.U32.AND P2, PT, R8, RZ, PT ;  /* 0x000000ff0800720c */ /* 0x000fe20003f45070 */
[----:B------:R-:W3:Y:S06]  /*30fb0*/  LDL.64 R2, [R1] ;  /* 0x0000000001027983 */ /* 0x000eec0000100a00 */
[----:B------:R-:W-:Y:S04]  /*30fc0*/  LDGSTS.E [R242+-0x3bff8], desc[UR48][R192.64], P4 ;  /* 0xc4008000c0f27fae */ /* 0x000fe8000a121870 */
[----:B------:R-:W4:Y:S04]  /*30fd0*/  LDL.64 R176, [R1+0x480] ;  /* 0x0004800001b07983 */ /* 0x000f280000100a00 */
[----:B------:R-:W3:Y:S04]  /*30fe0*/  LDL.64 R192, [R1+0x4c0] ;  /* 0x0004c00001c07983 */ /* 0x000ee80000100a00 */
[----:B------:R-:W-:Y:S04]  /*30ff0*/  LDGSTS.E [R242+-0x3a000], desc[UR48][R208.64], P1 ;  /* 0xc6000000d0f27fae */ /* 0x000fe80008921870 */
[----:B------:R-:W4:Y:S04]  /*31000*/  LDL.64 R208, [R1+0x500] ;  /* 0x0005000001d07983 */ /* 0x000f280000100a00 */
[----:B--2---:R-:W-:Y:S04]  /*31010*/  LDGSTS.E [R242+-0x39ff8], desc[UR48][R224.64], P2 ;  /* 0xc6008000e0f27fae */ /* 0x004fe80009121870 */
[----:B------:R-:W2:Y:S01]  /*31020*/  LDL.64 R224, [R1+0x540] ;  /* 0x0005400001e07983 */ /* 0x000ea20000100a00 */
[----:B------:R-:W-:-:S02]  /*31030*/  SEL R6, R6, RZ, !P3 ;  /* 0x000000ff06067207 */ /* 0x000fc40005800000 */
[----:B------:R-:W-:Y:S01]  /*31040*/  ISETP.GE.AND P0, PT, R12, UR5, PT ;  /* 0x000000050c007c0c */ /* 0x000fe2000bf06270 */
[----:B-1----:R-:W-:Y:S01]  /*31050*/  IMAD R10, R161, 0x100, R161 ;  /* 0x00000100a10a7824 */ /* 0x002fe200078e02a1 */
[----:B------:R-:W-:Y:S01]  /*31060*/  ISETP.NE.U32.AND P3, PT, R6, RZ, PT ;  /* 0x000000ff0600720c */ /* 0x000fe20003f65070 */
[----:B------:R-:W3:Y:S01]  /*31070*/  LDL.64 R160, [R1+0x440] ;  /* 0x0004400001a07983 */ /* 0x000ee20000100a00 */
[----:B------:R-:W-:Y:S02]  /*31080*/  SEL R6, RZ, 0x4, P6 ;  /* 0x00000004ff067807 */ /* 0x000fe40003000000 */
[----:B------:R-:W-:Y:S01]  /*31090*/  ISETP.GE.AND P6, PT, R7, UR5, PT ;  /* 0x0000000507007c0c */ /* 0x000fe2000bfc6270 */
[----:B------:R-:W0:Y:S01]  /*310a0*/  LDGDEPBAR ;  /* 0x00000000000079af */ /* 0x000e220000000000 */
[----:B------:R-:W-:Y:S02]  /*310b0*/  SEL R6, R6, RZ, P5 ;  /* 0x000000ff06067207 */ /* 0x000fe40002800000 */
[----:B------:R-:W-:-:S02]  /*310c0*/  SEL R8, RZ, 0x4, P6 ;  /* 0x00000004ff087807 */ /* 0x000fc40003000000 */
[----:B------:R-:W-:Y:S02]  /*310d0*/  ISETP.NE.U32.AND P6, PT, R6, RZ, PT ;  /* 0x000000ff0600720c */ /* 0x000fe40003fc5070 */
[----:B------:R-:W-:Y:S02]  /*310e0*/  SEL R6, RZ, 0x4, P0 ;  /* 0x00000004ff067807 */ /* 0x000fe40000000000 */
[----:B------:R-:W-:Y:S02]  /*310f0*/  ISETP.GE.AND P0, PT, R11, UR5, PT ;  /* 0x000000050b007c0c */ /* 0x000fe4000bf06270 */
[----:B------:R-:W-:Y:S01]  /*31100*/  SEL R9, R8, RZ, P5 ;  /* 0x000000ff08097207 */ /* 0x000fe20002800000 */
[----:B------:R-:W-:Y:S01]  /*31110*/  IMAD.SHL.U32 R10, R10, 0x4, RZ ;  /* 0x000000040a0a7824 */ /* 0x000fe200078e00ff */
[----:B------:R-:W-:Y:S02]  /*31120*/  SEL R8, R6, RZ, P5 ;  /* 0x000000ff06087207 */ /* 0x000fe40002800000 */
[----:B------:R-:W-:-:S02]  /*31130*/  SEL R6, RZ, 0x4, P0 ;  /* 0x00000004ff067807 */ /* 0x000fc40000000000 */
[----:B------:R-:W-:Y:S02]  /*31140*/  ISETP.NE.U32.AND P0, PT, R8, RZ, PT ;  /* 0x000000ff0800720c */ /* 0x000fe40003f05070 */
[----:B------:R-:W-:Y:S02]  /*31150*/  SEL R8, R6, RZ, P5 ;  /* 0x000000ff06087207 */ /* 0x000fe40002800000 */
[----:B------:R-:W-:Y:S02]  /*31160*/  LOP3.LUT R6, R10, 0x1807c, RZ, 0xc0, !PT ;  /* 0x0001807c0a067812 */ /* 0x000fe400078ec0ff */
[----:B------:R-:W-:Y:S02]  /*31170*/  ISETP.GE.AND P2, PT, R16, UR5, PT ;  /* 0x0000000510007c0c */ /* 0x000fe4000bf46270 */
[----:B------:R-:W-:Y:S01]  /*31180*/  LOP3.LUT R14, R6, 0x10, RZ, 0x3c, !PT ;  /* 0x00000010060e7812 */ /* 0x000fe200078e3cff */
[----:B------:R-:W3:Y:S01]  /*31190*/  LDL.64 R16, [R1+0x200] ;  /* 0x0002000001107983 */ /* 0x000ee20000100a00 */
[----:B------:R-:W-:-:S02]  /*311a0*/  ISETP.NE.U32.AND P4, PT, R9, RZ, PT ;  /* 0x000000ff0900720c */ /* 0x000fc40003f85070 */
[----:B------:R-:W-:Y:S01]  /*311b0*/  ISETP.NE.U32.AND P1, PT, R8, RZ, PT ;  /* 0x000000ff0800720c */ /* 0x000fe20003f25070 */
[----:B------:R1:W-:Y:S01]  /*311c0*/  STL.64 [R1+0x19c8], R6 ;  /* 0x0019c80601007387 */ /* 0x0003e20000100a00 */
[C---:B------:R-:W-:Y:S02]  /*311d0*/  LOP3.LUT R13, R6.reuse, 0x20, RZ, 0x3c, !PT ;  /* 0x00000020060d7812 */ /* 0x040fe400078e3cff */
[C---:B------:R-:W-:Y:S02]  /*311e0*/  LOP3.LUT R12, R6.reuse, 0x30, RZ, 0x3c, !PT ;  /* 0x00000030060c7812 */ /* 0x040fe400078e3cff */
[C---:B------:R-:W-:Y:S02]  /*311f0*/  LOP3.LUT R11, R6.reuse, 0x40, RZ, 0x3c, !PT ;  /* 0x00000040060b7812 */ /* 0x040fe400078e3cff */
[C---:B------:R-:W-:Y:S02]  /*31200*/  LOP3.LUT R10, R6.reuse, 0x50, RZ, 0x3c, !PT ;  /* 0x00000050060a7812 */ /* 0x040fe400078e3cff */
[----:B------:R-:W-:-:S02]  /*31210*/  LOP3.LUT R9, R6, 0x60, RZ, 0x3c, !PT ;  /* 0x0000006006097812 */ /* 0x000fc400078e3cff */
[C---:B------:R-:W-:Y:S02]  /*31220*/  LOP3.LUT R8, R6.reuse, 0x70, RZ, 0x3c, !PT ;  /* 0x0000007006087812 */ /* 0x040fe400078e3cff */
[----:B------:R-:W-:Y:S01]  /*31230*/  IADD3 R243, R6, UR60, RZ ;  /* 0x0000003c06f37c10 */ /* 0x000fe2000fffe0ff */
[----:B------:R-:W-:Y:S01]  /*31240*/  VIADD R244, R14, UR60 ;  /* 0x0000003c0ef47c36 */ /* 0x000fe20008000000 */
[----:B-1----:R-:W3:Y:S01]  /*31250*/  LDL.64 R6, [R1+0xc0] ;  /* 0x0000c00001067983 */ /* 0x002ee20000100a00 */
[----:B------:R-:W-:-:S03]  /*31260*/  VIADD R245, R13, UR60 ;  /* 0x0000003c0df57c36 */ /* 0x000fc60008000000 */
[----:B------:R1:W-:Y:S01]  /*31270*/  STL.64 [R1+0x1f00], R14 ;  /* 0x001f000e01007387 */ /* 0x0003e20000100a00 */
[----:B------:R-:W-:Y:S02]  /*31280*/  VIADD R246, R12, UR60 ;  /* 0x0000003c0cf67c36 */ /* 0x000fe40008000000 */
[----:B------:R-:W-:Y:S02]  /*31290*/  VIADD R247, R11, UR60 ;  /* 0x0000003c0bf77c36 */ /* 0x000fe40008000000 */
[----:B------:R-:W-:Y:S01]  /*312a0*/  VIADD R248, R10, UR60 ;  /* 0x0000003c0af87c36 */ /* 0x000fe20008000000 */
[----:B------:R-:W-:Y:S01]  /*312b0*/  IADD3 R249, R9, UR60, RZ ;  /* 0x0000003c09f97c10 */ /* 0x000fe2000fffe0ff */
[----:B------:R-:W-:Y:S01]  /*312c0*/  VIADD R250, R8, UR60 ;  /* 0x0000003c08fa7c36 */ /* 0x000fe20008000000 */
[----:B------:R-:W-:Y:S04]  /*312d0*/  LDGSTS.E [R243], desc[UR48][R236.64], P3 ;  /* 0x00000000ecf37fae */ /* 0x000fe80009921870 */
[----:B-1----:R-:W3:Y:S04]  /*312e0*/  LDL.64 R14, [R1+0x100] ;  /* 0x00010000010e7983 */ /* 0x002ee80000100a00 */
[----:B------:R1:W-:Y:S04]  /*312f0*/  STL.64 [R1+0x19d0], R12 ;  /* 0x0019d00c01007387 */ /* 0x0003e80000100a00 */
[----:B------:R-:W-:Y:S04]  /*31300*/  LDGSTS.E [R243+0x400], desc[UR48][R238.64], P3 ;  /* 0x00400000eef37fae */ /* 0x000fe80009921870 */
[----:B-1----:R-:W3:Y:S04]  /*31310*/  LDL.64 R12, [R1+0x140] ;  /* 0x00014000010c7983 */ /* 0x002ee80000100a00 */
[----:B------:R1:W-:Y:S04]  /*31320*/  STL.64 [R1+0x19d8], R10 ;  /* 0x0019d80a01007387 */ /* 0x0003e80000100a00 */
[----:B-1----:R-:W3:Y:S04]  /*31330*/  LDL.64 R10, [R1+0x180] ;  /* 0x00018000010a7983 */ /* 0x002ee80000100a00 */
[----:B------:R1:W-:Y:S04]  /*31340*/  STL.64 [R1+0x19e0], R8 ;  /* 0x0019e00801007387 */ /* 0x0003e80000100a00 */
[----:B-1----:R-:W3:Y:S04]  /*31350*/  LDL.64 R8, [R1+0x1c0] ;  /* 0x0001c00001087983 */ /* 0x002ee80000100a00 */
[----:B------:R-:W3:Y:S04]  /*31360*/  LDL.LU.64 R236, [R1+0x22c0] ;  /* 0x0022c00001ec7983 */ /* 0x000ee80000300a00 */
[----:B------:R-:W3:Y:S04]  /*31370*/  LDL.LU.64 R238, [R1+0x22b8] ;  /* 0x0022b80001ee7983 */ /* 0x000ee80000300a00 */
[----:B--2---:R-:W-:Y:S04]  /*31380*/  LDGSTS.E [R243+0x800], desc[UR48][R224.64], P3 ;  /* 0x00800000e0f37fae */ /* 0x004fe80009921870 */
[----:B----4-:R-:W-:Y:S04]  /*31390*/  LDGSTS.E [R243+0xc00], desc[UR48][R208.64], P3 ;  /* 0x00c00000d0f37fae */ /* 0x010fe80009921870 */
[----:B---3--:R-:W-:Y:S04]  /*313a0*/  LDGSTS.E [R243+0x1000], desc[UR48][R192.64], P3 ;  /* 0x01000000c0f37fae */ /* 0x008fe80009921870 */
[----:B------:R-:W2:Y:S04]  /*313b0*/  LDL.LU.64 R224, [R1+0x22b0] ;  /* 0x0022b00001e07983 */ /* 0x000ea80000300a00 */
[----:B------:R-:W3:Y:S04]  /*313c0*/  LDL.LU.64 R208, [R1+0x22a8] ;  /* 0x0022a80001d07983 */ /* 0x000ee80000300a00 */
[----:B------:R-:W4:Y:S04]  /*313d0*/  LDL.LU.64 R192, [R1+0x22a0] ;  /* 0x0022a00001c07983 */ /* 0x000f280000300a00 */
[----:B------:R-:W-:Y:S04]  /*313e0*/  LDGSTS.E [R243+0x1400], desc[UR48][R176.64], P3 ;  /* 0x01400000b0f37fae */ /* 0x000fe80009921870 */
[----:B------:R-:W-:Y:S04]  /*313f0*/  LDGSTS.E [R243+0x1800], desc[UR48][R160.64], P3 ;  /* 0x01800000a0f37fae */ /* 0x000fe80009921870 */
[----:B------:R-:W-:Y:S04]  /*31400*/  LDGSTS.E [R243+0x1c00], desc[UR48][R144.64], P3 ;  /* 0x01c0000090f37fae */ /* 0x000fe80009921870 */
[----:B------:R-:W4:Y:S04]  /*31410*/  LDL.LU.64 R176, [R1+0x2298] ;  /* 0x0022980001b07983 */ /* 0x000f280000300a00 */
[----:B------:R-:W-:Y:S04]  /*31420*/  LDGSTS.E [R243+0x2000], desc[UR48][R128.64], P3 ;  /* 0x0200000080f37fae */ /* 0x000fe80009921870 */
[----:B------:R-:W-:Y:S04]  /*31430*/  LDGSTS.E [R243+0x2400], desc[UR48][R112.64], P3 ;  /* 0x0240000070f37fae */ /* 0x000fe80009921870 */
[----:B------:R-:W-:Y:S04]  /*31440*/  LDGSTS.E [R243+0x2800], desc[UR48][R96.64], P3 ;  /* 0x0280000060f37fae */ /* 0x000fe80009921870 */
[----:B------:R-:W-:Y:S04]  /*31450*/  LDGSTS.E [R243+0x2c00], desc[UR48][R80.64], P3 ;  /* 0x02c0000050f37fae */ /* 0x000fe80009921870 */
[----:B------:R-:W-:Y:S04]  /*31460*/  LDGSTS.E [R243+0x3000], desc[UR48][R64.64], P3 ;  /* 0x0300000040f37fae */ /* 0x000fe80009921870 */
[----:B------:R-:W-:Y:S04]  /*31470*/  LDGSTS.E [R243+0x3400], desc[UR48][R48.64], P3 ;  /* 0x0340000030f37fae */ /* 0x000fe80009921870 */
[----:B------:R-:W4:Y:S04]  /*31480*/  LDL.LU.64 R160, [R1+0x2290] ;  /* 0x0022900001a07983 */ /* 0x000f280000300a00 */
[----:B------:R-:W-:Y:S04]  /*31490*/  LDGSTS.E [R243+0x3800], desc[UR48][R32.64], P3 ;  /* 0x0380000020f37fae */ /* 0x000fe80009921870 */
[----:B------:R-:W4:Y:S04]  /*314a0*/  LDL.LU.64 R144, [R1+0x2288] ;  /* 0x0022880001907983 */ /* 0x000f280000300a00 */
[----:B------:R-:W-:Y:S04]  /*314b0*/  LDGSTS.E [R243+0x3c00], desc[UR48][R16.64], P3 ;  /* 0x03c0000010f37fae */ /* 0x000fe80009921870 */
[----:B------:R-:W4:Y:S04]  /*314c0*/  LDL.LU.64 R128, [R1+0x2280] ;  /* 0x0022800001807983 */ /* 0x000f280000300a00 */
[----:B------:R-:W4:Y:S04]  /*314d0*/  LDL.LU.64 R112, [R1+0x2278] ;  /* 0x0022780001707983 */ /* 0x000f280000300a00 */
[----:B------:R-:W4:Y:S04]  /*314e0*/  LDL.LU.64 R96, [R1+0x2270] ;  /* 0x0022700001607983 */ /* 0x000f280000300a00 */
[----:B------:R-:W4:Y:S04]  /*314f0*/  LDL.LU.64 R80, [R1+0x2268] ;  /* 0x0022680001507983 */ /* 0x000f280000300a00 */
[----:B------:R-:W4:Y:S04]  /*31500*/  LDL.LU.64 R64, [R1+0x2260] ;  /* 0x0022600001407983 */ /* 0x000f280000300a00 */
[----:B------:R-:W4:Y:S04]  /*31510*/  LDL.LU.64 R48, [R1+0x2258] ;  /* 0x0022580001307983 */ /* 0x000f280000300a00 */
[----:B------:R-:W4:Y:S04]  /*31520*/  LDL.LU.64 R32, [R1+0x2250] ;  /* 0x0022500001207983 */ /* 0x000f280000300a00 */
[----:B------:R-:W4:Y:S04]  /*31530*/  LDL.LU.64 R16, [R1+0x2248] ;  /* 0x0022480001107983 */ /* 0x000f280000300a00 */
[----:B------:R-:W-:Y:S04]  /*31540*/  LDGSTS.E [R243+0x4000], desc[UR48][R8.64], P3 ;  /* 0x0400000008f37fae */ /* 0x000fe80009921870 */
[----:B------:R-:W-:Y:S04]  /*31550*/  LDGSTS.E [R243+0x4400], desc[UR48][R10.64], P3 ;  /* 0x044000000af37fae */ /* 0x000fe80009921870 */
[----:B------:R-:W-:Y:S04]  /*31560*/  LDGSTS.E [R243+0x4800], desc[UR48][R12.64], P3 ;  /* 0x048000000cf37fae */ /* 0x000fe80009921870 */
[----:B------:R-:W-:Y:S04]  /*31570*/  LDGSTS.E [R243+0x4c00], desc[UR48][R14.64], P3 ;  /* 0x04c000000ef37fae */ /* 0x000fe80009921870 */
[----:B------:R-:W-:Y:S04]  /*31580*/  LDGSTS.E [R243+0x5000], desc[UR48][R6.64], P3 ;  /* 0x0500000006f37fae */ /* 0x000fe80009921870 */
[----:B------:R-:W-:Y:S04]  /*31590*/  LDGSTS.E [R243+0x5400], desc[UR48][R240.64], P3 ;  /* 0x05400000f0f37fae */ /* 0x000fe80009921870 */
[----:B------:R-:W-:Y:S04]  /*315a0*/  LDGSTS.E [R243+0x5800], desc[UR48][R4.64], P3 ;  /* 0x0580000004f37fae */ /* 0x000fe80009921870 */
[----:B------:R-:W-:Y:S04]  /*315b0*/  LDGSTS.E [R243+0x5c00], desc[UR48][R2.64], P3 ;  /* 0x05c0000002f37fae */ /* 0x000fe80009921870 */
[----:B------:R-:W4:Y:S04]  /*315c0*/  LDL.64 R8, [R1+0x718] ;  /* 0x0007180001087983 */ /* 0x000f280000100a00 */
[----:B------:R-:W4:Y:S04]  /*315d0*/  LDL.64 R10, [R1+0x760] ;  /* 0x00076000010a7983 */ /* 0x000f280000100a00 */
[----:B------:R-:W4:Y:S04]  /*315e0*/  LDL.64 R12, [R1+0x7b8] ;  /* 0x0007b800010c7983 */ /* 0x000f280000100a00 */
[----:B------:R-:W4:Y:S04]  /*315f0*/  LDL.64 R14, [R1+0x808] ;  /* 0x00080800010e7983 */ /* 0x000f280000100a00 */
[----:B------:R-:W4:Y:S04]  /*31600*/  LDL.64 R6, [R1+0x850] ;  /* 0x0008500001067983 */ /* 0x000f280000100a00 */
[----:B------:R-:W4:Y:S04]  /*31610*/  LDL.64 R240, [R1+0x8a8] ;  /* 0x0008a80001f07983 */ /* 0x000f280000100a00 */
[----:B------:R-:W4:Y:S04]  /*31620*/  LDL.64 R4, [R1+0x8f8] ;  /* 0x0008f80001047983 */ /* 0x000f280000100a00 */
[----:B------:R-:W4:Y:S04]  /*31630*/  LDL.64 R2, [R1+0x948] ;  /* 0x0009480001027983 */ /* 0x000f280000100a00 */
[----:B--2---:R-:W-:Y:S04]  /*31640*/  LDGSTS.E [R243+0x6000], desc[UR48][R224.64], P3 ;  /* 0x06000000e0f37fae */ /* 0x004fe80009921870 */
[----:B------:R1:W-:Y:S04]  /*31650*/  STL.64 [R1+0x1b78], R224 ;  /* 0x001b78e001007387 */ /* 0x0003e80000100a00 */
[----:B---3--:R-:W-:Y:S04]  /*31660*/  LDGSTS.E [R243+0x6400], desc[UR48][R208.64], P3 ;  /* 0x06400000d0f37fae */ /* 0x008fe80009921870 */
[----:B----4-:R-:W-:Y:S04]  /*31670*/  LDGSTS.E [R243+0x6800], desc[UR48][R192.64], P3 ;  /* 0x06800000c0f37fae */ /* 0x010fe80009921870 */
[----:B-1----:R-:W2:Y:S04]  /*31680*/  LDL.64 R224, [R1+0x6d0] ;  /* 0x0006d00001e07983 */ /* 0x002ea80000100a00 */
[----:B------:R1:W-:Y:S04]  /*31690*/  STL.64 [R1+0x1b80], R208 ;  /* 0x001b80d001007387 */ /* 0x0003e80000100a00 */
[----:B------:R-:W-:Y:S04]  /*316a0*/  LDGSTS.E [R243+0x6c00], desc[UR48][R176.64], P3 ;  /* 0x06c00000b0f37fae */ /* 0x000fe80009921870 */
[----:B-1----:R-:W3:Y:S04]  /*316b0*/  LDL.64 R208, [R1+0x688] ;  /* 0x0006880001d07983 */ /* 0x002ee80000100a00 */
[----:B------:R1:W-:Y:S04]  /*316c0*/  STL.64 [R1+0x1b88], R192 ;  /* 0x001b88c001007387 */ /* 0x0003e80000100a00 */
[----:B-1----:R-:W4:Y:S04]  /*316d0*/  LDL.64 R192, [R1+0x640] ;  /* 0x0006400001c07983 */ /* 0x002f280000100a00 */
[----:B------:R1:W-:Y:S04]  /*316e0*/  STL.64 [R1+0x1b90], R176 ;  /* 0x001b90b001007387 */ /* 0x0003e80000100a00 */
[----:B------:R-:W-:Y:S04]  /*316f0*/  LDGSTS.E [R243+0x7000], desc[UR48][R160.64], P3 ;  /* 0x07000000a0f37fae */ /* 0x000fe80009921870 */
[----:B------:R-:W-:Y:S04]  /*31700*/  LDGSTS.E [R243+0x7400], desc[UR48][R144.64], P3 ;  /* 0x0740000090f37fae */ /* 0x000fe80009921870 */
[----:B-1----:R-:W2:Y:S04]  /*31710*/  LDL.64 R176, [R1+0x5f8] ;  /* 0x0005f80001b07983 */ /* 0x002ea80000100a00 */
        /* <DEDUP_REMOVED lines=18> */
[----:B--2---:R-:W-:Y:S04]  /*31840*/  LDGSTS.E [R243+0x21800], desc[UR48][R176.64], P3 ;  /* 0x21800000b0f37fae */ /* 0x004fe80009921870 */
[----:B----4-:R-:W-:Y:S04]  /*31850*/  LDGSTS.E [R243+0x21c00], desc[UR48][R192.64], P3 ;  /* 0x21c00000c0f37fae */ /* 0x010fe80009921870 */
[----:B---3--:R-:W-:Y:S04]  /*31860*/  LDGSTS.E [R243+0x22000], desc[UR48][R208.64], P3 ;  /* 0x22000000d0f37fae */ /* 0x008fe80009921870 */
        /* <DEDUP_REMOVED lines=12> */
[----:B------:R-:W2:Y:S04]  /*31930*/  LDL.LU.64 R238, [R1+0x2240] ;  /* 0x0022400001ee7983 */ /* 0x000ea80000300a00 */
[----:B------:R-:W3:Y:S04]  /*31940*/  LDL.LU.64 R222, [R1+0x2238] ;  /* 0x0022380001de7983 */ /* 0x000ee80000300a00 */
[----:B------:R-:W4:Y:S04]  /*31950*/  LDL.LU.64 R206, [R1+0x2230] ;  /* 0x0022300001ce7983 */ /* 0x000f280000300a00 */
[----:B------:R-:W-:Y:S04]  /*31960*/  LDGSTS.E [R243+0x25400], desc[UR48][R190.64], P3 ;  /* 0x25400000bef37fae */ /* 0x000fe80009921870 */
[----:B------:R-:W-:Y:S04]  /*31970*/  LDGSTS.E [R243+0x25800], desc[UR48][R174.64], P3 ;  /* 0x25800000aef37fae */ /* 0x000fe80009921870 */
[----:B------:R-:W-:Y:S04]  /*31980*/  LDGSTS.E [R243+0x25c00], desc[UR48][R158.64], P3 ;  /* 0x25c000009ef37fae */ /* 0x000fe80009921870 */
[----:B------:R-:W4:Y:S04]  /*31990*/  LDL.LU.64 R190, [R1+0x2228] ;  /* 0x0022280001be7983 */ /* 0x000f280000300a00 */
[----:B------:R-:W4:Y:S04]  /*319a0*/  LDL.LU.64 R174, [R1+0x2220] ;  /* 0x0022200001ae7983 */ /* 0x000f280000300a00 */
[----:B------:R-:W4:Y:S04]  /*319b0*/  LDL.LU.64 R158, [R1+0x2218] ;  /* 0x00221800019e7983 */ /* 0x000f280000300a00 */
[----:B-1----:R-:W2:Y:S04]  /*319c0*/  LDL.64 R32, [R1+0x578] ;  /* 0x0005780001207983 */ /* 0x002ea80000100a00 */
[----:B------:R-:W3:Y:S04]  /*319d0*/  LDL.64 R48, [R1+0x538] ;  /* 0x0005380001307983 */ /* 0x000ee80000100a00 */
        /* <DEDUP_REMOVED lines=18> */
[----:B------:R-:W4:Y:S04]  /*31b00*/  LDL.LU.64 R16, [R1+0x78] ;  /* 0x0000780001107983 */ /* 0x000f280000300a00 */
[----:B------:R-:W4:Y:S04]  /*31b10*/  LDL.LU.64 R128, [R1+0x38] ;  /* 0x0000380001807983 */ /* 0x000f280000300a00 */
[----:B------:R-:W-:Y:S04]  /*31b20*/  LDGSTS.E [R243+0x26000], desc[UR48][R142.64], P3 ;  /* 0x260000008ef37fae */ /* 0x000fe80009921870 */
[----:B------:R-:W-:Y:S04]  /*31b30*/  LDGSTS.E [R243+0x26400], desc[UR48][R126.64], P3 ;  /* 0x264000007ef37fae */ /* 0x000fe80009921870 */
[----:B------:R-:W-:Y:S04]  /*31b40*/  LDGSTS.E [R243+0x26800], desc[UR48][R110.64], P3 ;  /* 0x268000006ef37fae */ /* 0x000fe80009921870 */
[----:B------:R-:W4:Y:S04]  /*31b50*/  LDL.LU.64 R142, [R1+0x2210] ;  /* 0x00221000018e7983 */ /* 0x000f280000300a00 */
        /* <DEDUP_REMOVED lines=10> */
[----:B------:R-:W4:Y:S04]  /*31c00*/  LDL.LU.64 R46, [R1+0x21e0] ;  /* 0x0021e000012e7983 */ /* 0x000f280000300a00 */
[----:B------:R-:W4:Y:S04]  /*31c10*/  LDL.LU.64 R30, [R1+0x21d8] ;  /* 0x0021d800011e7983 */ /* 0x000f280000300a00 */
[----:B------:R1:W-:Y:S04]  /*31c20*/  STL.64 [R1+0x1f08], R242 ;  /* 0x001f08f201007387 */ /* 0x0003e80000100a00 */
[----:B-1----:R-:W2:Y:S04]  /*31c30*/  LDL.64 R242, [R1+0x5b8] ;  /* 0x0005b80001f27983 */ /* 0x002ea80000100a00 */
[----:B--2---:R-:W-:Y:S04]  /*31c40*/  LDGSTS.E [R244+0x80], desc[UR48][R242.64], P3 ;  /* 0x00080000f2f47fae */ /* 0x004fe80009921870 */
[----:B------:R-:W-:Y:S04]  /*31c50*/  LDGSTS.E [R244+0x480], desc[UR48][R32.64], P3 ;  /* 0x0048000020f47fae */ /* 0x000fe80009921870 */
[----:B---3--:R-:W-:Y:S04]  /*31c60*/  LDGSTS.E [R244+0x880], desc[UR48][R48.64], P3 ;  /* 0x0088000030f47fae */ /* 0x008fe80009921870 */
[----:B----4-:R-:W-:Y:S04]  /*31c70*/  LDGSTS.E [R244+0xc80], desc[UR48][R64.64], P3 ;  /* 0x00c8000040f47fae */ /* 0x010fe80009921870 */
[----:B------:R-:W-:Y:S04]  /*31c80*/  LDGSTS.E [R244+0x1080], desc[UR48][R80.64], P3 ;  /* 0x0108000050f47fae */ /* 0x000fe80009921870 */
[----:B------:R-:W-:Y:S04]  /*31c90*/  LDGSTS.E [R244+0x1480], desc[UR48][R96.64], P3 ;  /* 0x0148000060f47fae */ /* 0x000fe80009921870 */
[----:B------:R-:W-:Y:S04]  /*31ca0*/  LDGSTS.E [R244+0x1880], desc[UR48][R112.64], P3 ;  /* 0x0188000070f47fae */ /* 0x000fe80009921870 */
[----:B------:R-:W-:Y:S04]  /*31cb0*/  LDGSTS.E [R244+0x1c80], desc[UR48][R144.64], P3 ;  /* 0x01c8000090f47fae */ /* 0x000fe80009921870 */
[----:B------:R-:W-:Y:S04]  /*31cc0*/  LDGSTS.E [R244+0x2080], desc[UR48][R160.64], P3 ;  /* 0x02080000a0f47fae */ /* 0x000fe80009921870 */
[----:B------:R-:W-:Y:S04]  /*31cd0*/  LDGSTS.E [R244+0x2480], desc[UR48][R176.64], P3 ;  /* 0x02480000b0f47fae */ /* 0x000fe80009921870 */
[----:B------:R-:W-:Y:S04]  /*31ce0*/  LDGSTS.E [R244+0x2880], desc[UR48][R192.64], P3 ;  /* 0x02880000c0f47fae */ /* 0x000fe80009921870 */
[----:B------:R-:W2:Y:S04]  /*31cf0*/  LDL.64 R160, [R1+0x630] ;  /* 0x0006300001a07983 */ /* 0x000ea80000100a00 */
[----:B------:R-:W3:Y:S04]  /*31d00*/  LDL.64 R176, [R1+0x678] ;  /* 0x0006780001b07983 */ /* 0x000ee80000100a00 */
[----:B------:R-:W-:Y:S04]  /*31d10*/  LDGSTS.E [R244+0x2c80], desc[UR48][R208.64], P3 ;  /* 0x02c80000d0f47fae */ /* 0x000fe80009921870 */
[----:B------:R-:W4:Y:S04]  /*31d20*/  LDL.64 R192, [R1+0x6c0] ;  /* 0x0006c00001c07983 */ /* 0x000f280000100a00 */
        /* <DEDUP_REMOVED lines=34> */
[----:B------:R-:W-:Y:S04]  /*31f50*/  LDGSTS.E [R244+0x20c80], desc[UR48][R46.64], P3 ;  /* 0x20c800002ef47fae */ /* 0x000fe80009921870 */
[----:B------:R-:W-:Y:S04]  /*31f60*/  STL.64 [R1+0x1be8], R128 ;  /* 0x001be88001007387 */ /* 0x000fe80000100a00 */
        /* <DEDUP_REMOVED lines=15> */
[----:B--2---:R-:W-:Y:S04]  /*32060*/  LDGSTS.E [R244+0x21480], desc[UR48][R160.64], P3 ;  /* 0x21480000a0f47fae */ /* 0x004fe80009921870 */
        /* <DEDUP_REMOVED lines=24> */
[----:B------:R-:W2:Y:S04]  /*321f0*/  LDL.64 R242, [R1+0x5b0] ;  /* 0x0005b00001f27983 */ /* 0x000ea80000100a00 */
        /* <DEDUP_REMOVED lines=18> */
[----:B-1----:R-:W4:Y:S04]  /*32320*/  LDL.LU.64 R94, [R1+0xf0] ;  /* 0x0000f000015e7983 */ /* 0x002f280000300a00 */
        /* <DEDUP_REMOVED lines=106> */
[----:B-1----:R-:W2:Y:S04]  /*329d0*/  LDL.LU.64 R172, [R1+0x3a8] ;  /* 0x0003a80001ac7983 */ /* 0x002ea80000300a00 */
[----:B------:R-:W3:Y:S04]  /*329e0*/  LDL.LU.64 R190, [R1+0x368] ;  /* 0x0003680001be7983 */ /* 0x000ee80000300a00 */
[----:B------:R-:W-:Y:S04]  /*329f0*/  LDGSTS.E [R245+0x25500], desc[UR48][R186.64], P3 ;  /* 0x25500000baf57fae */ /* 0x000fe80009921870 */
[----:B------:R-:W-:Y:S04]  /*32a00*/  LDGSTS.E [R245+0x25900], desc[UR48][R170.64], P3 ;  /* 0x25900000aaf57fae */ /* 0x000fe80009921870 */
[----:B------:R-:W-:Y:S04]  /*32a10*/  LDGSTS.E [R245+0x25d00], desc[UR48][R154.64], P3 ;  /* 0x25d000009af57fae */ /* 0x000fe80009921870 */
[----:B------:R-:W4:Y:S04]  /*32a20*/  LDL.LU.64 R186, [R1+0x2148] ;  /* 0x0021480001ba7983 */ /* 0x000f280000300a00 */
[----:B------:R-:W2:Y:S04]  /*32a30*/  LDL.64 R192, [R1+0x5a8] ;  /* 0x0005a80001c07983 */ /* 0x000ea80000100a00 */
[----:B------:R-:W3:Y:S04]  /*32a40*/  LDL.64 R208, [R1+0x568] ;  /* 0x0005680001d07983 */ /* 0x000ee80000100a00 */
[----:B------:R-:W4:Y:S04]  /*32a50*/  LDL.64 R224, [R1+0x528] ;  /* 0x0005280001e07983 */ /* 0x000f280000100a00 */
[----:B------:R-:W4:Y:S04]  /*32a60*/  LDL.64 R8, [R1+0x4e8] ;  /* 0x0004e80001087983 */ /* 0x000f280000100a00 */
[----:B------:R-:W4:Y:S04]  /*32a70*/  LDL.64 R10, [R1+0x4a8] ;  /* 0x0004a800010a7983 */ /* 0x000f280000100a00 */
[----:B------:R-:W4:Y:S04]  /*32a80*/  LDL.LU.64 R188, [R1+0x2e8] ;  /* 0x0002e80001bc7983 */ /* 0x000f280000300a00 */
[----:B------:R-:W4:Y:S04]  /*32a90*/  LDL.LU.64 R170, [R1+0x2140] ;  /* 0x0021400001aa7983 */ /* 0x000f280000300a00 */
        /* <DEDUP_REMOVED lines=8> */
[----:B------:R-:W4:Y:S04]  /*32b20*/  LDL.64 R6, [R1+0x328] ;  /* 0x0003280001067983 */ /* 0x000f280000100a00 */
[----:B------:R-:W4:Y:S04]  /*32b30*/  LDL.64 R240, [R1+0x2a8] ;  /* 0x0002a80001f07983 */ /* 0x000f280000100a00 */
[----:B------:R-:W4:Y:S04]  /*32b40*/  LDL.64 R4, [R1+0x228] ;  /* 0x0002280001047983 */ /* 0x000f280000100a00 */
[----:B------:R-:W4:Y:S04]  /*32b50*/  LDL.64 R2, [R1+0x1e8] ;  /* 0x0001e80001027983 */ /* 0x000f280000100a00 */
        /* <DEDUP_REMOVED lines=20> */
[----:B-1----:R-:W4:Y:S04]  /*32ca0*/  LDL.LU.64 R244, [R1+0x468] ;  /* 0x0004680001f47983 */ /* 0x002f280000300a00 */
[----:B--2---:R-:W-:Y:S04]  /*32cb0*/  LDGSTS.E [R246+0x180], desc[UR48][R192.64], P3 ;  /* 0x00180000c0f67fae */ /* 0x004fe80009921870 */
[----:B---3--:R-:W-:Y:S04]  /*32cc0*/  LDGSTS.E [R246+0x580], desc[UR48][R208.64], P3 ;  /* 0x00580000d0f67fae */ /* 0x008fe80009921870 */
[----:B----4-:R-:W-:Y:S04]  /*32cd0*/  LDGSTS.E [R246+0x980], desc[UR48][R224.64], P3 ;  /* 0x00980000e0f67fae */ /* 0x010fe80009921870 */
[----:B------:R-:W-:Y:S04]  /*32ce0*/  LDGSTS.E [R246+0xd80], desc[UR48][R8.64], P3 ;  /* 0x00d8000008f67fae */ /* 0x000fe80009921870 */
[----:B------:R-:W-:Y:S04]  /*32cf0*/  LDGSTS.E [R246+0x1180], desc[UR48][R10.64], P3 ;  /* 0x011800000af67fae */ /* 0x000fe80009921870 */
[----:B------:R-:W-:Y:S04]  /*32d00*/  STL.64 [R1+0x1e50], R244 ;  /* 0x001e50f401007387 */ /* 0x000fe80000100a00 */
[----:B------:R-:W-:Y:S04]  /*32d10*/  STL.64 [R1+0x1df0], R172 ;  /* 0x001df0ac01007387 */ /* 0x000fe80000100a00 */
[----:B------:R-:W-:Y:S04]  /*32d20*/  STL.64 [R1+0x1dc8], R190 ;  /* 0x001dc8be01007387 */ /* 0x000fe80000100a00 */
[----:B------:R-:W-:Y:S04]  /*32d30*/  STL.64 [R1+0x1d88], R188 ;  /* 0x001d88bc01007387 */ /* 0x000fe80000100a00 */
[----:B------:R-:W-:Y:S04]  /*32d40*/  STL.64 [R1+0x1d48], R76 ;  /* 0x001d484c01007387 */ /* 0x000fe80000100a00 */
[----:B------:R-:W2:Y:S04]  /*32d50*/  LDL.64 R112, [R1+0x620] ;  /* 0x0006200001707983 */ /* 0x000ea80000100a00 */
[----:B------:R-:W-:Y:S04]  /*32d60*/  LDGSTS.E [R246+0x1580], desc[UR48][R244.64], P3 ;  /* 0x01580000f4f67fae */ /* 0x000fe80009921870 */
        /* <DEDUP_REMOVED lines=84> */
[----:B------:R-:W-:Y:S04]  /*332b0*/  LDGSTS.E [R246+0x25580], desc[UR48][R184.64], P3 ;  /* 0x25580000b8f67fae */ /* 0x000fe80009921870 */
[----:B------:R-:W-:Y:S04]  /*332c0*/  LDGSTS.E [R246+0x25980], desc[UR48][R168.64], P3 ;  /* 0x25980000a8f67fae */ /* 0x000fe80009921870 */
[----:B------:R-:W-:Y:S04]  /*332d0*/  LDGSTS.E [R246+0x25d80], desc[UR48][R152.64], P3 ;  /* 0x25d8000098f67fae */ /* 0x000fe80009921870 */
[----:B------:R-:W4:Y:S04]  /*332e0*/  LDL.LU.64 R184, [R1+0x20d8] ;  /* 0x0020d80001b87983 */ /* 0x000f280000300a00 */
[----:B------:R-:W4:Y:S04]  /*332f0*/  LDL.LU.64 R168, [R1+0x20d0] ;  /* 0x0020d00001a87983 */ /* 0x000f280000300a00 */
[----:B------:R-:W3:Y:S04]  /*33300*/  LDL.64 R224, [R1+0x5a0] ;  /* 0x0005a00001e07983 */ /* 0x000ee80000100a00 */
[----:B------:R-:W4:Y:S04]  /*33310*/  LDL.64 R8, [R1+0x560] ;  /* 0x0005600001087983 */ /* 0x000f280000100a00 */
[----:B------:R-:W4:Y:S04]  /*33320*/  LDL.64 R10, [R1+0x520] ;  /* 0x00052000010a7983 */ /* 0x000f280000100a00 */
[----:B------:R-:W4:Y:S04]  /*33330*/  LDL.64 R12, [R1+0x4e0] ;  /* 0x0004e000010c7983 */ /* 0x000f280000100a00 */
[----:B------:R-:W4:Y:S04]  /*33340*/  LDL.64 R14, [R1+0x4a0] ;  /* 0x0004a000010e7983 */ /* 0x000f280000100a00 */
[----:B------:R-:W4:Y:S04]  /*33350*/  LDL.64 R6, [R1+0x460] ;  /* 0x0004600001067983 */ /* 0x000f280000100a00 */
[----:B------:R-:W4:Y:S04]  /*33360*/  LDL.LU.64 R152, [R1+0x20c8] ;  /* 0x0020c80001987983 */ /* 0x000f280000300a00 */
        /* <DEDUP_REMOVED lines=32> */
[----:B--2---:R-:W-:Y:S04]  /*33570*/  STL.64 [R1+0x1e20], R154 ;  /* 0x001e209a01007387 */ /* 0x004fe80000100a00 */
[----:B------:R-:W2:Y:S04]  /*33580*/  LDL.64 R96, [R1+0x618] ;  /* 0x0006180001607983 */ /* 0x000ea80000100a00 */
[----:B------:R-:W2:Y:S04]  /*33590*/  LDL.64 R112, [R1+0x660] ;  /* 0x0006600001707983 */ /* 0x000ea80000100a00 */
[----:B------:R-:W2:Y:S04]  /*335a0*/  LDL.64 R192, [R1+0x6a8] ;  /* 0x0006a80001c07983 */ /* 0x000ea80000100a00 */
[----:B------:R-:W2:Y:S04]  /*335b0*/  LDL.64 R208, [R1+0x6f0] ;  /* 0x0006f00001d07983 */ /* 0x000ea80000100a00 */
[----:B---3--:R-:W-:Y:S04]  /*335c0*/  LDGSTS.E [R247+0x200], desc[UR48][R224.64], P3 ;  /* 0x00200000e0f77fae */ /* 0x008fe80009921870 */
[----:B----4-:R-:W-:Y:S04]  /*335d0*/  LDGSTS.E [R247+0x600], desc[UR48][R8.64], P3 ;  /* 0x0060000008f77fae */ /* 0x010fe80009921870 */
        /* <DEDUP_REMOVED lines=43> */
[----:B------:R1:W-:Y:S04]  /*33890*/  STL.64 [R1+0x1de8], R108 ;  /* 0x001de86c01007387 */ /* 0x0003e80000100a00 */
        /* <DEDUP_REMOVED lines=22> */
[----:B--2---:R-:W-:Y:S04]  /*33a00*/  LDGSTS.E [R247+0x21600], desc[UR48][R96.64], P3 ;  /* 0x2160000060f77fae */ /* 0x004fe80009921870 */
[----:B------:R-:W-:Y:S04]  /*33a10*/  LDGSTS.E [R247+0x21a00], desc[UR48][R112.64], P3 ;  /* 0x21a0000070f77fae */ /* 0x000fe80009921870 */
[----:B------:R-:W-:Y:S04]  /*33a20*/  LDGSTS.E [R247+0x21e00], desc[UR48][R192.64], P3 ;  /* 0x21e00000c0f77fae */ /* 0x000fe80009921870 */
[----:B------:R-:W-:Y:S04]  /*33a30*/  LDGSTS.E [R247+0x22200], desc[UR48][R208.64], P3 ;  /* 0x22200000d0f77fae */ /* 0x000fe80009921870 */
[----:B------:R2:W-:Y:S04]  /*33a40*/  STL.64 [R1+0x1e80], R88 ;  /* 0x001e805801007387 */ /* 0x0005e80000100a00 */
[----:B------:R-:W-:Y:S04]  /*33a50*/  STL.64 [R1+0x1e88], R72 ;  /* 0x001e884801007387 */ /* 0x000fe80000100a00 */
[----:B------:R-:W-:Y:S04]  /*33a60*/  STL.64 [R1+0x1e90], R56 ;  /* 0x001e903801007387 */ /* 0x000fe80000100a00 */
[----:B---3--:R-:W-:Y:S04]  /*33a70*/  LDGSTS.E [R247+0x22600], desc[UR48][R224.64], P3 ;  /* 0x22600000e0f77fae */ /* 0x008fe80009921870 */
[----:B----4-:R-:W-:Y:S04]  /*33a80*/  LDGSTS.E [R247+0x22a00], desc[UR48][R8.64], P3 ;  /* 0x22a0000008f77fae */ /* 0x010fe80009921870 */
[----:B------:R-:W-:Y:S04]  /*33a90*/  LDGSTS.E [R247+0x22e00], desc[UR48][R10.64], P3 ;  /* 0x22e000000af77fae */ /* 0x000fe80009921870 */
[----:B------:R-:W-:Y:S04]  /*33aa0*/  LDGSTS.E [R247+0x23200], desc[UR48][R12.64], P3 ;  /* 0x232000000cf77fae */ /* 0x000fe80009921870 */
[----:B------:R-:W-:Y:S04]  /*33ab0*/  STL.64 [R1+0x1e98], R40 ;  /* 0x001e982801007387 */ /* 0x000fe80000100a00 */
[----:B------:R-:W-:Y:S04]  /*33ac0*/  LDGSTS.E [R247+0x23600], desc[UR48][R14.64], P3 ;  /* 0x236000000ef77fae */ /* 0x000fe80009921870 */
[----:B------:R-:W-:Y:S04]  /*33ad0*/  STL.64 [R1+0x1ea0], R24 ;  /* 0x001ea01801007387 */ /* 0x000fe80000100a00 */
[----:B------:R-:W-:Y:S04]  /*33ae0*/  LDGSTS.E [R247+0x23a00], desc[UR48][R6.64], P3 ;  /* 0x23a0000006f77fae */ /* 0x000fe80009921870 */
[----:B------:R-:W-:Y:S04]  /*33af0*/  LDGSTS.E [R247+0x23e00], desc[UR48][R240.64], P3 ;  /* 0x23e00000f0f77fae */ /* 0x000fe80009921870 */
[----:B------:R-:W-:Y:S04]  /*33b00*/  LDGSTS.E [R247+0x24200], desc[UR48][R4.64], P3 ;  /* 0x2420000004f77fae */ /* 0x000fe80009921870 */
[----:B------:R-:W-:Y:S04]  /*33b10*/  LDGSTS.E [R247+0x24600], desc[UR48][R2.64], P3 ;  /* 0x2460000002f77fae */ /* 0x000fe80009921870 */
[----:B------:R-:W-:Y:S04]  /*33b20*/  LDGSTS.E [R247+0x24a00], desc[UR48][R230.64], P3 ;  /* 0x24a00000e6f77fae */ /* 0x000fe80009921870 */
[----:B------:R-:W-:Y:S04]  /*33b30*/  LDGSTS.E [R247+0x24e00], desc[UR48][R214.64], P3 ;  /* 0x24e00000d6f77fae */ /* 0x000fe80009921870 */
[----:B------:R-:W-:Y:S04]  /*33b40*/  LDGSTS.E [R247+0x25200], desc[UR48][R198.64], P3 ;  /* 0x25200000c6f77fae */ /* 0x000fe80009921870 */
[----:B------:R-:W3:Y:S04]  /*33b50*/  LDL.LU.64 R230, [R1+0x2080] ;  /* 0x0020800001e67983 */ /* 0x000ee80000300a00 */
        /* <DEDUP_REMOVED lines=12> */
[----:B-1----:R-:W3:Y:S04]  /*33c20*/  LDL.LU.64 R108, [R1+0x598] ;  /* 0x00059800016c7983 */ /* 0x002ee80000300a00 */
[----:B------:R-:W4:Y:S04]  /*33c30*/  LDL.LU.64 R126, [R1+0x558] ;  /* 0x00055800017e7983 */ /* 0x000f280000300a00 */
[----:B------:R-:W4:Y:S04]  /*33c40*/  LDL.LU.64 R244, [R1+0x518] ;  /* 0x0005180001f47983 */ /* 0x000f280000300a00 */
[----:B--2---:R-:W2:Y:S04]  /*33c50*/  LDL.LU.64 R88, [R1+0x4d8] ;  /* 0x0004d80001587983 */ /* 0x004ea80000300a00 */
[----:B------:R-:W2:Y:S04]  /*33c60*/  LDL.LU.64 R30, [R1+0x498] ;  /* 0x00049800011e7983 */ /* 0x000ea80000300a00 */
        /* <DEDUP_REMOVED lines=20> */
[----:B------:R-:W-:Y:S04]  /*33db0*/  LDGSTS.E [R247+0x26e00], desc[UR48][R86.64], P3 ;  /* 0x26e0000056f77fae */ /* 0x000fe80009921870 */
[----:B------:R-:W-:Y:S04]  /*33dc0*/  LDGSTS.E [R247+0x27200], desc[UR48][R70.64], P3 ;  /* 0x2720000046f77fae */ /* 0x000fe80009921870 */
[----:B------:R-:W-:Y:S04]  /*33dd0*/  LDGSTS.E [R247+0x27600], desc[UR48][R54.64], P3 ;  /* 0x2760000036f77fae */ /* 0x000fe80009921870 */
[----:B------:R-:W2:Y:S04]  /*33de0*/  LDL.LU.64 R86, [R1+0x2038] ;  /* 0x0020380001567983 */ /* 0x000ea80000300a00 */
[----:B------:R-:W2:Y:S04]  /*33df0*/  LDL.LU.64 R70, [R1+0x2030] ;  /* 0x0020300001467983 */ /* 0x000ea80000300a00 */
[----:B------:R-:W2:Y:S04]  /*33e00*/  LDL.LU.64 R54, [R1+0x2028] ;  /* 0x0020280001367983 */ /* 0x000ea80000300a00 */
[----:B------:R-:W-:Y:S04]  /*33e10*/  LDGSTS.E [R247+0x27a00], desc[UR48][R38.64], P3 ;  /* 0x27a0000026f77fae */ /* 0x000fe80009921870 */
[----:B------:R-:W-:Y:S04]  /*33e20*/  LDGSTS.E [R247+0x27e00], desc[UR48][R22.64], P3 ;  /* 0x27e0000016f77fae */ /* 0x000fe80009921870 */
[----:B------:R-:W2:Y:S04]  /*33e30*/  LDL.LU.64 R38, [R1+0x2020] ;  /* 0x0020200001267983 */ /* 0x000ea80000300a00 */
[----:B------:R-:W2:Y:S04]  /*33e40*/  LDL.LU.64 R22, [R1+0x2018] ;  /* 0x0020180001167983 */ /* 0x000ea80000300a00 */
[----:B------:R-:W2:Y:S04]  /*33e50*/  LDL.64 R242, [R1+0x610] ;  /* 0x0006100001f27983 */ /* 0x000ea80000100a00 */
        /* <DEDUP_REMOVED lines=12> */
[----:B------:R-:W-:Y:S04]  /*33f20*/  STL.64 [R1+0x1b40], R246 ;  /* 0x001b40f601007387 */ /* 0x000fe80000100a00 */
[----:B---3--:R-:W-:Y:S04]  /*33f30*/  LDGSTS.E [R248+0x280], desc[UR48][R108.64], P3 ;  /* 0x002800006cf87fae */ /* 0x008fe80009921870 */
[----:B----4-:R-:W-:Y:S04]  /*33f40*/  LDGSTS.E [R248+0x680], desc[UR48][R126.64], P3 ;  /* 0x006800007ef87fae */ /* 0x010fe80009921870 */
[----:B------:R-:W-:Y:S04]  /*33f50*/  LDGSTS.E [R248+0xa80], desc[UR48][R244.64], P3 ;  /* 0x00a80000f4f87fae */ /* 0x000fe80009921870 */
[----:B--2---:R-:W-:Y:S04]  /*33f60*/  LDGSTS.E [R248+0xe80], desc[UR48][R88.64], P3 ;  /* 0x00e8000058f87fae */ /* 0x004fe80009921870 */
        /* <DEDUP_REMOVED lines=60> */
[----:B------:R-:W-:Y:S04]  /*34330*/  LDGSTS.E [R248+0x24e80], desc[UR48][R212.64], P3 ;  /* 0x24e80000d4f87fae */ /* 0x000fe80009921870 */
[----:B------:R-:W-:Y:S04]  /*34340*/  LDGSTS.E [R248+0x25280], desc[UR48][R196.64], P3 ;  /* 0x25280000c4f87fae */ /* 0x000fe80009921870 */
[----:B------:R-:W4:Y:S04]  /*34350*/  LDL.LU.64 R228, [R1+0x2010] ;  /* 0x0020100001e47983 */ /* 0x000f280000300a00 */
[----:B------:R-:W2:Y:S04]  /*34360*/  LDL.LU.64 R212, [R1+0x2008] ;  /* 0x0020080001d47983 */ /* 0x000ea80000300a00 */
[----:B------:R-:W3:Y:S04]  /*34370*/  LDL.LU.64 R196, [R1+0x2000] ;  /* 0x0020000001c47983 */ /* 0x000ee80000300a00 */
[----:B------:R-:W-:Y:S04]  /*34380*/  LDGSTS.E [R248+0x25680], desc[UR48][R180.64], P3 ;  /* 0x25680000b4f87fae */ /* 0x000fe80009921870 */
[----:B------:R-:W-:Y:S04]  /*34390*/  LDGSTS.E [R248+0x25a80], desc[UR48][R164.64], P3 ;  /* 0x25a80000a4f87fae */ /* 0x000fe80009921870 */
[----:B------:R-:W-:Y:S04]  /*343a0*/  LDGSTS.E [R248+0x25e80], desc[UR48][R148.64], P3 ;  /* 0x25e8000094f87fae */ /* 0x000fe80009921870 */
[----:B------:R-:W3:Y:S04]  /*343b0*/  LDL.LU.64 R180, [R1+0x1ff8] ;  /* 0x001ff80001b47983 */ /* 0x000ee80000300a00 */
[----:B------:R-:W3:Y:S04]  /*343c0*/  LDL.LU.64 R164, [R1+0x1ff0] ;  /* 0x001ff00001a47983 */ /* 0x000ee80000300a00 */
[----:B------:R-:W3:Y:S04]  /*343d0*/  LDL.LU.64 R148, [R1+0x1fe8] ;  /* 0x001fe80001947983 */ /* 0x000ee80000300a00 */
[----:B------:R-:W-:Y:S04]  /*343e0*/  LDGSTS.E [R248+0x26280], desc[UR48][R132.64], P3 ;  /* 0x2628000084f87fae */ /* 0x000fe80009921870 */
[----:B------:R-:W-:Y:S04]  /*343f0*/  LDGSTS.E [R248+0x26680], desc[UR48][R116.64], P3 ;  /* 0x2668000074f87fae */ /* 0x000fe80009921870 */
[----:B------:R-:W-:Y:S04]  /*34400*/  LDGSTS.E [R248+0x26a80], desc[UR48][R100.64], P3 ;  /* 0x26a8000064f87fae */ /* 0x000fe80009921870 */
[----:B------:R-:W3:Y:S04]  /*34410*/  LDL.LU.64 R132, [R1+0x1fe0] ;  /* 0x001fe00001847983 */ /* 0x000ee80000300a00 */
[----:B------:R-:W4:Y:S04]  /*34420*/  LDL.LU.64 R154, [R1+0x590] ;  /* 0x00059000019a7983 */ /* 0x000f280000300a00 */
[----:B-1----:R-:W2:Y:S04]  /*34430*/  LDL.LU.64 R30, [R1+0x550] ;  /* 0x00055000011e7983 */ /* 0x002ea80000300a00 */
[----:B------:R-:W3:Y:S04]  /*34440*/  LDL.LU.64 R56, [R1+0x510] ;  /* 0x0005100001387983 */ /* 0x000ee80000300a00 */
        /* <DEDUP_REMOVED lines=30> */
[----:B------:R-:W3:Y:S04]  /*34630*/  LDL.LU.64 R36, [R1+0x1fb0] ;  /* 0x001fb00001247983 */ /* 0x000ee80000300a00 */
[----:B------:R-:W3:Y:S04]  /*34640*/  LDL.LU.64 R20, [R1+0x1fa8] ;  /* 0x001fa80001147983 */ /* 0x000ee80000300a00 */
[----:B------:R-:W3:Y:S04]  /*34650*/  LDL.64 R128, [R1+0x608] ;  /* 0x0006080001807983 */ /* 0x000ee80000100a00 */
        /* <DEDUP_REMOVED lines=11> */
[----:B------:R-:W3:Y:S04]  /*34710*/  LDL.LU.64 R246, [R1+0x770] ;  /* 0x0007700001f67983 */ /* 0x000ee80000300a00 */
[----:B----4-:R-:W-:Y:S04]  /*34720*/  LDGSTS.E [R249+0x300], desc[UR48][R154.64], P3 ;  /* 0x003000009af97fae */ /* 0x010fe80009921870 */
[----:B--2---:R-:W-:Y:S04]  /*34730*/  LDGSTS.E [R249+0x700], desc[UR48][R30.64], P3 ;  /* 0x007000001ef97fae */ /* 0x004fe80009921870 */
        /* <DEDUP_REMOVED lines=48> */
[----:B------:R1:W-:Y:S04]  /*34a40*/  STL.64 [R1+0x1b70], R246 ;  /* 0x001b70f601007387 */ /* 0x0003e80000100a00 */
        /* <DEDUP_REMOVED lines=24> */
[----:B------:R-:W2:Y:S04]  /*34bd0*/  LDL.LU.64 R200, [R1+0x588] ;  /* 0x0005880001c87983 */ /* 0x000ea80000300a00 */
[----:B------:R-:W3:Y:S04]  /*34be0*/  LDL.LU.64 R88, [R1+0x548] ;  /* 0x0005480001587983 */ /* 0x000ee80000300a00 */
        /* <DEDUP_REMOVED lines=23> */
[----:B------:R-:W4:Y:S04]  /*34d60*/  LDL.LU.64 R34, [R1+0x1f40] ;  /* 0x001f400001227983 */ /* 0x000f280000300a00 */
[----:B------:R-:W4:Y:S04]  /*34d70*/  LDL.LU.64 R18, [R1+0x1f38] ;  /* 0x001f380001127983 */ /* 0x000f280000300a00 */
        /* <DEDUP_REMOVED lines=23> */
[----:B------:R-:W4:Y:S04]  /*34ef0*/  LDL.LU.64 R6, [R1+0xcd8] ;  /* 0x000cd80001067983 */ /* 0x000f280000300a00 */
[----:B------:R1:W-:Y:S04]  /*34f00*/  STL.64 [R1+0x1b20], R248 ;  /* 0x001b20f801007387 */ /* 0x0003e80000100a00 */
[----:B------:R-:W4:Y:S04]  /*34f10*/  LDL.64 R126, [R1+0xd18] ;  /* 0x000d1800017e7983 */ /* 0x000f280000100a00 */
[----:B-1----:R-:W4:Y:S04]  /*34f20*/  LDL.64 R248, [R1+0xa40] ;  /* 0x000a400001f87983 */ /* 0x002f280000100a00 */
        /* <DEDUP_REMOVED lines=41> */
[----:B------:R-:W3:Y:S04]  /*351c0*/  LDL.LU.64 R204, [R1+0x1f30] ;  /* 0x001f300001cc7983 */ /* 0x000ee80000300a00 */
[----:B------:R-:W-:Y:S04]  /*351d0*/  LDGSTS.E [R250+0x22380], desc[UR48][R58.64], P3 ;  /* 0x223800003afa7fae */ /* 0x000fe80009921870 */
[----:B------:R-:W4:Y:S04]  /*351e0*/  LDL.LU.64 R106, [R1+0x1f28] ;  /* 0x001f2800016a7983 */ /* 0x000f280000300a00 */
[----:B------:R-:W3:Y:S04]  /*351f0*/  LDL.LU.64 R58, [R1+0x1f20] ;  /* 0x001f2000013a7983 */ /* 0x000ee80000300a00 */
[----:B------:R-:W-:Y:S04]  /*35200*/  LDGSTS.E [R250+0x22780], desc[UR48][R246.64], P3 ;  /* 0x22780000f6fa7fae */ /* 0x000fe80009921870 */
[----:B------:R-:W-:Y:S04]  /*35210*/  LDGSTS.E [R250+0x22b80], desc[UR48][R40.64], P3 ;  /* 0x22b8000028fa7fae */ /* 0x000fe80009921870 */
[----:B------:R-:W-:Y:S04]  /*35220*/  LDGSTS.E [R250+0x22f80], desc[UR48][R136.64], P3 ;  /* 0x22f8000088fa7fae */ /* 0x000fe80009921870 */
[----:B------:R-:W-:Y:S04]  /*35230*/  LDGSTS.E [R250+0x23380], desc[UR48][R170.64], P3 ;  /* 0x23380000aafa7fae */ /* 0x000fe80009921870 */
[----:B------:R-:W4:Y:S04]  /*35240*/  LDL.LU.64 R40, [R1+0xe78] ;  /* 0x000e780001287983 */ /* 0x000f280000300a00 */
[----:B------:R-:W3:Y:S04]  /*35250*/  LDL.LU.64 R136, [R1+0xe70] ;  /* 0x000e700001887983 */ /* 0x000ee80000300a00 */
[----:B------:R-:W-:Y:S04]  /*35260*/  LDGSTS.E [R250+0x23780], desc[UR48][R92.64], P3 ;  /* 0x237800005cfa7fae */ /* 0x000fe80009921870 */
[----:B------:R-:W-:Y:S04]  /*35270*/  LDGSTS.E [R250+0x23b80], desc[UR48][R242.64], P3 ;  /* 0x23b80000f2fa7fae */ /* 0x000fe80009921870 */
[----:B------:R-:W-:Y:S04]  /*35280*/  LDGSTS.E [R250+0x23f80], desc[UR48][R14.64], P3 ;  /* 0x23f800000efa7fae */ /* 0x000fe80009921870 */
[----:B------:R-:W-:Y:S04]  /*35290*/  LDGSTS.E [R250+0x24380], desc[UR48][R240.64], P3 ;  /* 0x24380000f0fa7fae */ /* 0x000fe80009921870 */
[----:B------:R-:W-:Y:S04]  /*352a0*/  LDGSTS.E [R250+0x24780], desc[UR48][R4.64], P3 ;  /* 0x2478000004fa7fae */ /* 0x000fe80009921870 */
[----:B------:R-:W3:Y:S04]  /*352b0*/  LDL.LU.64 R170, [R1+0x1f18] ;  /* 0x001f180001aa7983 */ /* 0x000ee80000300a00 */
        /* <DEDUP_REMOVED lines=10> */
[----:B------:R1:W-:Y:S04]  /*35360*/  LDGSTS.E [R250+0x25f80], desc[UR48][R24.64], P3 ;  /* 0x25f8000018fa7fae */ /* 0x0003e80009921870 */
[----:B------:R-:W3:Y:S04]  /*35370*/  LDL.LU.64 R2, [R1+0x1ee8] ;  /* 0x001ee80001027983 */ /* 0x000ee80000300a00 */
[----:B------:R-:W-:Y:S04]  /*35380*/  LDGSTS.E [R250+0x26380], desc[UR48][R184.64], P3 ;  /* 0x26380000b8fa7fae */ /* 0x000fe80009921870 */
[----:B------:R-:W-:Y:S04]  /*35390*/  LDGSTS.E [R250+0x26780], desc[UR48][R176.64], P3 ;  /* 0x26780000b0fa7fae */ /* 0x000fe80009921870 */
[----:B------:R-:W-:Y:S04]  /*353a0*/  LDGSTS.E [R250+0x26b80], desc[UR48][R8.64], P3 ;  /* 0x26b8000008fa7fae */ /* 0x000fe80009921870 */
[----:B------:R-:W3:Y:S04]  /*353b0*/  LDL.LU.64 R184, [R1+0xdf8] ;  /* 0x000df80001b87983 */ /* 0x000ee80000300a00 */
[----:B------:R-:W3:Y:S04]  /*353c0*/  LDL.LU.64 R176, [R1+0xdf0] ;  /* 0x000df00001b07983 */ /* 0x000ee80000300a00 */
[----:B------:R-:W-:Y:S04]  /*353d0*/  LDGSTS.E [R250+0x26f80], desc[UR48][R10.64], P3 ;  /* 0x26f800000afa7fae */ /* 0x000fe80009921870 */
[----:B------:R-:W-:Y:S04]  /*353e0*/  LDGSTS.E [R250+0x27380], desc[UR48][R12.64], P3 ;  /* 0x273800000cfa7fae */ /* 0x000fe80009921870 */
[----:B------:R-:W-:Y:S04]  /*353f0*/  LDGSTS.E [R250+0x27780], desc[UR48][R6.64], P3 ;  /* 0x2778000006fa7fae */ /* 0x000fe80009921870 */
[----:B------:R-:W-:Y:S04]  /*35400*/  LDGSTS.E [R250+0x27b80], desc[UR48][R126.64], P3 ;  /* 0x27b800007efa7fae */ /* 0x000fe80009921870 */
[----:B------:R-:W3:Y:S01]  /*35410*/  LDL.LU.64 R126, [R1+0xd78] ;  /* 0x000d7800017e7983 */ /* 0x000ee20000300a00 */
[----:B-1----:R-:W1:Y:S01]  /*35420*/  S2R R25, SR_TID.X ;  /* 0x0000000000197919 */ /* 0x002e620000002100 */
[----:B------:R-:W-:Y:S01]  /*35430*/  USHF.L.U32 UR7, UR8, 0x7, URZ ;  /* 0x0000000708077899 */ /* 0x000fe2000800063f */
[----:B-1----:R-:W-:-:S04]  /*35440*/  SHF.R.U32.HI R24, RZ, 0x6, R25 ;  /* 0x00000006ff187819 */ /* 0x002fc80000011619 */
[----:B------:R-:W-:Y:S02]  /*35450*/  SGXT.U32 R24, R24, 0x1 ;  /* 0x000000011818781a */ /* 0x000fe40000000000 */
[----:B------:R-:W-:Y:S02]  /*35460*/  SEL R25, RZ, 0x4, P2 ;  /* 0x00000004ff197807 */ /* 0x000fe40001000000 */
[----:B------:R-:W-:-:S04]  /*35470*/  LOP3.LUT R24, R24, 0x42, RZ, 0xfc, !PT ;  /* 0x0000004218187812 */ /* 0x000fc800078efcff */
[----:B------:R-:W-:Y:S01]  /*35480*/  ISETP.GE.AND P2, PT, R24, UR5, PT ;  /* 0x0000000518007c0c */ /* 0x000fe2000bf46270 */
[----:B--2---:R1:W-:Y:S01]  /*35490*/  LDGSTS.E [R250+0x27f80], desc[UR48][R108.64], P3 ;  /* 0x27f800006cfa7fae */ /* 0x0043e20009921870 */
[----:B------:R-:W-:Y:S01]  /*354a0*/  ISETP.GE.AND P3, PT, R251, UR5, PT ;  /* 0x00000005fb007c0c */ /* 0x000fe2000bf66270 */
[----:B------:R-:W-:Y:S02]  /*354b0*/  IMAD.U32 R251, RZ, RZ, UR7 ;  /* 0x00000007fffb7e24 */ /* 0x000fe4000f8e00ff */
[----:B------:R-:W0:Y:S01]  /*354c0*/  LDGDEPBAR ;  /* 0x00000000000079af */ /* 0x000e220000000000 */
[----:B------:R-:W-:Y:S01]  /*354d0*/  SEL R24, RZ, 0x4, P3 ;  /* 0x00000004ff187807 */ /* 0x000fe20001800000 */
[----:B------:R-:W-:Y:S01]  /*354e0*/  BAR.SYNC.DEFER_BLOCKING 0x0 ;  /* 0x0000000000007b1d */ /* 0x000fe20000010000 */
[----:B------:R-:W-:Y:S02]  /*354f0*/  ISETP.GE.AND P3, PT, R252, UR5, PT ;  /* 0x00000005fc007c0c */ /* 0x000fe4000bf66270 */
[----:B-1----:R-:W-:Y:S01]  /*35500*/  SEL R108, R25, RZ, P5 ;  /* 0x000000ff196c7207 */ /* 0x002fe20002800000 */
[----:B----4-:R-:W-:-:S04]  /*35510*/  IMAD.WIDE R190, R251, 0x4, R40 ;  /* 0x00000004fbbe7825 */ /* 0x010fc800078e0228 */
[----:B---3--:R-:W-:Y:S01]  /*35520*/  IMAD.WIDE R26, R251, 0x4, R136 ;  /* 0x00000004fb1a7825 */ /* 0x008fe200078e0288 */
[----:B------:R-:W-:Y:S04]  /*35530*/  STL.64 [R1+0x10f0], R190 ;  /* 0x0010f0be01007387 */ /* 0x000fe80000100a00 */
[----:B------:R-:W-:Y:S04]  /*35540*/  STL.64 [R1+0x10e8], R26 ;  /* 0x0010e81a01007387 */ /* 0x000fe80000100a00 */
[----:B------:R-:W2:Y:S01]  /*35550*/  LDL.LU.64 R40, [R1+0xd68] ;  /* 0x000d680001287983 */ /* 0x000ea20000300a00 */
[----:B------:R-:W-:-:S02]  /*35560*/  SEL R252, RZ, 0x4, P2 ;  /* 0x00000004fffc7807 */ /* 0x000fc40001000000 */
[----:B------:R-:W-:Y:S01]  /*35570*/  ISETP.NE.U32.AND P2, PT, R108, RZ, PT ;  /* 0x000000ff6c00720c */ /* 0x000fe20003f45070 */
[----:B------:R-:W3:Y:S04]  /*35580*/  LDL.LU.64 R136, [R1+0x840] ;  /* 0x0008400001887983 */ /* 0x000ee80000300a00 */
[----:B------:R-:W-:Y:S01]  /*35590*/  @!PT LDS RZ, [RZ] ;  /* 0x00000000fffff984 */ /* 0x000fe20000000800 */
[----:B------:R-:W-:Y:S01]  /*355a0*/  @!PT LDS RZ, [RZ] ;  /* 0x00000000fffff984 */ /* 0x000fe20000000800 */
[----:B------:R-:W-:Y:S01]  /*355b0*/  @!PT LDS RZ, [RZ] ;  /* 0x00000000fffff984 */ /* 0x000fe20000000800 */
[----:B------:R-:W-:Y:S04]  /*355c0*/  LDGSTS.E [R0+-0x38000], desc[UR48][R190.64], P4 ;  /* 0xc8000000be007fae */ /* 0x000fe8000a121870 */
[----:B------:R1:W-:Y:S01]  /*355d0*/  LDGSTS.E [R0+-0x37ff8], desc[UR48][R26.64], P0 ;  /* 0xc80080001a007fae */ /* 0x0003e20008121870 */
[----:B------:R-:W4:Y:S01]  /*355e0*/  S2R R25, SR_TID.X ;  /* 0x0000000000197919 */ /* 0x000f220000002100 */
[----:B------:R-:W-:-:S04]  /*355f0*/  SEL R24, R24, RZ, P5 ;  /* 0x000000ff18187207 */ /* 0x000fc80002800000 */
[----:B------:R-:W-:Y:S02]  /*35600*/  ISETP.NE.U32.AND P4, PT, R24, RZ, PT ;  /* 0x000000ff1800720c */ /* 0x000fe40003f85070 */
[----:B------:R-:W-:Y:S01]  /*35610*/  SEL R24, RZ, 0x4, P3 ;  /* 0x00000004ff187807 */ /* 0x000fe20001800000 */
[----:B------:R-:W-:-:S04]  /*35620*/  IMAD.WIDE R184, R251, 0x4, R184 ;  /* 0x00000004fbb87825 */ /* 0x000fc800078e02b8 */
[----:B------:R-:W-:Y:S01]  /*35630*/  IMAD.WIDE R108, R251, 0x4, R176 ;  /* 0x00000004fb6c7825 */ /* 0x000fe200078e02b0 */
[----:B------:R1:W-:Y:S04]  /*35640*/  STL.64 [R1+0x1070], R184 ;  /* 0x001070b801007387 */ /* 0x0003e80000100a00 */
[----:B------:R-:W3:Y:S04]  /*35650*/  LDL.LU.64 R176, [R1+0x800] ;  /* 0x0008000001b07983 */ /* 0x000ee80000300a00 */
[----:B------:R-:W-:Y:S04]  /*35660*/  LDGSTS.E [R0+-0x36000], desc[UR48][R184.64], P1 ;  /* 0xca000000b8007fae */ /* 0x000fe80008921870 */
[----:B------:R1:W-:Y:S01]  /*35670*/  STL.64 [R1+0x1068], R108 ;  /* 0x0010686c01007387 */ /* 0x0003e20000100a00 */
[----:B----4-:R-:W-:-:S02]  /*35680*/  SHF.R.U32.HI R25, RZ, 0x6, R25 ;  /* 0x00000006ff197819 */ /* 0x010fc40000011619 */
[----:B------:R-:W-:Y:S01]  /*35690*/  SEL R252, R252, RZ, P5 ;  /* 0x000000fffcfc7207 */ /* 0x000fe20002800000 */
[----:B------:R4:W-:Y:S04]  /*356a0*/  LDGSTS.E [R0+-0x35ff8], desc[UR48][R108.64], P2 ;  /* 0xca0080006c007fae */ /* 0x0009e80009121870 */
[----:B-1----:R-:W3:Y:S01]  /*356b0*/  LDL.LU.64 R184, [R1+0xe68] ;  /* 0x000e680001b87983 */ /* 0x002ee20000300a00 */
[----:B------:R-:W-:-:S04]  /*356c0*/  SGXT.U32 R25, R25, 0x1 ;  /* 0x000000011919781a */ /* 0x000fc80000000000 */
[----:B------:R-:W-:Y:S02]  /*356d0*/  LOP3.LUT R25, R25, 0x62, RZ, 0xfc, !PT ;  /* 0x0000006219197812 */ /* 0x000fe400078efcff */
[----:B------:R-:W-:Y:S02]  /*356e0*/  SEL R26, R24, RZ, P5 ;  /* 0x000000ff181a7207 */ /* 0x000fe40002800000 */
[----:B------:R-:W-:Y:S02]  /*356f0*/  ISETP.GE.AND P3, PT, R25, UR5, PT ;  /* 0x0000000519007c0c */ /* 0x000fe4000bf66270 */
[----:B------:R-:W-:Y:S02]  /*35700*/  ISETP.NE.U32.AND P0, PT, R252, RZ, PT ;  /* 0x000000fffc00720c */ /* 0x000fe40003f05070 */
[----:B------:R-:W-:Y:S02]  /*35710*/  SEL R252, RZ, 0x4, P3 ;  /* 0x00000004fffc7807 */ /* 0x000fe40001800000 */
[----:B------:R-:W-:Y:S01]  /*35720*/  ISETP.NE.U32.AND P3, PT, R26, RZ, PT ;  /* 0x000000ff1a00720c */ /* 0x000fe20003f65070 */
[----:B------:R-:W-:-:S05]  /*35730*/  IMAD.WIDE R26, R251, 0x4, R126 ;  /* 0x00000004fb1a7825 */ /* 0x000fca00078e027e */
[----:B------:R3:W-:Y:S04]  /*35740*/  STL.64 [R1+0xff0], R26 ;  /* 0x000ff01a01007387 */ /* 0x0007e80000100a00 */
[----:B------:R-:W3:Y:S01]  /*35750*/  LDL.LU.64 R126, [R1+0xe60] ;  /* 0x000e6000017e7983 */ /* 0x000ee20000300a00 */
[----:B------:R-:W1:Y:S01]  /*35760*/  S2R R25, SR_TID.X ;  /* 0x0000000000197919 */ /* 0x000e620000002100 */
[----:B------:R-:W-:Y:S02]  /*35770*/  SEL R252, R252, RZ, P5 ;  /* 0x000000fffcfc7207 */ /* 0x000fe40002800000 */
[----:B------:R3:W-:Y:S01]  /*35780*/  LDGSTS.E [R0+-0x34000], desc[UR48][R26.64], P4 ;  /* 0xcc0000001a007fae */ /* 0x0007e2000a121870 */
[--C-:B-1----:R-:W-:Y:S02]  /*35790*/  SHF.R.U32.HI R24, RZ, 0x6, R25.reuse ;  /* 0x00000006ff187819 */ /* 0x102fe40000011619 */
[----:B------:R-:W-:-:S04]  /*357a0*/  SHF.R.U32.HI R25, RZ, 0x6, R25 ;  /* 0x00000006ff197819 */ /* 0x000fc80000011619 */
[----:B------:R-:W-:-:S04]  /*357b0*/  SGXT.U32 R25, R25, 0x1 ;  /* 0x000000011919781a */ /* 0x000fc80000000000 */
[----:B------:R-:W-:-:S04]  /*357c0*/  LOP3.LUT R25, R25, 0x6, RZ, 0xfc, !PT ;  /* 0x0000000619197812 */ /* 0x000fc800078efcff */
[----:B------:R-:W-:Y:S02]  /*357d0*/  ISETP.GE.AND P2, PT, R25, UR5, PT ;  /* 0x0000000519007c0c */ /* 0x000fe4000bf46270 */
[----:B------:R-:W1:Y:S01]  /*357e0*/  S2R R25, SR_TID.X ;  /* 0x0000000000197919 */ /* 0x000e620000002100 */
[----:B------:R-:W-:-:S04]  /*357f0*/  SGXT.U32 R24, R24, 0x1 ;  /* 0x000000011818781a */ /* 0x000fc80000000000 */
[----:B------:R-:W-:-:S04]  /*35800*/  LOP3.LUT R24, R24, 0x4, RZ, 0xfc, !PT ;  /* 0x0000000418187812 */ /* 0x000fc800078efcff */
[----:B------:R-:W-:Y:S02]  /*35810*/  ISETP.GE.AND P1, PT, R24, UR5, PT ;  /* 0x0000000518007c0c */ /* 0x000fe4000bf26270 */
[----:B------:R-:W-:Y:S02]  /*35820*/  ISETP.NE.U32.AND P4, PT, R252, RZ, PT ;  /* 0x000000fffc00720c */ /* 0x000fe40003f85070 */
[----:B------:R-:W-:-:S04]  /*35830*/  SEL R252, RZ, 0x4, P1 ;  /* 0x00000004fffc7807 */ /* 0x000fc80000800000 */
[----:B----4-:R-:W-:Y:S02]  /*35840*/  SEL R108, R252, RZ, P5 ;  /* 0x000000fffc6c7207 */ /* 0x010fe40002800000 */
[--C-:B-1----:R-:W-:Y:S02]  /*35850*/  SHF.R.U32.HI R24, RZ, 0x6, R25.reuse ;  /* 0x00000006ff187819 */ /* 0x102fe40000011619 */
[----:B------:R-:W-:Y:S02]  /*35860*/  SHF.R.U32.HI R25, RZ, 0x6, R25 ;  /* 0x00000006ff197819 */ /* 0x000fe40000011619 */
[----:B------:R-:W-:Y:S02]  /*35870*/  SGXT.U32 R24, R24, 0x1 ;  /* 0x000000011818781a */ /* 0x000fe40000000000 */
[----:B------:R-:W-:Y:S02]  /*35880*/  SGXT.U32 R25, R25, 0x1 ;  /* 0x000000011919781a */ /* 0x000fe40000000000 */
[----:B------:R-:W-:-:S02]  /*35890*/  LOP3.LUT R24, R24, 0x24, RZ, 0xfc, !PT ;  /* 0x0000002418187812 */ /* 0x000fc400078efcff */
[----:B------:R-:W-:Y:S02]  /*358a0*/  LOP3.LUT R25, R25, 0x26, RZ, 0xfc, !PT ;  /* 0x0000002619197812 */ /* 0x000fe400078efcff */
[----:B------:R-:W-:Y:S02]  /*358b0*/  ISETP.GE.AND P1, PT, R24, UR5, PT ;  /* 0x0000000518007c0c */ /* 0x000fe4000bf26270 */
[----:B------:R-:W-:Y:S02]  /*358c0*/  SEL R24, RZ, 0x4, P2 ;  /* 0x00000004ff187807 */ /* 0x000fe40001000000 */
[----:B------:R-:W-:Y:S02]  /*358d0*/  ISETP.GE.AND P2, PT, R25, UR5, PT ;  /* 0x0000000519007c0c */ /* 0x000fe4000bf46270 */
[----:B------:R-:W1:Y:S01]  /*358e0*/  S2R R25, SR_TID.X ;  /* 0x0000000000197919 */ /* 0x000e620000002100 */
[----:B--2---:R-:W-:-:S05]  /*358f0*/  IMAD.WIDE R190, R251, 0x4, R40 ;  /* 0x00000004fbbe7825 */ /* 0x004fca00078e0228 */
[----:B------:R-:W-:Y:S04]  /*35900*/  STL.64 [R1+0xfe8], R190 ;  /* 0x000fe8be01007387 */ /* 0x000fe80000100a00 */
[----:B------:R-:W2:Y:S01]  /*35910*/  LDL.LU.64 R40, [R1+0xde8] ;  /* 0x000de80001287983 */ /* 0x000ea20000300a00 */
[----:B---3--:R-:W-:-:S03]  /*35920*/  IMAD.WIDE R26, R251, 0x4, R136 ;  /* 0x00000004fb1a7825 */ /* 0x008fc600078e0288 */
[----:B------:R-:W-:Y:S01]  /*35930*/  LDGSTS.E [R0+-0x33ff8], desc[UR48][R190.64], P0 ;  /* 0xcc008000be007fae */ /* 0x000fe20008121870 */
[----:B------:R-:W-:-:S03]  /*35940*/  ISETP.NE.U32.AND P0, PT, R108, RZ, PT ;  /* 0x000000ff6c00720c */ /* 0x000fc60003f05070 */
[----:B------:R-:W-:Y:S04]  /*35950*/  STL.64 [R1+0xf70], R26 ;  /* 0x000f701a01007387 */ /* 0x000fe80000100a00 */
[----:B------:R-:W3:Y:S04]  /*35960*/  LDL.LU.64 R136, [R1+0xde0] ;  /* 0x000de00001887983 */ /* 0x000ee80000300a00 */
[----:B------:R4:W-:Y:S01]  /*35970*/  LDGSTS.E [R0+-0x32000], desc[UR48][R26.64], P3 ;  /* 0xce0000001a007fae */ /* 0x0009e20009921870 */
[----:B-1----:R-:W-:Y:S02]  /*35980*/  SHF.R.U32.HI R25, RZ, 0x6, R25 ;  /* 0x00000006ff197819 */ /* 0x002fe40000011619 */
[----:B------:R-:W-:-:S02]  /*35990*/  SEL R24, R24, RZ, P5 ;  /* 0x000000ff18187207 */ /* 0x000fc40002800000 */
[----:B------:R-:W-:Y:S02]  /*359a0*/  SGXT.U32 R25, R25, 0x1 ;  /* 0x000000011919781a */ /* 0x000fe40000000000 */
[----:B------:R-:W-:Y:S02]  /*359b0*/  SEL R252, RZ, 0x4, P1 ;  /* 0x00000004fffc7807 */ /* 0x000fe40000800000 */
[----:B------:R-:W-:Y:S01]  /*359c0*/  ISETP.NE.U32.AND P1, PT, R24, RZ, PT ;  /* 0x000000ff1800720c */ /* 0x000fe20003f25070 */
[----:B------:R-:W-:-:S05]  /*359d0*/  IMAD.WIDE R176, R251, 0x4, R176 ;  /* 0x00000004fbb07825 */ /* 0x000fca00078e02b0 */
[----:B------:R1:W-:Y:S04]  /*359e0*/  STL.64 [R1+0xf68], R176 ;  /* 0x000f68b001007387 */ /* 0x0003e80000100a00 */
[----:B------:R-:W-:Y:S01]  /*359f0*/  LDGSTS.E [R0+-0x31ff8], desc[UR48][R176.64], P4 ;  /* 0xce008000b0007fae */ /* 0x000fe2000a121870 */
[----:B------:R-:W-:-:S03]  /*35a00*/  IMAD.WIDE R108, R251, 0x4, R184 ;  /* 0x00000004fb6c7825 */ /* 0x000fc600078e02b8 */
[----:B------:R-:W3:Y:S04]  /*35a10*/  LDL.LU.64 R184, [R1+0xd60] ;  /* 0x000d600001b87983 */ /* 0x000ee80000300a00 */
[----:B------:R4:W-:Y:S04]  /*35a20*/  STL.64 [R1+0x10e0], R108 ;  /* 0x0010e06c01007387 */ /* 0x0009e80000100a00 */
[----:B-1----:R-:W3:Y:S01]  /*35a30*/  LDL.LU.64 R176, [R1+0xd48] ;  /* 0x000d480001b07983 */ /* 0x002ee20000300a00 */
[----:B------:R-:W-:Y:S02]  /*35a40*/  LOP3.LUT R25, R25, 0x44, RZ, 0xfc, !PT ;  /* 0x0000004419197812 */ /* 0x000fe400078efcff */
[----:B------:R-:W-:Y:S01]  /*35a50*/  SEL R24, RZ, 0x4, P2 ;  /* 0x00000004ff187807 */ /* 0x000fe20001000000 */
[----:B------:R1:W-:Y:S01]  /*35a60*/  LDGSTS.E [R3+-0x38000], desc[UR48][R108.64], P0 ;  /* 0xc80000006c037fae */ /* 0x0003e20008121870 */
[----:B------:R-:W-:-:S02]  /*35a70*/  SEL R252, R252, RZ, P5 ;  /* 0x000000fffcfc7207 */ /* 0x000fc40002800000 */
[----:B------:R-:W-:Y:S02]  /*35a80*/  ISETP.GE.AND P3, PT, R25, UR5, PT ;  /* 0x0000000519007c0c */ /* 0x000fe4000bf66270 */
[----:B----4-:R-:W-:Y:S02]  /*35a90*/  SEL R26, R24, RZ, P5 ;  /* 0x000000ff181a7207 */ /* 0x010fe40002800000 */
[----:B------:R-:W-:Y:S02]  /*35aa0*/  ISETP.NE.U32.AND P2, PT, R252, RZ, PT ;  /* 0x000000fffc00720c */ /* 0x000fe40003f45070 */
[----:B------:R-:W-:Y:S02]  /*35ab0*/  SEL R252, RZ, 0x4, P3 ;  /* 0x00000004fffc7807 */ /* 0x000fe40001800000 */
[----:B------:R-:W-:Y:S01]  /*35ac0*/  ISETP.NE.U32.AND P3, PT, R26, RZ, PT ;  /* 0x000000ff1a00720c */ /* 0x000fe20003f65070 */
[----:B------:R-:W-:-:S05]  /*35ad0*/  IMAD.WIDE R26, R251, 0x4, R126 ;  /* 0x00000004fb1a7825 */ /* 0x000fca00078e027e */
[----:B------:R3:W-:Y:S04]  /*35ae0*/  STL.64 [R1+0x10d8], R26 ;  /* 0x0010d81a01007387 */ /* 0x0007e80000100a00 */
[----:B------:R-:W4:Y:S01]  /*35af0*/  LDL.LU.64 R126, [R1+0x7f0] ;  /* 0x0007f000017e7983 */ /* 0x000f220000300a00 */
        /* <DEDUP_REMOVED lines=13> */
[----:B------:R-:W-:Y:S02]  /*35bd0*/  SEL R252, RZ, 0x4, P4 ;  /* 0x00000004fffc7807 */ /* 0x000fe40002000000 */
[--C-:B-1----:R-:W-:Y:S02]  /*35be0*/  SHF.R.U32.HI R24, RZ, 0x6, R25.reuse ;  /* 0x00000006ff187819 */ /* 0x102fe40000011619 */
[----:B------:R-:W-:Y:S02]  /*35bf0*/  SHF.R.U32.HI R25, RZ, 0x6, R25 ;  /* 0x00000006ff197819 */ /* 0x000fe40000011619 */
[----:B------:R-:W-:-:S02]  /*35c00*/  SGXT.U32 R24, R24, 0x1 ;  /* 0x000000011818781a */ /* 0x000fc40000000000 */
[----:B------:R-:W-:Y:S02]  /*35c10*/  SGXT.U32 R25, R25, 0x1 ;  /* 0x000000011919781a */ /* 0x000fe40000000000 */
[----:B------:R-:W-:Y:S02]  /*35c20*/  LOP3.LUT R24, R24, 0x66, RZ, 0xfc, !PT ;  /* 0x0000006618187812 */ /* 0x000fe400078efcff */
[----:B------:R-:W-:Y:S02]  /*35c30*/  LOP3.LUT R25, R25, 0x8, RZ, 0xfc, !PT ;  /* 0x0000000819197812 */ /* 0x000fe400078efcff */
[----:B------:R-:W-:Y:S02]  /*35c40*/  ISETP.GE.AND P4, PT, R24, UR5, PT ;  /* 0x0000000518007c0c */ /* 0x000fe4000bf86270 */
[----:B------:R-:W-:Y:S02]  /*35c50*/  SEL R24, RZ, 0x4, P0 ;  /* 0x00000004ff187807 */ /* 0x000fe40000000000 */
[----:B------:R-:W-:-:S02]  /*35c60*/  ISETP.GE.AND P0, PT, R25, UR5, PT ;  /* 0x0000000519007c0c */ /* 0x000fc4000bf06270 */
[----:B------:R-:W1:Y:S01]  /*35c70*/  S2R R25, SR_TID.X ;  /* 0x0000000000197919 */ /* 0x000e620000002100 */
[----:B------:R-:W-:Y:S02]  /*35c80*/  SEL R108, R252, RZ, P5 ;  /* 0x000000fffc6c7207 */ /* 0x000fe40002800000 */
[----:B------:R-:W-:Y:S02]  /*35c90*/  SEL R24, R24, RZ, P5 ;  /* 0x000000ff18187207 */ /* 0x000fe40002800000 */
[----:B------:R-:W-:Y:S02]  /*35ca0*/  SEL R252, RZ, 0x4, P4 ;  /* 0x00000004fffc7807 */ /* 0x000fe40002000000 */
[----:B------:R-:W-:Y:S02]  /*35cb0*/  ISETP.NE.U32.AND P4, PT, R24, RZ, PT ;  /* 0x000000ff1800720c */ /* 0x000fe40003f85070 */
[----:B------:R-:W-:Y:S01]  /*35cc0*/  SEL R24, RZ, 0x4, P0 ;  /* 0x00000004ff187807 */ /* 0x000fe20000000000 */
[----:B--2---:R-:W-:-:S05]  /*35cd0*/  IMAD.WIDE R190, R251, 0x4, R40 ;  /* 0x00000004fbbe7825 */ /* 0x004fca00078e0228 */
[----:B------:R-:W-:Y:S04]  /*35ce0*/  STL.64 [R1+0x1060], R190 ;  /* 0x001060be01007387 */ /* 0x000fe80000100a00 */
[----:B------:R-:W2:Y:S04]  /*35cf0*/  LDL.LU.64 R40, [R1+0x7b0] ;  /* 0x0007b00001287983 */ /* 0x000ea80000300a00 */
[----:B------:R-:W-:Y:S01]  /*35d00*/  LDGSTS.E [R3+-0x36000], desc[UR48][R190.64], P2 ;  /* 0xca000000be037fae */ /* 0x000fe20009121870 */
[----:B------:R-:W-:Y:S01]  /*35d10*/  ISETP.NE.U32.AND P2, PT, R108, RZ, PT ;  /* 0x000000ff6c00720c */ /* 0x000fe20003f45070 */
[----:B---3--:R-:W-:Y:S01]  /*35d20*/  IMAD.WIDE R26, R251, 0x4, R136 ;  /* 0x00000004fb1a7825 */ /* 0x008fe200078e0288 */
[----:B-1----:R-:W-:-:S04]  /*35d30*/  SHF.R.U32.HI R25, RZ, 0x6, R25 ;  /* 0x00000006ff197819 */ /* 0x002fc80000011619 */
[----:B------:R1:W-:Y:S01]  /*35d40*/  STL.64 [R1+0x1058], R26 ;  /* 0x0010581a01007387 */ /* 0x0003e20000100a00 */
[----:B------:R-:W-:-:S03]  /*35d50*/  SGXT.U32 R25, R25, 0x1 ;  /* 0x000000011919781a */ /* 0x000fc60000000000 */
[----:B------:R-:W3:Y:S01]  /*35d60*/  LDL.LU.64 R136, [R1+0xe58] ;  /* 0x000e580001887983 */ /* 0x000ee20000300a00 */
[----:B------:R-:W-:Y:S02]  /*35d70*/  LOP3.LUT R25, R25, 0xa, RZ, 0xfc, !PT ;  /* 0x0000000a19197812 */ /* 0x000fe400078efcff */
[----:B------:R-:W-:Y:S01]  /*35d80*/  SEL R252, R252, RZ, P5 ;  /* 0x000000fffcfc7207 */ /* 0x000fe20002800000 */
[----:B------:R1:W-:Y:S01]  /*35d90*/  LDGSTS.E [R3+-0x35ff8], desc[UR48][R26.64], P3 ;  /* 0xca0080001a037fae */ /* 0x0003e20009921870 */
[----:B------:R-:W-:Y:S02]  /*35da0*/  ISETP.GE.AND P3, PT, R25, UR5, PT ;  /* 0x0000000519007c0c */ /* 0x000fe4000bf66270 */
[----:B------:R-:W-:Y:S02]  /*35db0*/  SEL R24, R24, RZ, P5 ;  /* 0x000000ff18187207 */ /* 0x000fe40002800000 */
[----:B------:R-:W-:Y:S02]  /*35dc0*/  ISETP.NE.U32.AND P0, PT, R252, RZ, PT ;  /* 0x000000fffc00720c */ /* 0x000fe40003f05070 */
[----:B------:R-:W-:-:S02]  /*35dd0*/  SEL R252, RZ, 0x4, P3 ;  /* 0x00000004fffc7807 */ /* 0x000fc40001800000 */
[----:B------:R-:W-:Y:S01]  /*35de0*/  ISETP.NE.U32.AND P3, PT, R24, RZ, PT ;  /* 0x000000ff1800720c */ /* 0x000fe20003f65070 */
[C---:B------:R-:W-:Y:S02]  /*35df0*/  IMAD.WIDE R108, R251.reuse, 0x4, R176 ;  /* 0x00000004fb6c7825 */ /* 0x040fe400078e02b0 */
[----:B------:R-:W4:Y:S02]  /*35e00*/  S2R R177, SR_TID.X ;  /* 0x0000000000b17919 */ /* 0x000f240000002100 */
[----:B-1----:R-:W-:-:S05]  /*35e10*/  IMAD.WIDE R26, R251, 0x4, R184 ;  /* 0x00000004fb1a7825 */ /* 0x002fca00078e02b8 */
[----:B------:R1:W-:Y:S04]  /*35e20*/  STL.64 [R1+0xfe0], R26 ;  /* 0x000fe01a01007387 */ /* 0x0003e80000100a00 */
[----:B------:R-:W3:Y:S04]  /*35e30*/  LDL.LU.64 R184, [R1+0xe50] ;  /* 0x000e500001b87983 */ /* 0x000ee80000300a00 */
[----:B------:R1:W-:Y:S04]  /*35e40*/  STL.64 [R1+0xfd8], R108 ;  /* 0x000fd86c01007387 */ /* 0x0003e80000100a00 */
[----:B------:R1:W-:Y:S04]  /*35e50*/  LDGSTS.E [R3+-0x34000], desc[UR48][R26.64], P1 ;  /* 0xcc0000001a037fae */ /* 0x0003e80008921870 */
[----:B------:R-:W-:Y:S01]  /*35e60*/  LDGSTS.E [R3+-0x33ff8], desc[UR48][R108.64], P2 ;  /* 0xcc0080006c037fae */ /* 0x000fe20009121870 */
[----:B----4-:R-:W-:-:S03]  /*35e70*/  SHF.R.U32.HI R24, RZ, 0x6, R177 ;  /* 0x00000006ff187819 */ /* 0x010fc600000116b1 */
[----:B------:R-:W4:Y:S01]  /*35e80*/  LDL.LU.64 R176, [R1+0xdd8] ;  /* 0x000dd80001b07983 */ /* 0x000f220000300a00 */
[----:B-1----:R-:W-:-:S05]  /*35e90*/  IMAD.WIDE R26, R251, 0x4, R126 ;  /* 0x00000004fb1a7825 */ /* 0x002fca00078e027e */
[----:B------:R3:W-:Y:S04]  /*35ea0*/  STL.64 [R1+0xf60], R26 ;  /* 0x000f601a01007387 */ /* 0x0007e80000100a00 */
[----:B------:R-:W4:Y:S01]  /*35eb0*/  LDL.LU.64 R108, [R1+0xdd0] ;  /* 0x000dd000016c7983 */ /* 0x000f220000300a00 */
[----:B------:R-:W1:Y:S01]  /*35ec0*/  S2R R25, SR_TID.X ;  /* 0x0000000000197919 */ /* 0x000e620000002100 */
[----:B------:R-:W-:Y:S02]  /*35ed0*/  SGXT.U32 R24, R24, 0x1 ;  /* 0x000000011818781a */ /* 0x000fe40000000000 */
[----:B------:R-:W-:Y:S01]  /*35ee0*/  SEL R252, R252, RZ, P5 ;  /* 0x000000fffcfc7207 */ /* 0x000fe20002800000 */
[----:B------:R3:W-:Y:S01]  /*35ef0*/  LDGSTS.E [R3+-0x32000], desc[UR48][R26.64], P4 ;  /* 0xce0000001a037fae */ /* 0x0007e2000a121870 */
[----:B-1----:R-:W-:-:S04]  /*35f00*/  SHF.R.U32.HI R25, RZ, 0x6, R25 ;  /* 0x00000006ff197819 */ /* 0x002fc80000011619 */
[----:B------:R-:W-:-:S04]  /*35f10*/  SGXT.U32 R25, R25, 0x1 ;  /* 0x000000011919781a */ /* 0x000fc80000000000 */
[----:B------:R-:W-:-:S04]  /*35f20*/  LOP3.LUT R25, R25, 0x2a, RZ, 0xfc, !PT ;  /* 0x0000002a19197812 */ /* 0x000fc800078efcff */
[----:B------:R-:W-:Y:S02]  /*35f30*/  ISETP.GE.AND P2, PT, R25, UR5, PT ;  /* 0x0000000519007c0c */ /* 0x000fe4000bf46270 */
[----:B------:R-:W1:Y:S01]  /*35f40*/  S2R R25, SR_TID.X ;  /* 0x0000000000197919 */ /* 0x000e620000002100 */
        /* <DEDUP_REMOVED lines=14> */
[----:B------:R-:W-:Y:S01]  /*36030*/  SEL R126, R252, RZ, P5 ;  /* 0x000000fffc7e7207 */ /* 0x000fe20002800000 */
[----:B--2---:R-:W-:-:S05]  /*36040*/  IMAD.WIDE R190, R251, 0x4, R40 ;  /* 0x00000004fbbe7825 */ /* 0x004fca00078e0228 */
[----:B------:R-:W-:Y:S04]  /*36050*/  STL.64 [R1+0xf58], R190 ;  /* 0x000f58be01007387 */ /* 0x000fe80000100a00 */
[----:B------:R-:W2:Y:S04]  /*36060*/  LDL.LU.64 R40, [R1+0x9e0] ;  /* 0x0009e00001287983 */ /* 0x000ea80000300a00 */
[----:B------:R-:W-:Y:S01]  /*36070*/  LDGSTS.E [R3+-0x31ff8], desc[UR48][R190.64], P0 ;  /* 0xce008000be037fae */ /* 0x000fe20008121870 */
[----:B---3--:R-:W-:-:S05]  /*36080*/  IMAD.WIDE R26, R251, 0x4, R136 ;  /* 0x00000004fb1a7825 */ /* 0x008fca00078e0288 */
[----:B------:R-:W-:Y:S04]  /*36090*/  STL.64 [R1+0x10d0], R26 ;  /* 0x0010d01a01007387 */ /* 0x000fe80000100a00 */
[----:B------:R-:W3:Y:S01]  /*360a0*/  LDL.LU.64 R136, [R1+0x9d8] ;  /* 0x0009d80001887983 */ /* 0x000ee20000300a00 */
[----:B------:R-:W-:-:S03]  /*360b0*/  ISETP.NE.U32.AND P0, PT, R126, RZ, PT ;  /* 0x000000ff7e00720c */ /* 0x000fc60003f05070 */
[----:B------:R4:W-:Y:S04]  /*360c0*/  LDGSTS.E [R4+-0x38000], desc[UR48][R26.64], P3 ;  /* 0xc80000001a047fae */ /* 0x0009e80009921870 */
[----:B------:R1:W-:Y:S02]  /*360d0*/  STL.64 [R1+0x19e8], R2 ;  /* 0x0019e80201007387 */ /* 0x0003e40000100a00 */
[----:B-1----:R-:W-:-:S04]  /*360e0*/  SHF.R.U32.HI R25, RZ, 0x6, R25 ;  /* 0x00000006ff197819 */ /* 0x002fc80000011619 */
[----:B------:R-:W-:Y:S02]  /*360f0*/  SGXT.U32 R25, R25, 0x1 ;  /* 0x000000011919781a */ /* 0x000fe40000000000 */
[----:B------:R-:W-:Y:S02]  /*36100*/  SEL R252, RZ, 0x4, P1 ;  /* 0x00000004fffc7807 */ /* 0x000fe40000800000 */
[----:B------:R-:W-:Y:S02]  /*36110*/  LOP3.LUT R25, R25, 0x68, RZ, 0xfc, !PT ;  /* 0x0000006819197812 */ /* 0x000fe400078efcff */
[----:B------:R-:W-:Y:S02]  /*36120*/  SEL R2, RZ, 0x4, P2 ;  /* 0x00000004ff027807 */ /* 0x000fe40001000000 */
[----:B------:R-:W-:Y:S02]  /*36130*/  SEL R252, R252, RZ, P5 ;  /* 0x000000fffcfc7207 */ /* 0x000fe40002800000 */
[----:B------:R-:W-:-:S02]  /*36140*/  ISETP.GE.AND P3, PT, R25, UR5, PT ;  /* 0x0000000519007c0c */ /* 0x000fc4000bf66270 */
[----:B------:R-:W-:Y:S02]  /*36150*/  SEL R2, R2, RZ, P5 ;  /* 0x000000ff02027207 */ /* 0x000fe40002800000 */
[----:B------:R-:W-:Y:S02]  /*36160*/  ISETP.NE.U32.AND P2, PT, R252, RZ, PT ;  /* 0x000000fffc00720c */ /* 0x000fe40003f45070 */
[----:B------:R-:W-:Y:S02]  /*36170*/  SEL R252, RZ, 0x4, P3 ;  /* 0x00000004fffc7807 */ /* 0x000fe40001800000 */
[----:B------:R-:W-:Y:S01]  /*36180*/  ISETP.NE.U32.AND P3, PT, R2, RZ, PT ;  /* 0x000000ff0200720c */ /* 0x000fe20003f65070 */
[----:B------:R-:W-:-:S05]  /*36190*/  IMAD.WIDE R126, R251, 0x4, R184 ;  /* 0x00000004fb7e7825 */ /* 0x000fca00078e02b8 */
[----:B------:R-:W-:Y:S04]  /*361a0*/  STL.64 [R1+0x10c8], R126 ;  /* 0x0010c87e01007387 */ /* 0x000fe80000100a00 */
[----:B------:R-:W3:Y:S01]  /*361b0*/  LDL.LU.64 R184, [R1+0x7a0] ;  /* 0x0007a00001b87983 */ /* 0x000ee20000300a00 */
[C---:B----4-:R-:W-:Y:S01]  /*361c0*/  IMAD.WIDE R26, R251.reuse, 0x4, R176 ;  /* 0x00000004fb1a7825 */ /* 0x050fe200078e02b0 */
[----:B------:R-:W1:Y:S04]  /*361d0*/  S2R R25, SR_TID.X ;  /* 0x0000000000197919 */ /* 0x000e680000002100 */
[----:B------:R-:W-:Y:S04]  /*361e0*/  STL.64 [R1+0x1050], R26 ;  /* 0x0010501a01007387 */ /* 0x000fe80000100a00 */
[----:B------:R-:W4:Y:S01]  /*361f0*/  LDL.LU.64 R176, [R1+0x758] ;  /* 0x0007580001b07983 */ /* 0x000f220000300a00 */
[----:B------:R-:W-:Y:S01]  /*36200*/  IMAD.WIDE R2, R251, 0x4, R108 ;  /* 0x00000004fb027825 */ /* 0x000fe200078e026c */
[----:B------:R-:W-:-:S02]  /*36210*/  SEL R24, R24, RZ, P5 ;  /* 0x000000ff18187207 */ /* 0x000fc40002800000 */
[----:B------:R-:W-:Y:S04]  /*36220*/  LDGSTS.E [R4+-0x37ff8], desc[UR48][R126.64], P4 ;  /* 0xc80080007e047fae */ /* 0x000fe8000a121870 */
[----:B------:R1:W-:Y:S04]  /*36230*/  STL.64 [R1+0x1048], R2 ;  /* 0x0010480201007387 */ /* 0x0003e80000100a00 */
[----:B------:R-:W4:Y:S01]  /*36240*/  LDL.LU.64 R108, [R1+0xe48] ;  /* 0x000e4800016c7983 */ /* 0x000f220000300a00 */
[----:B------:R-:W-:-:S03]  /*36250*/  ISETP.NE.U32.AND P1, PT, R24, RZ, PT ;  /* 0x000000ff1800720c */ /* 0x000fc60003f25070 */
[----:B------:R-:W-:Y:S01]  /*36260*/  LDGSTS.E [R4+-0x36000], desc[UR48][R26.64], P0 ;  /* 0xca0000001a047fae */ /* 0x000fe20008121870 */
[--C-:B-1----:R-:W-:Y:S02]  /*36270*/  SHF.R.U32.HI R24, RZ, 0x6, R25.reuse ;  /* 0x00000006ff187819 */ /* 0x102fe40000011619 */
[----:B------:R-:W-:-:S07]  /*36280*/  SHF.R.U32.HI R25, RZ, 0x6, R25 ;  /* 0x00000006ff197819 */ /* 0x000fce0000011619 */
[----:B------:R1:W-:Y:S01]  /*36290*/  LDGSTS.E [R4+-0x35ff8], desc[UR48][R2.64], P1 ;  /* 0xca00800002047fae */ /* 0x0003e20008921870 */
[----:B------:R-:W-:-:S04]  /*362a0*/  SGXT.U32 R25, R25, 0x1 ;  /* 0x000000011919781a */ /* 0x000fc80000000000 */
[----:B------:R-:W-:-:S04]  /*362b0*/  LOP3.LUT R25, R25, 0xc, RZ, 0xfc, !PT ;  /* 0x0000000c19197812 */ /* 0x000fc800078efcff */
[----:B------:R-:W-:Y:S02]  /*362c0*/  ISETP.GE.AND P0, PT, R25, UR5, PT ;  /* 0x0000000519007c0c */ /* 0x000fe4000bf06270 */
[----:B------:R-:W1:Y:S01]  /*362d0*/  S2R R25, SR_TID.X ;  /* 0x0000000000197919 */ /* 0x000e620000002100 */
[----:B------:R-:W-:-:S04]  /*362e0*/  SGXT.U32 R24, R24, 0x1 ;  /* 0x000000011818781a */ /* 0x000fc80000000000 */
[----:B------:R-:W-:-:S04]  /*362f0*/  LOP3.LUT R24, R24, 0x6a, RZ, 0xfc, !PT ;  /* 0x0000006a18187812 */ /* 0x000fc800078efcff */
[----:B------:R-:W-:Y:S02]  /*36300*/  ISETP.GE.AND P4, PT, R24, UR5, PT ;  /* 0x0000000518007c0c */ /* 0x000fe4000bf86270 */
[----:B-1----:R-:W-:Y:S02]  /*36310*/  SEL R2, RZ, 0x4, P0 ;  /* 0x00000004ff027807 */ /* 0x002fe40000000000 */
[--C-:B------:R-:W-:Y:S02]  /*36320*/  SHF.R.U32.HI R24, RZ, 0x6, R25.reuse ;  /* 0x00000006ff187819 */ /* 0x100fe40000011619 */
[----:B------:R-:W-:-:S04]  /*36330*/  SHF.R.U32.HI R25, RZ, 0x6, R25 ;  /* 0x00000006ff197819 */ /* 0x000fc80000011619 */
[----:B------:R-:W-:-:S04]  /*36340*/  SGXT.U32 R25, R25, 0x1 ;  /* 0x000000011919781a */ /* 0x000fc80000000000 */
[----:B------:R-:W-:-:S04]  /*36350*/  LOP3.LUT R25, R25, 0x2c, RZ, 0xfc, !PT ;  /* 0x0000002c19197812 */ /* 0x000fc800078efcff */
[----:B------:R-:W-:Y:S02]  /*36360*/  ISETP.GE.AND P0, PT, R25, UR5, PT ;  /* 0x0000000519007c0c */ /* 0x000fe4000bf06270 */
[----:B------:R-:W1:Y:S01]  /*36370*/  S2R R25, SR_TID.X ;  /* 0x0000000000197919 */ /* 0x000e620000002100 */
[----:B------:R-:W-:Y:S02]  /*36380*/  SGXT.U32 R24, R24, 0x1 ;  /* 0x000000011818781a */ /* 0x000fe40000000000 */
[----:B------:R-:W-:Y:S02]  /*36390*/  SEL R252, R252, RZ, P5 ;  /* 0x000000fffcfc7207 */ /* 0x000fe40002800000 */
[----:B------:R-:W-:Y:S01]  /*363a0*/  LOP3.LUT R24, R24, 0xe, RZ, 0xfc, !PT ;  /* 0x0000000e18187812 */ /* 0x000fe200078efcff */
[----:B--2---:R-:W-:-:S05]  /*363b0*/  IMAD.WIDE R126, R251, 0x4, R40 ;  /* 0x00000004fb7e7825 */ /* 0x004fca00078e0228 */
[----:B------:R2:W-:Y:S04]  /*363c0*/  STL.64 [R1+0xfd0], R126 ;  /* 0x000fd07e01007387 */ /* 0x0005e80000100a00 */
[----:B------:R-:W4:Y:S04]  /*363d0*/  LDL.LU.64 R40, [R1+0xe40] ;  /* 0x000e400001287983 */ /* 0x000f280000300a00 */
[----:B------:R2:W-:Y:S01]  /*363e0*/  LDGSTS.E [R4+-0x34000], desc[UR48][R126.64], P2 ;  /* 0xcc0000007e047fae */ /* 0x0005e20009121870 */
[----:B---3--:R-:W-:-:S05]  /*363f0*/  IMAD.WIDE R26, R251, 0x4, R136 ;  /* 0x00000004fb1a7825 */ /* 0x008fca00078e0288 */
[----:B------:R4:W-:Y:S04]  /*36400*/  STL.64 [R1+0xfc8], R26 ;  /* 0x000fc81a01007387 */ /* 0x0009e80000100a00 */
[----:B------:R-:W3:Y:S04]  /*36410*/  LDL.LU.64 R136, [R1+0xdc8] ;  /* 0x000dc80001887983 */ /* 0x000ee80000300a00 */
[----:B------:R4:W-:Y:S01]  /*36420*/  LDGSTS.E [R4+-0x33ff8], desc[UR48][R26.64], P3 ;  /* 0xcc0080001a047fae */ /* 0x0009e20009921870 */
[----:B-1----:R-:W-:Y:S02]  /*36430*/  SHF.R.U32.HI R25, RZ, 0x6, R25 ;  /* 0x00000006ff197819 */ /* 0x002fe40000011619 */
[----:B------:R-:W-:-:S02]  /*36440*/  ISETP.NE.U32.AND P1, PT, R252, RZ, PT ;  /* 0x000000fffc00720c */ /* 0x000fc40003f25070 */
[----:B------:R-:W-:Y:S02]  /*36450*/  SEL R252, RZ, 0x4, P4 ;  /* 0x00000004fffc7807 */ /* 0x000fe40002000000 */
[----:B------:R-:W-:Y:S02]  /*36460*/  ISETP.GE.AND P4, PT, R24, UR5, PT ;  /* 0x0000000518007c0c */ /* 0x000fe4000bf86270 */
[----:B------:R-:W-:Y:S02]  /*36470*/  SEL R2, R2, RZ, P5 ;  /* 0x000000ff02027207 */ /* 0x000fe40002800000 */
[----:B------:R-:W-:Y:S02]  /*36480*/  SGXT.U32 R25, R25, 0x1 ;  /* 0x000000011919781a */ /* 0x000fe40000000000 */
[----:B------:R-:W-:Y:S02]  /*36490*/  SEL R3, R252, RZ, P5 ;  /* 0x000000fffc037207 */ /* 0x000fe40002800000 */
[----:B------:R-:W-:-:S02]  /*364a0*/  SEL R252, RZ, 0x4, P4 ;  /* 0x00000004fffc7807 */ /* 0x000fc40002000000 */
[----:B------:R-:W-:Y:S02]  /*364b0*/  ISETP.NE.U32.AND P4, PT, R2, RZ, PT ;  /* 0x000000ff0200720c */ /* 0x000fe40003f85070 */
[----:B------:R-:W-:Y:S02]  /*364c0*/  LOP3.LUT R25, R25, 0x2e, RZ, 0xfc, !PT ;  /* 0x0000002e19197812 */ /* 0x000fe400078efcff */
[----:B------:R-:W-:Y:S02]  /*364d0*/  SEL R2, RZ, 0x4, P0 ;  /* 0x00000004ff027807 */ /* 0x000fe40000000000 */
[----:B------:R-:W-:Y:S02]  /*364e0*/  SEL R252, R252, RZ, P5 ;  /* 0x000000fffcfc7207 */ /* 0x000fe40002800000 */
[----:B------:R-:W-:Y:S02]  /*364f0*/  ISETP.GE.AND P3, PT, R25, UR5, PT ;  /* 0x0000000519007c0c */ /* 0x000fe4000bf66270 */
[----:B------:R-:W-:-:S02]  /*36500*/  SEL R2, R2, RZ, P5 ;  /* 0x000000ff02027207 */ /* 0x000fc40002800000 */
[----:B------:R-:W-:Y:S02]  /*36510*/  ISETP.NE.U32.AND P0, PT, R252, RZ, PT ;  /* 0x000000fffc00720c */ /* 0x000fe40003f05070 */
[----:B------:R-:W-:Y:S02]  /*36520*/  SEL R252, RZ, 0x4, P3 ;  /* 0x00000004fffc7807 */ /* 0x000fe40001800000 */
[----:B------:R-:W-:Y:S02]  /*36530*/  ISETP.NE.U32.AND P2, PT, R3, RZ, PT ;  /* 0x000000ff0300720c */ /* 0x000fe40003f45070 */
[----:B------:R-:W-:Y:S01]  /*36540*/  ISETP.NE.U32.AND P3, PT, R2, RZ, PT ;  /* 0x000000ff0200720c */ /* 0x000fe20003f65070 */
[----:B--2---:R-:W-:-:S05]  /*36550*/  IMAD.WIDE R126, R251, 0x4, R184 ;  /* 0x00000004fb7e7825 */ /* 0x004fca00078e02b8 */
[----:B------:R-:W-:Y:S04]  /*36560*/  STL.64 [R1+0xf50], R126 ;  /* 0x000f507e01007387 */ /* 0x000fe80000100a00 */
[----:B------:R-:W2:Y:S01]  /*36570*/  LDL.LU.64 R184, [R1+0xdc0] ;  /* 0x000dc00001b87983 */ /* 0x000ea20000300a00 */
[C---:B----4-:R-:W-:Y:S01]  /*36580*/  IMAD.WIDE R26, R251.reuse, 0x4, R176 ;  /* 0x00000004fb1a7825 */ /* 0x050fe200078e02b0 */
[----:B------:R-:W1:Y:S04]  /*36590*/  S2R R25, SR_TID.X ;  /* 0x0000000000197919 */ /* 0x000e680000002100 */
[----:B------:R-:W-:Y:S04]  /*365a0*/  STL.64 [R1+0xf48], R26 ;  /* 0x000f481a01007387 */ /* 0x000fe80000100a00 */
[----:B------:R-:W4:Y:S01]  /*365b0*/  LDL.LU.64 R176, [R1+0x9d0] ;  /* 0x0009d00001b07983 */ /* 0x000f220000300a00 */
[----:B------:R-:W-:-:S03]  /*365c0*/  IMAD.WIDE R2, R251, 0x4, R108 ;  /* 0x00000004fb027825 */ /* 0x000fc600078e026c */
[----:B------:R-:W-:Y:S04]  /*365d0*/  LDGSTS.E [R4+-0x32000], desc[UR48][R126.64], P1 ;  /* 0xce0000007e047fae */ /* 0x000fe80008921870 */
[----:B------:R1:W-:Y:S04]  /*365e0*/  STL.64 [R1+0x10c0], R2 ;  /* 0x0010c00201007387 */ /* 0x0003e80000100a00 */
[----:B------:R-:W2:Y:S04]  /*365f0*/  LDL.LU.64 R108, [R1+0x990] ;  /* 0x00099000016c7983 */ /* 0x000ea80000300a00 */
[----:B------:R-:W-:Y:S04]  /*36600*/  LDGSTS.E [R4+-0x31ff8], desc[UR48][R26.64], P2 ;  /* 0xce0080001a047fae */ /* 0x000fe80009121870 */
[----:B------:R1:W-:Y:S02]  /*36610*/  LDGSTS.E [R5+-0x38000], desc[UR48][R2.64], P4 ;  /* 0xc800000002057fae */ /* 0x0003e4000a121870 */
[----:B-1----:R-:W-:-:S02]  /*36620*/  SHF.R.U32.HI R24, RZ, 0x6, R25 ;  /* 0x00000006ff187819 */ /* 0x002fc40000011619 */
        /* <DEDUP_REMOVED lines=8> */
[----:B------:R-:W-:Y:S02]  /*366b0*/  SEL R2, RZ, 0x4, P2 ;  /* 0x00000004ff027807 */ /* 0x000fe40001000000 */
[--C-:B-1----:R-:W-:Y:S02]  /*366c0*/  SHF.R.U32.HI R24, RZ, 0x6, R25.reuse ;  /* 0x00000006ff187819 */ /* 0x102fe40000011619 */
        /* <DEDUP_REMOVED lines=8> */
[----:B------:R-:W-:-:S05]  /*36750*/  IMAD.WIDE R126, R251, 0x4, R40 ;  /* 0x00000004fb7e7825 */ /* 0x000fca00078e0228 */
[----:B------:R-:W-:Y:S04]  /*36760*/  STL.64 [R1+0x10b8], R126 ;  /* 0x0010b87e01007387 */ /* 0x000fe80000100a00 */
[----:B------:R-:W2:Y:S04]  /*36770*/  LDL.LU.64 R40, [R1+0x710] ;  /* 0x0007100001287983 */ /* 0x000ea80000300a00 */
[----:B------:R-:W-:Y:S01]  /*36780*/  LDGSTS.E [R5+-0x37ff8], desc[UR48][R126.64], P0 ;  /* 0xc80080007e057fae */ /* 0x000fe20008121870 */
[----:B---3--:R-:W-:-:S05]  /*36790*/  IMAD.WIDE R26, R251, 0x4, R136 ;  /* 0x00000004fb1a7825 */ /* 0x008fca00078e0288 */
[----:B------:R4:W-:Y:S04]  /*367a0*/  STL.64 [R1+0x1040], R26 ;  /* 0x0010401a01007387 */ /* 0x0009e80000100a00 */
[----:B------:R-:W3:Y:S04]  /*367b0*/  LDL.LU.64 R136, [R1+0x6c8] ;  /* 0x0006c80001887983 */ /* 0x000ee80000300a00 */
[----:B------:R4:W-:Y:S01]  /*367c0*/  LDGSTS.E [R5+-0x36000], desc[UR48][R26.64], P3 ;  /* 0xca0000001a057fae */ /* 0x0009e20009921870 */
[----:B-1----:R-:W-:Y:S02]  /*367d0*/  SHF.R.U32.HI R25, RZ, 0x6, R25 ;  /* 0x00000006ff197819 */ /* 0x002fe40000011619 */
[----:B------:R-:W-:-:S02]  /*367e0*/  ISETP.NE.U32.AND P4, PT, R252, RZ, PT ;  /* 0x000000fffc00720c */ /* 0x000fc40003f85070 */
[----:B------:R-:W-:Y:S02]  /*367f0*/  SEL R252, RZ, 0x4, P1 ;  /* 0x00000004fffc7807 */ /* 0x000fe40000800000 */
[----:B------:R-:W-:Y:S02]  /*36800*/  SGXT.U32 R25, R25, 0x1 ;  /* 0x000000011919781a */ /* 0x000fe40000000000 */
[----:B------:R-:W-:Y:S02]  /*36810*/  ISETP.GE.AND P1, PT, R24, UR5, PT ;  /* 0x0000000518007c0c */ /* 0x000fe4000bf26270 */
[----:B------:R-:W-:Y:S02]  /*36820*/  SEL R2, R2, RZ, P5 ;  /* 0x000000ff02027207 */ /* 0x000fe40002800000 */
[----:B------:R-:W-:Y:S02]  /*36830*/  SEL R3, R252, RZ, P5 ;  /* 0x000000fffc037207 */ /* 0x000fe40002800000 */
[----:B------:R-:W-:-:S02]  /*36840*/  LOP3.LUT R25, R25, 0x10, RZ, 0xfc, !PT ;  /* 0x0000001019197812 */ /* 0x000fc400078efcff */
[----:B------:R-:W-:Y:S02]  /*36850*/  SEL R252, RZ, 0x4, P1 ;  /* 0x00000004fffc7807 */ /* 0x000fe40000800000 */
[----:B------:R-:W-:Y:S02]  /*36860*/  ISETP.NE.U32.AND P1, PT, R2, RZ, PT ;  /* 0x000000ff0200720c */ /* 0x000fe40003f25070 */
[----:B------:R-:W-:Y:S02]  /*36870*/  SEL R2, RZ, 0x4, P2 ;  /* 0x00000004ff027807 */ /* 0x000fe40001000000 */
[----:B------:R-:W-:Y:S02]  /*36880*/  ISETP.GE.AND P3, PT, R25, UR5, PT ;  /* 0x0000000519007c0c */ /* 0x000fe4000bf66270 */
[----:B------:R-:W-:Y:S02]  /*36890*/  SEL R252, R252, RZ, P5 ;  /* 0x000000fffcfc7207 */ /* 0x000fe40002800000 */
[----:B------:R-:W-:-:S02]  /*368a0*/  SEL R2, R2, RZ, P5 ;  /* 0x000000ff02027207 */ /* 0x000fc40002800000 */
[----:B------:R-:W-:Y:S02]  /*368b0*/  ISETP.NE.U32.AND P2, PT, R252, RZ, PT ;  /* 0x000000fffc00720c */ /* 0x000fe40003f45070 */
[----:B------:R-:W-:Y:S02]  /*368c0*/  SEL R252, RZ, 0x4, P3 ;  /* 0x00000004fffc7807 */ /* 0x000fe40001800000 */
[----:B------:R-:W-:Y:S02]  /*368d0*/  ISETP.NE.U32.AND P0, PT, R3, RZ, PT ;  /* 0x000000ff0300720c */ /* 0x000fe40003f05070 */
[----:B------:R-:W-:Y:S01]  /*368e0*/  ISETP.NE.U32.AND P3, PT, R2, RZ, PT ;  /* 0x000000ff0200720c */ /* 0x000fe20003f65070 */
[C---:B----4-:R-:W-:Y:S02]  /*368f0*/  IMAD.WIDE R26, R251.reuse, 0x4, R176 ;  /* 0x00000004fb1a7825 */ /* 0x050fe400078e02b0 */
[----:B------:R-:W1:Y:S02]  /*36900*/  S2R R177, SR_TID.X ;  /* 0x0000000000b17919 */ /* 0x000e640000002100 */
[----:B--2---:R-:W-:-:S05]  /*36910*/  IMAD.WIDE R24, R251, 0x4, R184 ;  /* 0x00000004fb187825 */ /* 0x004fca00078e02b8 */
[----:B------:R2:W-:Y:S01]  /*36920*/  STL.64 [R1+0x1038], R24 ;  /* 0x0010381801007387 */ /* 0x0005e20000100a00 */
[----:B------:R-:W-:-:S03]  /*36930*/  IMAD.WIDE R2, R251, 0x4, R108 ;  /* 0x00000004fb027825 */ /* 0x000fc600078e026c */
[----:B------:R-:W4:Y:S04]  /*36940*/  LDL.LU.64 R184, [R1+0xe38] ;  /* 0x000e380001b87983 */ /* 0x000f280000300a00 */
[----:B------:R2:W-:Y:S04]  /*36950*/  LDGSTS.E [R5+-0x35ff8], desc[UR48][R24.64], P4 ;  /* 0xca00800018057fae */ /* 0x0005e8000a121870 */
[----:B------:R-:W-:Y:S04]  /*36960*/  STL.64 [R1+0xfc0], R26 ;  /* 0x000fc01a01007387 */ /* 0x000fe80000100a00 */
[----:B------:R-:W-:Y:S01]  /*36970*/  LDGSTS.E [R5+-0x34000], desc[UR48][R26.64], P0 ;  /* 0xcc0000001a057fae */ /* 0x000fe20008121870 */
[----:B--2---:R-:W2:Y:S03]  /*36980*/  S2R R25, SR_TID.X ;  /* 0x0000000000197919 */ /* 0x004ea60000002100 */
[----:B------:R2:W-:Y:S01]  /*36990*/  LDGSTS.E [R5+-0x33ff8], desc[UR48][R2.64], P1 ;  /* 0xcc00800002057fae */ /* 0x0005e20008921870 */
[----:B-1----:R-:W-:-:S03]  /*369a0*/  SHF.R.U32.HI R24, RZ, 0x6, R177 ;  /* 0x00000006ff187819 */ /* 0x002fc600000116b1 */
[----:B------:R-:W4:Y:S04]  /*369b0*/  LDL.LU.64 R176, [R1+0xe30] ;  /* 0x000e300001b07983 */ /* 0x000f280000300a00 */
[----:B------:R1:W-:Y:S04]  /*369c0*/  STL.64 [R1+0xfb8], R2 ;  /* 0x000fb80201007387 */ /* 0x0003e80000100a00 */
[----:B------:R-:W4:Y:S01]  /*369d0*/  LDL.LU.64 R108, [R1+0xdb8] ;  /* 0x000db800016c7983 */ /* 0x000f220000300a00 */
[----:B--2---:R-:W-:-:S04]  /*369e0*/  SHF.R.U32.HI R25, RZ, 0x6, R25 ;  /* 0x00000006ff197819 */ /* 0x004fc80000011619 */
[----:B------:R-:W-:-:S04]  /*369f0*/  SGXT.U32 R25, R25, 0x1 ;  /* 0x000000011919781a */ /* 0x000fc80000000000 */
[----:B------:R-:W-:-:S04]  /*36a00*/  LOP3.LUT R25, R25, 0x30, RZ, 0xfc, !PT ;  /* 0x0000003019197812 */ /* 0x000fc800078efcff */
[----:B------:R-:W-:Y:S02]  /*36a10*/  ISETP.GE.AND P0, PT, R25, UR5, PT ;  /* 0x0000000519007c0c */ /* 0x000fe4000bf06270 */
[----:B------:R-:W2:Y:S01]  /*36a20*/  S2R R25, SR_TID.X ;  /* 0x0000000000197919 */ /* 0x000ea20000002100 */
[----:B------:R-:W-:-:S04]  /*36a30*/  SGXT.U32 R24, R24, 0x1 ;  /* 0x000000011818781a */ /* 0x000fc80000000000 */
[----:B------:R-:W-:-:S04]  /*36a40*/  LOP3.LUT R24, R24, 0x12, RZ, 0xfc, !PT ;  /* 0x0000001218187812 */ /* 0x000fc800078efcff */
[----:B------:R-:W-:Y:S02]  /*36a50*/  ISETP.GE.AND P4, PT, R24, UR5, PT ;  /* 0x0000000518007c0c */ /* 0x000fe4000bf86270 */
[----:B------:R-:W-:Y:S02]  /*36a60*/  SEL R252, R252, RZ, P5 ;  /* 0x000000fffcfc7207 */ /* 0x000fe40002800000 */
[----:B-1----:R-:W-:Y:S02]  /*36a70*/  SEL R2, RZ, 0x4, P0 ;  /* 0x00000004ff027807 */ /* 0x002fe40000000000 */
[----:B------:R-:W-:Y:S02]  /*36a80*/  ISETP.NE.U32.AND P1, PT, R252, RZ, PT ;  /* 0x000000fffc00720c */ /* 0x000fe40003f25070 */
[----:B------:R-:W-:Y:S02]  /*36a90*/  SEL R252, RZ, 0x4, P4 ;  /* 0x00000004fffc7807 */ /* 0x000fe40002000000 */
[----:B------:R-:W-:-:S02]  /*36aa0*/  SEL R2, R2, RZ, P5 ;  /* 0x000000ff02027207 */ /* 0x000fc40002800000 */
[--C-:B--2---:R-:W-:Y:S02]  /*36ab0*/  SHF.R.U32.HI R24, RZ, 0x6, R25.reuse ;  /* 0x00000006ff187819 */ /* 0x104fe40000011619 */
[----:B------:R-:W-:Y:S01]  /*36ac0*/  SHF.R.U32.HI R25, RZ, 0x6, R25 ;  /* 0x00000006ff197819 */ /* 0x000fe20000011619 */
[----:B------:R-:W-:-:S05]  /*36ad0*/  IMAD.WIDE R40, R251, 0x4, R40 ;  /* 0x00000004fb287825 */ /* 0x000fca00078e0228 */
[----:B------:R1:W-:Y:S04]  /*36ae0*/  STL.64 [R1+0xf40], R40 ;  /* 0x000f402801007387 */ /* 0x0003e80000100a00 */
[----:B------:R1:W-:Y:S02]  /*36af0*/  LDGSTS.E [R5+-0x32000], desc[UR48][R40.64], P2 ;  /* 0xce00000028057fae */ /* 0x0003e40009121870 */
[----:B-1----:R-:W1:Y:S01]  /*36b00*/  S2R R41, SR_TID.X ;  /* 0x0000000000297919 */ /* 0x002e620000002100 */
[----:B---3--:R-:W-:-:S05]  /*36b10*/  IMAD.WIDE R26, R251, 0x4, R136 ;  /* 0x00000004fb1a7825 */ /* 0x008fca00078e0288 */
[----:B------:R4:W-:Y:S01]  /*36b20*/  LDGSTS.E [R5+-0x31ff8], desc[UR48][R26.64], P3 ;  /* 0xce0080001a057fae */ /* 0x0009e20009921870 */
[----:B-1----:R-:W-:-:S04]  /*36b30*/  SHF.R.U32.HI R41, RZ, 0x6, R41 ;  /* 0x00000006ff297819 */ /* 0x002fc80000011629 */
[----:B------:R-:W-:-:S04]  /*36b40*/  SGXT.U32 R41, R41, 0x1 ;  /* 0x000000012929781a */ /* 0x000fc80000000000 */
[----:B------:R-:W-:-:S04]  /*36b50*/  LOP3.LUT R41, R41, 0x52, RZ, 0xfc, !PT ;  /* 0x0000005229297812 */ /* 0x000fc800078efcff */
[----:B------:R-:W-:Y:S02]  /*36b60*/  ISETP.GE.AND P3, PT, R41, UR5, PT ;  /* 0x0000000529007c0c */ /* 0x000fe4000bf66270 */
[----:B------:R-:W1:Y:S01]  /*36b70*/  S2R R41, SR_TID.X ;  /* 0x0000000000297919 */ /* 0x000e620000002100 */
[----:B------:R-:W-:Y:S02]  /*36b80*/  SGXT.U32 R24, R24, 0x1 ;  /* 0x000000011818781a */ /* 0x000fe40000000000 */
[----:B------:R-:W-:Y:S02]  /*36b90*/  SGXT.U32 R25, R25, 0x1 ;  /* 0x000000011919781a */ /* 0x000fe40000000000 */
[----:B------:R-:W-:Y:S02]  /*36ba0*/  LOP3.LUT R24, R24, 0x32, RZ, 0xfc, !PT ;  /* 0x0000003218187812 */ /* 0x000fe400078efcff */
[----:B------:R-:W-:Y:S02]  /*36bb0*/  LOP3.LUT R25, R25, 0x50, RZ, 0xfc, !PT ;  /* 0x0000005019197812 */ /* 0x000fe400078efcff */
[----:B------:R-:W-:-:S02]  /*36bc0*/  ISETP.GE.AND P4, PT, R24, UR5, PT ;  /* 0x0000000518007c0c */ /* 0x000fc4000bf86270 */
[----:B------:R-:W-:Y:S02]  /*36bd0*/  ISETP.GE.AND P0, PT, R25, UR5, PT ;  /* 0x0000000519007c0c */ /* 0x000fe4000bf06270 */
[----:B------:R-:W-:Y:S01]  /*36be0*/  SEL R3, R252, RZ, P5 ;  /* 0x000000fffc037207 */ /* 0x000fe20002800000 */
[----:B------:R-:W2:Y:S01]  /*36bf0*/  LDL.LU.64 R24, [R1+0xdb0] ;  /* 0x000db00001187983 */ /* 0x000ea20000300a00 */
[----:B------:R-:W-:Y:S02]  /*36c00*/  SEL R252, RZ, 0x4, P4 ;  /* 0x00000004fffc7807 */ /* 0x000fe40002000000 */
[----:B------:R-:W-:Y:S01]  /*36c10*/  ISETP.NE.U32.AND P4, PT, R2, RZ, PT ;  /* 0x000000ff0200720c */ /* 0x000fe20003f85070 */
[----:B------:R4:W-:Y:S01]  /*36c20*/  STL.64 [R1+0xf38], R26 ;  /* 0x000f381a01007387 */ /* 0x0009e20000100a00 */
[----:B------:R-:W-:Y:S02]  /*36c30*/  ISETP.NE.U32.AND P2, PT, R3, RZ, PT ;  /* 0x000000ff0300720c */ /* 0x000fe40003f45070 */
[----:B------:R-:W-:Y:S01]  /*36c40*/  SEL R2, RZ, 0x4, P0 ;  /* 0x00000004ff027807 */ /* 0x000fe20000000000 */
[----:B------:R-:W3:Y:S01]  /*36c50*/  LDL.LU.64 R136, [R1+0x980] ;  /* 0x0009800001887983 */ /* 0x000ee20000300a00 */
[----:B------:R-:W-:-:S02]  /*36c60*/  SEL R252, R252, RZ, P5 ;  /* 0x000000fffcfc7207 */ /* 0x000fc40002800000 */
[----:B------:R-:W-:Y:S01]  /*36c70*/  SEL R2, R2, RZ, P5 ;  /* 0x000000ff02027207 */ /* 0x000fe20002800000 */
[----:B------:R4:W-:Y:S01]  /*36c80*/  STL.64 [R1+0x19f0], R4 ;  /* 0x0019f00401007387 */ /* 0x0009e20000100a00 */
[--C-:B-1----:R-:W-:Y:S02]  /*36c90*/  SHF.R.U32.HI R40, RZ, 0x6, R41.reuse ;  /* 0x00000006ff287819 */ /* 0x102fe40000011629 */
[----:B------:R-:W-:Y:S02]  /*36ca0*/  SHF.R.U32.HI R41, RZ, 0x6, R41 ;  /* 0x00000006ff297819 */ /* 0x000fe40000011629 */
[----:B------:R-:W-:Y:S02]  /*36cb0*/  SGXT.U32 R40, R40, 0x1 ;  /* 0x000000012828781a */ /* 0x000fe40000000000 */
[----:B------:R-:W-:Y:S02]  /*36cc0*/  SGXT.U32 R41, R41, 0x1 ;  /* 0x000000012929781a */ /* 0x000fe40000000000 */
[----:B------:R-:W-:-:S02]  /*36cd0*/  ISETP.NE.U32.AND P0, PT, R252, RZ, PT ;  /* 0x000000fffc00720c */ /* 0x000fc40003f05070 */
[----:B------:R-:W-:Y:S02]  /*36ce0*/  SEL R252, RZ, 0x4, P3 ;  /* 0x00000004fffc7807 */ /* 0x000fe40001800000 */
[----:B------:R-:W-:Y:S02]  /*36cf0*/  ISETP.NE.U32.AND P3, PT, R2, RZ, PT ;  /* 0x000000ff0200720c */ /* 0x000fe40003f65070 */
[----:B------:R-:W-:Y:S02]  /*36d00*/  LOP3.LUT R40, R40, 0x70, RZ, 0xfc, !PT ;  /* 0x0000007028287812 */ /* 0x000fe400078efcff */
[----:B------:R-:W-:Y:S01]  /*36d10*/  LOP3.LUT R41, R41, 0x72, RZ, 0xfc, !PT ;  /* 0x0000007229297812 */ /* 0x000fe200078efcff */
[----:B----4-:R-:W-:-:S05]  /*36d20*/  IMAD.WIDE R26, R251, 0x4, R184 ;  /* 0x00000004fb1a7825 */ /* 0x010fca00078e02b8 */
[----:B------:R-:W-:Y:S04]  /*36d30*/  STL.64 [R1+0x10b0], R26 ;  /* 0x0010b01a01007387 */ /* 0x000fe80000100a00 */
[----:B------:R-:W4:Y:S04]  /*36d40*/  LDL.LU.64 R184, [R1+0x940] ;  /* 0x0009400001b87983 */ /* 0x000f280000300a00 */
[----:B------:R-:W-:Y:S01]  /*36d50*/  LDGSTS.E [R15+-0x38000], desc[UR48][R26.64], P1 ;  /* 0xc80000001a0f7fae */ /* 0x000fe20008921870 */
[----:B------:R-:W-:Y:S01]  /*36d60*/  ISETP.GE.AND P1, PT, R40, UR5, PT ;  /* 0x0000000528007c0c */ /* 0x000fe2000bf26270 */
[----:B------:R-:W-:-:S05]  /*36d70*/  IMAD.WIDE R4, R251, 0x4, R176 ;  /* 0x00000004fb047825 */ /* 0x000fca00078e02b0 */
[----:B------:R-:W-:Y:S01]  /*36d80*/  STL.64 [R1+0x10a8], R4 ;  /* 0x0010a80401007387 */ /* 0x000fe20000100a00 */
[----:B------:R-:W-:-:S03]  /*36d90*/  IMAD.WIDE R2, R251, 0x4, R108 ;  /* 0x00000004fb027825 */ /* 0x000fc600078e026c */
[----:B------:R-:W4:Y:S04]  /*36da0*/  LDL.LU.64 R176, [R1+0x680] ;  /* 0x0006800001b07983 */ /* 0x000f280000300a00 */
[----:B------:R-:W-:Y:S01]  /*36db0*/  LDGSTS.E [R15+-0x37ff8], desc[UR48][R4.64], P2 ;  /* 0xc8008000040f7fae */ /* 0x000fe20009121870 */
[----:B------:R-:W-:-:S03]  /*36dc0*/  ISETP.GE.AND P2, PT, R41, UR5, PT ;  /* 0x0000000529007c0c */ /* 0x000fc6000bf46270 */
[----:B------:R1:W-:Y:S04]  /*36dd0*/  STL.64 [R1+0x1030], R2 ;  /* 0x0010300201007387 */ /* 0x0003e80000100a00 */
[----:B------:R-:W4:Y:S01]  /*36de0*/  LDL.LU.64 R40, [R1+0x638] ;  /* 0x0006380001287983 */ /* 0x000f220000300a00 */
[----:B------:R-:W1:Y:S03]  /*36df0*/  S2R R108, SR_TID.X ;  /* 0x00000000006c7919 */ /* 0x000e660000002100 */
[----:B------:R1:W-:Y:S02]  /*36e00*/  LDGSTS.E [R15+-0x36000], desc[UR48][R2.64], P4 ;  /* 0xca000000020f7fae */ /* 0x0003e4000a121870 */
[----:B-1----:R-:W-:-:S02]  /*36e10*/  SEL R2, RZ, 0x4, P2 ;  /* 0x00000004ff027807 */ /* 0x002fc40001000000 */
[----:B------:R-:W-:-:S04]  /*36e20*/  SHF.R.U32.HI R109, RZ, 0x6, R108 ;  /* 0x00000006ff6d7819 */ /* 0x000fc8000001166c */
[----:B------:R-:W-:-:S04]  /*36e30*/  SGXT.U32 R109, R109, 0x1 ;  /* 0x000000016d6d781a */ /* 0x000fc80000000000 */
[----:B------:R-:W-:-:S04]  /*36e40*/  LOP3.LUT R109, R109, 0x16, RZ, 0xfc, !PT ;  /* 0x000000166d6d7812 */ /* 0x000fc800078efcff */
[----:B------:R-:W-:Y:S02]  /*36e50*/  ISETP.GE.AND P2, PT, R109, UR5, PT ;  /* 0x000000056d007c0c */ /* 0x000fe4000bf46270 */
[----:B------:R-:W1:Y:S01]  /*36e60*/  S2R R109, SR_TID.X ;  /* 0x00000000006d7919 */ /* 0x000e620000002100 */
[----:B------:R-:W-:Y:S02]  /*36e70*/  SHF.R.U32.HI R108, RZ, 0x6, R108 ;  /* 0x00000006ff6c7819 */ /* 0x000fe4000001166c */
[----:B------:R-:W-:Y:S02]  /*36e80*/  SEL R252, R252, RZ, P5 ;  /* 0x000000fffcfc7207 */ /* 0x000fe40002800000 */
[----:B------:R-:W-:Y:S02]  /*36e90*/  SGXT.U32 R108, R108, 0x1 ;  /* 0x000000016c6c781a */ /* 0x000fe40000000000 */
[----:B------:R-:W-:Y:S02]  /*36ea0*/  ISETP.NE.U32.AND P4, PT, R252, RZ, PT ;  /* 0x000000fffc00720c */ /* 0x000fe40003f85070 */
[----:B------:R-:W-:-:S02]  /*36eb0*/  LOP3.LUT R108, R108, 0x14, RZ, 0xfc, !PT ;  /* 0x000000146c6c7812 */ /* 0x000fc400078efcff */
[----:B------:R-:W-:Y:S02]  /*36ec0*/  SEL R252, RZ, 0x4, P1 ;  /* 0x00000004fffc7807 */ /* 0x000fe40000800000 */
[----:B------:R-:W-:Y:S02]  /*36ed0*/  ISETP.GE.AND P1, PT, R108, UR5, PT ;  /* 0x000000056c007c0c */ /* 0x000fe4000bf26270 */
[----:B------:R-:W-:Y:S02]  /*36ee0*/  SEL R2, R2, RZ, P5 ;  /* 0x000000ff02027207 */ /* 0x000fe40002800000 */
[----:B------:R-:W-:Y:S02]  /*36ef0*/  SEL R3, R252, RZ, P5 ;  /* 0x000000fffc037207 */ /* 0x000fe40002800000 */
[----:B------:R-:W-:Y:S02]  /*36f00*/  SEL R252, RZ, 0x4, P1 ;  /* 0x00000004fffc7807 */ /* 0x000fe40000800000 */
[----:B------:R-:W-:-:S02]  /*36f10*/  ISETP.NE.U32.AND P1, PT, R2, RZ, PT ;  /* 0x000000ff0200720c */ /* 0x000fc40003f25070 */
[----:B------:R-:W-:Y:S02]  /*36f20*/  SEL R2, RZ, 0x4, P2 ;  /* 0x00000004ff027807 */ /* 0x000fe40001000000 */
[----:B-1----:R-:W-:-:S04]  /*36f30*/  SHF.R.U32.HI R109, RZ, 0x6, R109 ;  /* 0x00000006ff6d7819 */ /* 0x002fc8000001166d */
[----:B------:R-:W-:-:S04]  /*36f40*/  SGXT.U32 R109, R109, 0x1 ;  /* 0x000000016d6d781a */ /* 0x000fc80000000000 */
[----:B------:R-:W-:Y:S02]  /*36f50*/  LOP3.LUT R109, R109, 0x34, RZ, 0xfc, !PT ;  /* 0x000000346d6d7812 */ /* 0x000fe400078efcff */
[----:B------:R-:W-:Y:S02]  /*36f60*/  SEL R252, R252, RZ, P5 ;  /* 0x000000fffcfc7207 */ /* 0x000fe40002800000 */
[----:B------:R-:W-:Y:S02]  /*36f70*/  SEL R2, R2, RZ, P5 ;  /* 0x000000ff02027207 */ /* 0x000fe40002800000 */
[----:B------:R-:W-:Y:S01]  /*36f80*/  ISETP.NE.U32.AND P2, PT, R252, RZ, PT ;  /* 0x000000fffc00720c */ /* 0x000fe20003f45070 */
[----:B--2---:R-:W-:-:S04]  /*36f90*/  IMAD.WIDE R26, R251, 0x4, R24 ;  /* 0x00000004fb1a7825 */ /* 0x004fc800078e0218 */
[----:B---3--:R-:W-:Y:S01]  /*36fa0*/  IMAD.WIDE R4, R251, 0x4, R136 ;  /* 0x00000004fb047825 */ /* 0x008fe200078e0288 */
[----:B------:R4:W-:Y:S04]  /*36fb0*/  STL.64 [R1+0x1028], R26 ;  /* 0x0010281a01007387 */ /* 0x0009e80000100a00 */
[----:B------:R4:W-:Y:S04]  /*36fc0*/  LDGSTS.E [R15+-0x35ff8], desc[UR48][R26.64], P0 ;  /* 0xca0080001a0f7fae */ /* 0x0009e80008121870 */
[----:B------:R-:W2:Y:S04]  /*36fd0*/  LDL.LU.64 R24, [R1+0xe28] ;  /* 0x000e280001187983 */ /* 0x000ea80000300a00 */
[----:B------:R1:W-:Y:S01]  /*36fe0*/  LDGSTS.E [R15+-0x34000], desc[UR48][R4.64], P3 ;  /* 0xcc000000040f7fae */ /* 0x0003e20009921870 */
[----:B------:R-:W-:-:S03]  /*36ff0*/  ISETP.GE.AND P3, PT, R109, UR5, PT ;  /* 0x000000056d007c0c */ /* 0x000fc6000bf66270 */
[----:B------:R1:W-:Y:S01]  /*37000*/  STL.64 [R1+0xfb0], R4 ;  /* 0x000fb00401007387 */ /* 0x0003e20000100a00 */
[----:B------:R-:W-:-:S03]  /*37010*/  SEL R252, RZ, 0x4, P3 ;  /* 0x00000004fffc7807 */ /* 0x000fc60001800000 */
[----:B------:R-:W3:Y:S01]  /*37020*/  LDL.LU.64 R136, [R1+0xe20] ;  /* 0x000e200001887983 */ /* 0x000ee20000300a00 */
[----:B------:R-:W-:Y:S02]  /*37030*/  ISETP.NE.U32.AND P0, PT, R3, RZ, PT ;  /* 0x000000ff0300720c */ /* 0x000fe40003f05070 */
[----:B------:R-:W-:Y:S01]  /*37040*/  ISETP.NE.U32.AND P3, PT, R2, RZ, PT ;  /* 0x000000ff0200720c */ /* 0x000fe20003f65070 */
[----:B----4-:R-:W-:-:S05]  /*37050*/  IMAD.WIDE R26, R251, 0x4, R184 ;  /* 0x00000004fb1a7825 */ /* 0x010fca00078e02b8 */
[----:B------:R-:W-:Y:S04]  /*37060*/  STL.64 [R1+0xfa8], R26 ;  /* 0x000fa81a01007387 */ /* 0x000fe80000100a00 */
[----:B------:R-:W4:Y:S04]  /*37070*/  LDL.LU.64 R184, [R1+0xda8] ;  /* 0x000da80001b87983 */ /* 0x000f280000300a00 */
[----:B------:R-:W-:Y:S01]  /*37080*/  LDGSTS.E [R15+-0x33ff8], desc[UR48][R26.64], P4 ;  /* 0xcc0080001a0f7fae */ /* 0x000fe2000a121870 */
[C---:B-1----:R-:W-:Y:S02]  /*37090*/  IMAD.WIDE R4, R251.reuse, 0x4, R176 ;  /* 0x00000004fb047825 */ /* 0x042fe400078e02b0 */
[----:B------:R-:W1:Y:S03]  /*370a0*/  S2R R177, SR_TID.X ;  /* 0x0000000000b17919 */ /* 0x000e660000002100 */
[----:B------:R-:W-:Y:S04]  /*370b0*/  STL.64 [R1+0xf30], R4 ;  /* 0x000f300401007387 */ /* 0x000fe80000100a00 */
[----:B------:R-:W-:Y:S01]  /*370c0*/  LDGSTS.E [R15+-0x32000], desc[UR48][R4.64], P0 ;  /* 0xce000000040f7fae */ /* 0x000fe20008121870 */
[----:B------:R-:W-:-:S03]  /*370d0*/  IMAD.WIDE R2, R251, 0x4, R40 ;  /* 0x00000004fb027825 */ /* 0x000fc600078e0228 */
[----:B------:R-:W4:Y:S04]  /*370e0*/  LDL.LU.64 R40, [R1+0xda0] ;  /* 0x000da00001287983 */ /* 0x000f280000300a00 */
[----:B------:R1:W-:Y:S01]  /*370f0*/  STL.64 [R1+0xf28], R2 ;  /* 0x000f280201007387 */ /* 0x0003e20000100a00 */
[----:B------:R-:W1:Y:S03]  /*37100*/  S2R R108, SR_TID.X ;  /* 0x00000000006c7919 */ /* 0x000e660000002100 */
[----:B------:R1:W-:Y:S02]  /*37110*/  LDGSTS.E [R15+-0x31ff8], desc[UR48][R2.64], P1 ;  /* 0xce008000020f7fae */ /* 0x0003e40008921870 */
[----:B-1----:R-:W-:-:S02]  /*37120*/  SHF.R.U32.HI R176, RZ, 0x6, R177 ;  /* 0x00000006ffb07819 */ /* 0x002fc400000116b1 */
[----:B------:R-:W-:Y:S02]  /*37130*/  SHF.R.U32.HI R177, RZ, 0x6, R177 ;  /* 0x00000006ffb17819 */ /* 0x000fe400000116b1 */
[----:B------:R-:W-:Y:S02]  /*37140*/  SGXT.U32 R176, R176, 0x1 ;  /* 0x00000001b0b0781a */ /* 0x000fe40000000000 */
[----:B------:R-:W-:Y:S02]  /*37150*/  SGXT.U32 R177, R177, 0x1 ;  /* 0x00000001b1b1781a */ /* 0x000fe40000000000 */
[----:B------:R-:W-:Y:S02]  /*37160*/  LOP3.LUT R176, R176, 0x36, RZ, 0xfc, !PT ;  /* 0x00000036b0b07812 */ /* 0x000fe400078efcff */
[----:B------:R-:W-:Y:S02]  /*37170*/  LOP3.LUT R177, R177, 0x54, RZ, 0xfc, !PT ;  /* 0x00000054b1b17812 */ /* 0x000fe400078efcff */
[----:B------:R-:W-:-:S02]  /*37180*/  ISETP.GE.AND P4, PT, R176, UR5, PT ;  /* 0x00000005b0007c0c */ /* 0x000fc4000bf86270 */
[----:B------:R-:W-:Y:S02]  /*37190*/  ISETP.GE.AND P0, PT, R177, UR5, PT ;  /* 0x00000005b1007c0c */ /* 0x000fe4000bf06270 */
[----:B------:R-:W4:Y:S01]  /*371a0*/  LDL.LU.64 R176, [R1+0x930] ;  /* 0x0009300001b07983 */ /* 0x000f220000300a00 */
[----:B------:R-:W-:-:S04]  /*371b0*/  SHF.R.U32.HI R109, RZ, 0x6, R108 ;  /* 0x00000006ff6d7819 */ /* 0x000fc8000001166c */
[----:B------:R-:W-:Y:S01]  /*371c0*/  SGXT.U32 R109, R109, 0x1 ;  /* 0x000000016d6d781a */ /* 0x000fe20000000000 */
[----:B------:R2:W-:Y:S03]  /*371d0*/  STL.64 [R1+0x19f8], R14 ;  /* 0x0019f80e01007387 */ /* 0x0005e60000100a00 */
[----:B------:R-:W-:Y:S02]  /*371e0*/  LOP3.LUT R109, R109, 0x74, RZ, 0xfc, !PT ;  /* 0x000000746d6d7812 */ /* 0x000fe400078efcff */
[----:B------:R-:W-:Y:S02]  /*371f0*/  SEL R2, RZ, 0x4, P0 ;  /* 0x00000004ff027807 */ /* 0x000fe40000000000 */
[----:B------:R-:W-:Y:S02]  /*37200*/  ISETP.GE.AND P0, PT, R109, UR5, PT ;  /* 0x000000056d007c0c */ /* 0x000fe4000bf06270 */
[----:B------:R-:W1:Y:S01]  /*37210*/  S2R R109, SR_TID.X ;  /* 0x00000000006d7919 */ /* 0x000e620000002100 */
[----:B------:R-:W-:-:S02]  /*37220*/  SHF.R.U32.HI R108, RZ, 0x6, R108 ;  /* 0x00000006ff6c7819 */ /* 0x000fc4000001166c */
[----:B------:R-:W-:Y:S02]  /*37230*/  SEL R252, R252, RZ, P5 ;  /* 0x000000fffcfc7207 */ /* 0x000fe40002800000 */
[----:B------:R-:W-:Y:S02]  /*37240*/  SGXT.U32 R108, R108, 0x1 ;  /* 0x000000016c6c781a */ /* 0x000fe40000000000 */
[----:B------:R-:W-:Y:S02]  /*37250*/  ISETP.NE.U32.AND P1, PT, R252, RZ, PT ;  /* 0x000000fffc00720c */ /* 0x000fe40003f25070 */
[----:B------:R-:W-:Y:S02]  /*37260*/  SEL R252, RZ, 0x4, P4 ;  /* 0x00000004fffc7807 */ /* 0x000fe40002000000 */
[----:B------:R-:W-:Y:S02]  /*37270*/  LOP3.LUT R108, R108, 0x56, RZ, 0xfc, !PT ;  /* 0x000000566c6c7812 */ /* 0x000fe400078efcff */
[----:B------:R-:W-:-:S02]  /*37280*/  SEL R3, R252, RZ, P5 ;  /* 0x000000fffc037207 */ /* 0x000fc40002800000 */
[----:B------:R-:W-:Y:S02]  /*37290*/  ISETP.GE.AND P4, PT, R108, UR5, PT ;  /* 0x000000056c007c0c */ /* 0x000fe4000bf86270 */
[----:B------:R-:W-:Y:S02]  /*372a0*/  SEL R2, R2, RZ, P5 ;  /* 0x000000ff02027207 */ /* 0x000fe40002800000 */
[----:B------:R-:W-:Y:S02]  /*372b0*/  SEL R252, RZ, 0x4, P4 ;  /* 0x00000004fffc7807 */ /* 0x000fe40002000000 */
[----:B------:R-:W-:Y:S02]  /*372c0*/  ISETP.NE.U32.AND P4, PT, R2, RZ, PT ;  /* 0x000000ff0200720c */ /* 0x000fe40003f85070 */
[----:B------:R-:W-:Y:S02]  /*372d0*/  SEL R2, RZ, 0x4, P0 ;  /* 0x00000004ff027807 */ /* 0x000fe40000000000 */
[----:B-1----:R-:W-:-:S04]  /*372e0*/  SHF.R.U32.HI R109, RZ, 0x6, R109 ;  /* 0x00000006ff6d7819 */ /* 0x002fc8000001166d */
[----:B------:R-:W-:-:S04]  /*372f0*/  SGXT.U32 R109, R109, 0x1 ;  /* 0x000000016d6d781a */ /* 0x000fc80000000000 */
[----:B------:R-:W-:Y:S02]  /*37300*/  LOP3.LUT R109, R109, 0x76, RZ, 0xfc, !PT ;  /* 0x000000766d6d7812 */ /* 0x000fe400078efcff */
[----:B------:R-:W-:Y:S02]  /*37310*/  SEL R252, R252, RZ, P5 ;  /* 0x000000fffcfc7207 */ /* 0x000fe40002800000 */
[----:B------:R-:W-:Y:S02]  /*37320*/  SEL R2, R2, RZ, P5 ;  /* 0x000000ff02027207 */ /* 0x000fe40002800000 */
[----:B------:R-:W-:Y:S01]  /*37330*/  ISETP.NE.U32.AND P0, PT, R252, RZ, PT ;  /* 0x000000fffc00720c */ /* 0x000fe20003f05070 */
[----:B--2---:R-:W-:-:S05]  /*37340*/  IMAD.WIDE R14, R251, 0x4, R24 ;  /* 0x00000004fb0e7825 */ /* 0x004fca00078e0218 */
[----:B------:R-:W-:Y:S04]  /*37350*/  STL.64 [R1+0x10a0], R14 ;  /* 0x0010a00e01007387 */ /* 0x000fe80000100a00 */
[----:B------:R-:W2:Y:S01]  /*37360*/  LDL.LU.64 R24, [R1+0x8f0] ;  /* 0x0008f00001187983 */ /* 0x000ea20000300a00 */
[----:B---3--:R-:W-:-:S03]  /*37370*/  IMAD.WIDE R4, R251, 0x4, R136 ;  /* 0x00000004fb047825 */ /* 0x008fc600078e0288 */
[----:B------:R-:W-:Y:S04]  /*37380*/  LDGSTS.E [R240+-0x38000], desc[UR48][R14.64], P2 ;  /* 0xc80000000ef07fae */ /* 0x000fe80009121870 */
[----:B------:R4:W-:Y:S04]  /*37390*/  STL.64 [R1+0x1098], R4 ;  /* 0x0010980401007387 */ /* 0x0009e80000100a00 */
[----:B------:R4:W-:Y:S04]  /*373a0*/  LDGSTS.E [R240+-0x37ff8], desc[UR48][R4.64], P3 ;  /* 0xc800800004f07fae */ /* 0x0009e80009921870 */
[----:B------:R-:W3:Y:S01]  /*373b0*/  LDL.LU.64 R136, [R1+0x5f0] ;  /* 0x0005f00001887983 */ /* 0x000ee20000300a00 */
[----:B------:R-:W-:-:S02]  /*373c0*/  ISETP.NE.U32.AND P2, PT, R3, RZ, PT ;  /* 0x000000ff0300720c */ /* 0x000fc40003f45070 */
[----:B------:R-:W-:-:S04]  /*373d0*/  ISETP.GE.AND P3, PT, R109, UR5, PT ;  /* 0x000000056d007c0c */ /* 0x000fc8000bf66270 */
[----:B------:R-:W-:Y:S02]  /*373e0*/  SEL R252, RZ, 0x4, P3 ;  /* 0x00000004fffc7807 */ /* 0x000fe40001800000 */
[----:B------:R-:W-:Y:S01]  /*373f0*/  ISETP.NE.U32.AND P3, PT, R2, RZ, PT ;  /* 0x000000ff0200720c */ /* 0x000fe20003f65070 */
[C---:B----4-:R-:W-:Y:S02]  /*37400*/  IMAD.WIDE R4, R251.reuse, 0x4, R40 ;  /* 0x00000004fb047825 */ /* 0x050fe400078e0228 */
[----:B------:R-:W1:Y:S02]  /*37410*/  S2R R41, SR_TID.X ;  /* 0x0000000000297919 */ /* 0x000e640000002100 */
[----:B------:R-:W-:Y:S02]  /*37420*/  IMAD.WIDE R14, R251, 0x4, R184 ;  /* 0x00000004fb0e7825 */ /* 0x000fe400078e02b8 */
[----:B------:R-:W4:Y:S04]  /*37430*/  LDL.LU.64 R184, [R1+0x5e8] ;  /* 0x0005e80001b87983 */ /* 0x000f280000300a00 */
[----:B------:R-:W-:Y:S04]  /*37440*/  STL.64 [R1+0x1020], R14 ;  /* 0x0010200e01007387 */ /* 0x000fe80000100a00 */
[----:B------:R-:W-:Y:S04]  /*37450*/  LDGSTS.E [R240+-0x36000], desc[UR48][R14.64], P1 ;  /* 0xca0000000ef07fae */ /* 0x000fe80008921870 */
[----:B------:R-:W-:Y:S04]  /*37460*/  STL.64 [R1+0x1018], R4 ;  /* 0x0010180401007387 */ /* 0x000fe80000100a00 */
[----:B------:R-:W-:Y:S01]  /*37470*/  LDGSTS.E [R240+-0x35ff8], desc[UR48][R4.64], P2 ;  /* 0xca00800004f07fae */ /* 0x000fe20009121870 */
[----:B-1----:R-:W-:-:S02]  /*37480*/  SHF.R.U32.HI R40, RZ, 0x6, R41 ;  /* 0x00000006ff287819 */ /* 0x002fc40000011629 */
[----:B------:R-:W-:-:S04]  /*37490*/  SHF.R.U32.HI R41, RZ, 0x6, R41 ;  /* 0x00000006ff297819 */ /* 0x000fc80000011629 */
[----:B------:R-:W-:Y:S01]  /*374a0*/  SGXT.U32 R41, R41, 0x1 ;  /* 0x000000012929781a */ /* 0x000fe20000000000 */
[----:B------:R-:W-:Y:S02]  /*374b0*/  IMAD.WIDE R2, R251, 0x4, R176 ;  /* 0x00000004fb027825 */ /* 0x000fe400078e02b0 */
[----:B------:R-:W4:Y:S01]  /*374c0*/  LDL.LU.64 R176, [R1+0xe18] ;  /* 0x000e180001b07983 */ /* 0x000f220000300a00 */
[----:B------:R-:W-:Y:S02]  /*374d0*/  LOP3.LUT R41, R41, 0x1a, RZ, 0xfc, !PT ;  /* 0x0000001a29297812 */ /* 0x000fe400078efcff */
[----:B------:R-:W-:Y:S01]  /*374e0*/  SGXT.U32 R40, R40, 0x1 ;  /* 0x000000012828781a */ /* 0x000fe20000000000 */
[----:B------:R1:W-:Y:S01]  /*374f0*/  LDGSTS.E [R240+-0x34000], desc[UR48][R2.64], P4 ;  /* 0xcc00000002f07fae */ /* 0x0003e2000a121870 */
[----:B------:R-:W-:Y:S02]  /*37500*/  ISETP.GE.AND P2, PT, R41, UR5, PT ;  /* 0x0000000529007c0c */ /* 0x000fe4000bf46270 */
[----:B------:R-:W1:Y:S01]  /*37510*/  S2R R41, SR_TID.X ;  /* 0x0000000000297919 */ /* 0x000e620000002100 */
[----:B------:R-:W-:-:S04]  /*37520*/  LOP3.LUT R40, R40, 0x18, RZ, 0xfc, !PT ;  /* 0x0000001828287812 */ /* 0x000fc800078efcff */
[----:B------:R-:W-:Y:S01]  /*37530*/  ISETP.GE.AND P1, PT, R40, UR5, PT ;  /* 0x0000000528007c0c */ /* 0x000fe2000bf26270 */
[----:B------:R1:W-:Y:S01]  /*37540*/  STL.64 [R1+0xfa0], R2 ;  /* 0x000fa00201007387 */ /* 0x0003e20000100a00 */
[----:B------:R-:W-:-:S03]  /*37550*/  SEL R252, R252, RZ, P5 ;  /* 0x000000fffcfc7207 */ /* 0x000fc60002800000 */
[----:B------:R-:W4:Y:S01]  /*37560*/  LDL.LU.64 R108, [R1+0xe10] ;  /* 0x000e1000016c7983 */ /* 0x000f220000300a00 */
[----:B------:R-:W-:Y:S02]  /*37570*/  ISETP.NE.U32.AND P4, PT, R252, RZ, PT ;  /* 0x000000fffc00720c */ /* 0x000fe40003f85070 */
[----:B------:R-:W-:Y:S02]  /*37580*/  SEL R252, RZ, 0x4, P1 ;  /* 0x00000004fffc7807 */ /* 0x000fe40000800000 */
[----:B-1----:R-:W-:Y:S02]  /*37590*/  SEL R2, RZ, 0x4, P2 ;  /* 0x00000004ff027807 */ /* 0x002fe40001000000 */
[--C-:B------:R-:W-:Y:S02]  /*375a0*/  SHF.R.U32.HI R40, RZ, 0x6, R41.reuse ;  /* 0x00000006ff287819 */ /* 0x100fe40000011629 */
[----:B------:R-:W-:Y:S02]  /*375b0*/  SHF.R.U32.HI R41, RZ, 0x6, R41 ;  /* 0x00000006ff297819 */ /* 0x000fe40000011629 */
[----:B------:R-:W-:-:S02]  /*375c0*/  SGXT.U32 R40, R40, 0x1 ;  /* 0x000000012828781a */ /* 0x000fc40000000000 */
[----:B------:R-:W-:Y:S02]  /*375d0*/  SGXT.U32 R41, R41, 0x1 ;  /* 0x000000012929781a */ /* 0x000fe40000000000 */
[----:B------:R-:W-:Y:S02]  /*375e0*/  LOP3.LUT R40, R40, 0x38, RZ, 0xfc, !PT ;  /* 0x0000003828287812 */ /* 0x000fe400078efcff */
[----:B------:R-:W-:Y:S02]  /*375f0*/  LOP3.LUT R41, R41, 0x3a, RZ, 0xfc, !PT ;  /* 0x0000003a29297812 */ /* 0x000fe400078efcff */
[----:B------:R-:W-:Y:S02]  /*37600*/  ISETP.GE.AND P1, PT, R40, UR5, PT ;  /* 0x0000000528007c0c */ /* 0x000fe4000bf26270 */
[----:B------:R-:W-:Y:S02]  /*37610*/  ISETP.GE.AND P2, PT, R41, UR5, PT ;  /* 0x0000000529007c0c */ /* 0x000fe4000bf46270 */
[----:B------:R-:W4:Y:S01]  /*37620*/  LDL.LU.64 R40, [R1+0xd98] ;  /* 0x000d980001287983 */ /* 0x000f220000300a00 */
[----:B------:R-:W-:-:S02]  /*37630*/  SEL R2, R2, RZ, P5 ;  /* 0x000000ff02027207 */ /* 0x000fc40002800000 */
[----:B------:R-:W-:Y:S02]  /*37640*/  SEL R3, R252, RZ, P5 ;  /* 0x000000fffc037207 */ /* 0x000fe40002800000 */
[----:B------:R-:W-:Y:S02]  /*37650*/  SEL R252, RZ, 0x4, P1 ;  /* 0x00000004fffc7807 */ /* 0x000fe40000800000 */
[----:B------:R-:W-:Y:S02]  /*37660*/  ISETP.NE.U32.AND P1, PT, R2, RZ, PT ;  /* 0x000000ff0200720c */ /* 0x000fe40003f25070 */
[----:B------:R-:W-:Y:S02]  /*37670*/  SEL R2, RZ, 0x4, P2 ;  /* 0x00000004ff027807 */ /* 0x000fe40001000000 */
[----:B------:R-:W-:-:S04]  /*37680*/  SEL R252, R252, RZ, P5 ;  /* 0x000000fffcfc7207 */ /* 0x000fc80002800000 */
[----:B------:R-:W-:Y:S01]  /*37690*/  ISETP.NE.U32.AND P2, PT, R252, RZ, PT ;  /* 0x000000fffc00720c */ /* 0x000fe20003f45070 */
[C---:B---3--:R-:W-:Y:S02]  /*376a0*/  IMAD.WIDE R4, R251.reuse, 0x4, R136 ;  /* 0x00000004fb047825 */ /* 0x048fe400078e0288 */
[----:B------:R-:W1:Y:S02]  /*376b0*/  S2R R137, SR_TID.X ;  /* 0x0000000000897919 */ /* 0x000e640000002100 */
[----:B--2---:R-:W-:-:S05]  /*376c0*/  IMAD.WIDE R14, R251, 0x4, R24 ;  /* 0x00000004fb0e7825 */ /* 0x004fca00078e0218 */
[----:B------:R-:W-:Y:S04]  /*376d0*/  STL.64 [R1+0xf98], R14 ;  /* 0x000f980e01007387 */ /* 0x000fe80000100a00 */
[----:B------:R-:W-:Y:S01]  /*376e0*/  LDGSTS.E [R240+-0x33ff8], desc[UR48][R14.64], P0 ;  /* 0xcc0080000ef07fae */ /* 0x000fe20008121870 */
[----:B------:R-:W-:-:S03]  /*376f0*/  ISETP.NE.U32.AND P0, PT, R3, RZ, PT ;  /* 0x000000ff0300720c */ /* 0x000fc60003f05070 */
[----:B------:R2:W-:Y:S04]  /*37700*/  STL.64 [R1+0xf20], R4 ;  /* 0x000f200401007387 */ /* 0x0005e80000100a00 */
[----:B------:R2:W-:Y:S04]  /*37710*/  LDGSTS.E [R240+-0x32000], desc[UR48][R4.64], P3 ;  /* 0xce00000004f07fae */ /* 0x0005e80009921870 */
[----:B------:R-:W3:Y:S01]  /*37720*/  LDL.LU.64 R24, [R1+0xd90] ;  /* 0x000d900001187983 */ /* 0x000ee20000300a00 */
[----:B--2---:R-:W-:Y:S02]  /*37730*/  SEL R4, R2, RZ, P5 ;  /* 0x000000ff02047207 */ /* 0x004fe40002800000 */
[----:B-1----:R-:W-:-:S04]  /*37740*/  SHF.R.U32.HI R137, RZ, 0x6, R137 ;  /* 0x00000006ff897819 */ /* 0x002fc80000011689 */
[----:B------:R-:W-:-:S04]  /*37750*/  SGXT.U32 R137, R137, 0x1 ;  /* 0x000000018989781a */ /* 0x000fc80000000000 */
[----:B------:R-:W-:-:S04]  /*37760*/  LOP3.LUT R137, R137, 0x58, RZ, 0xfc, !PT ;  /* 0x0000005889897812 */ /* 0x000fc800078efcff */
[----:B------:R-:W-:Y:S01]  /*37770*/  ISETP.GE.AND P3, PT, R137, UR5, PT ;  /* 0x0000000589007c0c */ /* 0x000fe2000bf66270 */
[C---:B----4-:R-:W-:Y:S02]  /*37780*/  IMAD.WIDE R14, R251.reuse, 0x4, R184 ;  /* 0x00000004fb0e7825 */ /* 0x050fe400078e02b8 */
[----:B------:R-:W2:Y:S04]  /*37790*/  LDL.LU.64 R184, [R1+0x8e0] ;  /* 0x0008e00001b87983 */ /* 0x000ea80000300a00 */
[----:B------:R1:W-:Y:S04]  /*377a0*/  STL.64 [R1+0xf18], R14 ;  /* 0x000f180e01007387 */ /* 0x0003e80000100a00 */
[----:B------:R1:W-:Y:S01]  /*377b0*/  LDGSTS.E [R240+-0x31ff8], desc[UR48][R14.64], P4 ;  /* 0xce0080000ef07fae */ /* 0x0003e2000a121870 */
[----:B------:R-:W-:-:S02]  /*377c0*/  IMAD.WIDE R2, R251, 0x4, R176 ;  /* 0x00000004fb027825 */ /* 0x000fc400078e02b0 */
[----:B------:R-:W4:Y:S03]  /*377d0*/  S2R R177, SR_TID.X ;  /* 0x0000000000b17919 */ /* 0x000f260000002100 */
[----:B------:R4:W-:Y:S04]  /*377e0*/  STL.64 [R1+0x1090], R2 ;  /* 0x0010900201007387 */ /* 0x0009e80000100a00 */
[----:B------:R-:W2:Y:S01]  /*377f0*/  LDL.LU.64 R136, [R1+0x8a0] ;  /* 0x0008a00001887983 */ /* 0x000ea20000300a00 */
[----:B------:R-:W-:-:S03]  /*37800*/  SEL R252, RZ, 0x4, P3 ;  /* 0x00000004fffc7807 */ /* 0x000fc60001800000 */
[----:B------:R4:W-:Y:S01]  /*37810*/  LDGSTS.E [R241+-0x38000], desc[UR48][R2.64], P0 ;  /* 0xc800000002f17fae */ /* 0x0009e20008121870 */
[----:B-1----:R-:W-:Y:S01]  /*37820*/  IMAD.WIDE R14, R251, 0x4, R108 ;  /* 0x00000004fb0e7825 */ /* 0x002fe200078e026c */
[----:B------:R-:W-:Y:S02]  /*37830*/  ISETP.NE.U32.AND P3, PT, R4, RZ, PT ;  /* 0x000000ff0400720c */ /* 0x000fe40003f65070 */
[--C-:B----4-:R-:W-:Y:S01]  /*37840*/  SHF.R.U32.HI R176, RZ, 0x6, R177.reuse ;  /* 0x00000006ffb07819 */ /* 0x110fe200000116b1 */
[----:B------:R-:W1:Y:S01]  /*37850*/  S2R R108, SR_TID.X ;  /* 0x00000000006c7919 */ /* 0x000e620000002100 */
[----:B------:R-:W-:Y:S02]  /*37860*/  SHF.R.U32.HI R177, RZ, 0x6, R177 ;  /* 0x00000006ffb17819 */ /* 0x000fe400000116b1 */
[----:B------:R-:W-:Y:S01]  /*37870*/  SGXT.U32 R176, R176, 0x1 ;  /* 0x00000001b0b0781a */ /* 0x000fe20000000000 */
[----:B------:R4:W-:Y:S01]  /*37880*/  LDGSTS.E [R241+-0x37ff8], desc[UR48][R14.64], P1 ;  /* 0xc80080000ef17fae */ /* 0x0009e20008921870 */
[----:B------:R-:W-:-:S02]  /*37890*/  SGXT.U32 R177, R177, 0x1 ;  /* 0x00000001b1b1781a */ /* 0x000fc40000000000 */
[----:B------:R-:W-:Y:S02]  /*378a0*/  LOP3.LUT R176, R176, 0x5a, RZ, 0xfc, !PT ;  /* 0x0000005ab0b07812 */ /* 0x000fe400078efcff */
[----:B------:R-:W-:Y:S02]  /*378b0*/  LOP3.LUT R177, R177, 0x78, RZ, 0xfc, !PT ;  /* 0x00000078b1b17812 */ /* 0x000fe400078efcff */
[----:B------:R-:W-:Y:S02]  /*378c0*/  ISETP.GE.AND P4, PT, R176, UR5, PT ;  /* 0x00000005b0007c0c */ /* 0x000fe4000bf86270 */
[----:B------:R-:W-:Y:S02]  /*378d0*/  ISETP.GE.AND P0, PT, R177, UR5, PT ;  /* 0x00000005b1007c0c */ /* 0x000fe4000bf06270 */
[----:B------:R-:W2:Y:S04]  /*378e0*/  LDL.LU.64 R176, [R1+0x5e0] ;  /* 0x0005e00001b07983 */ /* 0x000ea80000300a00 */
[----:B------:R4:W-:Y:S01]  /*378f0*/  STL.64 [R1+0x1088], R14 ;  /* 0x0010880e01007387 */ /* 0x0009e20000100a00 */
[----:B------:R-:W-:-:S03]  /*37900*/  IMAD.WIDE R4, R251, 0x4, R40 ;  /* 0x00000004fb047825 */ /* 0x000fc600078e0228 */
[----:B------:R-:W2:Y:S01]  /*37910*/  LDL.LU.64 R40, [R1+0x5d8] ;  /* 0x0005d80001287983 */ /* 0x000ea20000300a00 */
[----:B------:R-:W-:Y:S02]  /*37920*/  SEL R252, R252, RZ, P5 ;  /* 0x000000fffcfc7207 */ /* 0x000fe40002800000 */
[----:B-1----:R-:W-:Y:S01]  /*37930*/  SHF.R.U32.HI R109, RZ, 0x6, R108 ;  /* 0x00000006ff6d7819 */ /* 0x002fe2000001166c */
[----:B------:R2:W-:Y:S03]  /*37940*/  LDGSTS.E [R241+-0x36000], desc[UR48][R4.64], P2 ;  /* 0xca00000004f17fae */ /* 0x0005e60009121870 */
[----:B------:R-:W-:Y:S02]  /*37950*/  SGXT.U32 R109, R109, 0x1 ;  /* 0x000000016d6d781a */ /* 0x000fe40000000000 */
[----:B------:R-:W-:Y:S02]  /*37960*/  SEL R2, RZ, 0x4, P4 ;  /* 0x00000004ff027807 */ /* 0x000fe40002000000 */
[----:B------:R-:W-:-:S02]  /*37970*/  LOP3.LUT R109, R109, 0x1c, RZ, 0xfc, !PT ;  /* 0x0000001c6d6d7812 */ /* 0x000fc400078efcff */
[----:B------:R-:W-:Y:S02]  /*37980*/  ISETP.NE.U32.AND P4, PT, R252, RZ, PT ;  /* 0x000000fffc00720c */ /* 0x000fe40003f85070 */
[----:B------:R-:W-:Y:S02]  /*37990*/  SEL R252, RZ, 0x4, P0 ;  /* 0x00000004fffc7807 */ /* 0x000fe40000000000 */
[----:B------:R-:W-:Y:S02]  /*379a0*/  ISETP.GE.AND P0, PT, R109, UR5, PT ;  /* 0x000000056d007c0c */ /* 0x000fe4000bf06270 */
[----:B------:R-:W1:Y:S01]  /*379b0*/  S2R R109, SR_TID.X ;  /* 0x00000000006d7919 */ /* 0x000e620000002100 */
[----:B------:R-:W-:-:S04]  /*379c0*/  SHF.R.U32.HI R108, RZ, 0x6, R108 ;  /* 0x00000006ff6c7819 */ /* 0x000fc8000001166c */
[----:B------:R-:W-:-:S04]  /*379d0*/  SGXT.U32 R108, R108, 0x1 ;  /* 0x000000016c6c781a */ /* 0x000fc80000000000 */
[----:B------:R-:W-:Y:S02]  /*379e0*/  LOP3.LUT R108, R108, 0x7a, RZ, 0xfc, !PT ;  /* 0x0000007a6c6c7812 */ /* 0x000fe400078efcff */
[----:B------:R-:W-:Y:S02]  /*379f0*/  SEL R2, R2, RZ, P5 ;  /* 0x000000ff02027207 */ /* 0x000fe40002800000 */
[----:B------:R-:W-:Y:S02]  /*37a00*/  ISETP.GE.AND P1, PT, R108, UR5, PT ;  /* 0x000000056c007c0c */ /* 0x000fe4000bf26270 */
[----:B------:R-:W-:Y:S02]  /*37a10*/  SEL R252, R252, RZ, P5 ;  /* 0x000000fffcfc7207 */ /* 0x000fe40002800000 */
[----:B------:R-:W-:Y:S02]  /*37a20*/  ISETP.NE.U32.AND P2, PT, R2, RZ, PT ;  /* 0x000000ff0200720c */ /* 0x000fe40003f45070 */
[----:B------:R-:W-:-:S02]  /*37a30*/  SEL R2, RZ, 0x4, P1 ;  /* 0x00000004ff027807 */ /* 0x000fc40000800000 */
[----:B------:R-:W-:Y:S02]  /*37a40*/  ISETP.NE.U32.AND P1, PT, R252, RZ, PT ;  /* 0x000000fffc00720c */ /* 0x000fe40003f25070 */
[----:B-1----:R-:W-:-:S04]  /*37a50*/  SHF.R.U32.HI R109, RZ, 0x6, R109 ;  /* 0x00000006ff6d7819 */ /* 0x002fc8000001166d */
[----:B------:R-:W-:-:S04]  /*37a60*/  SGXT.U32 R109, R109, 0x1 ;  /* 0x000000016d6d781a */ /* 0x000fc80000000000 */
[----:B------:R-:W-:Y:S02]  /*37a70*/  LOP3.LUT R109, R109, 0x1e, RZ, 0xfc, !PT ;  /* 0x0000001e6d6d7812 */ /* 0x000fe400078efcff */
[----:B------:R-:W-:Y:S02]  /*37a80*/  SEL R252, RZ, 0x4, P0 ;  /* 0x00000004fffc7807 */ /* 0x000fe40000000000 */
[----:B------:R-:W-:Y:S02]  /*37a90*/  ISETP.GE.AND P0, PT, R109, UR5, PT ;  /* 0x000000056d007c0c */ /* 0x000fe4000bf06270 */
[----:B------:R-:W-:Y:S02]  /*37aa0*/  SEL R2, R2, RZ, P5 ;  /* 0x000000ff02027207 */ /* 0x000fe40002800000 */
[----:B----4-:R-:W-:Y:S02]  /*37ab0*/  SEL R14, RZ, 0x4, P0 ;  /* 0x00000004ff0e7807 */ /* 0x010fe40000000000 */
[----:B------:R-:W-:Y:S01]  /*37ac0*/  ISETP.NE.U32.AND P0, PT, R2, RZ, PT ;  /* 0x000000ff0200720c */ /* 0x000fe20003f05070 */
[----:B------:R2:W-:Y:S01]  /*37ad0*/  STL.64 [R1+0x1010], R4 ;  /* 0x0010100401007387 */ /* 0x0005e20000100a00 */
[----:B------:R-:W-:Y:S01]  /*37ae0*/  SEL R252, R252, RZ, P5 ;  /* 0x000000fffcfc7207 */ /* 0x000fe20002800000 */
[----:B---3--:R-:W-:-:S05]  /*37af0*/  IMAD.WIDE R24, R251, 0x4, R24 ;  /* 0x00000004fb187825 */ /* 0x008fca00078e0218 */
[----:B------:R-:W-:Y:S04]  /*37b00*/  STL.64 [R1+0x1008], R24 ;  /* 0x0010081801007387 */ /* 0x000fe80000100a00 */
[----:B------:R-:W-:Y:S01]  /*37b10*/  LDGSTS.E [R241+-0x35ff8], desc[UR48][R24.64], P3 ;  /* 0xca00800018f17fae */ /* 0x000fe20009921870 */
[C---:B--2---:R-:W-:Y:S02]  /*37b20*/  IMAD.WIDE R4, R251.reuse, 0x4, R184 ;  /* 0x00000004fb047825 */ /* 0x044fe400078e02b8 */
[----:B------:R-:W1:Y:S03]  /*37b30*/  S2R R185, SR_TID.X ;  /* 0x0000000000b97919 */ /* 0x000e660000002100 */
[----:B------:R2:W-:Y:S04]  /*37b40*/  STL.64 [R1+0xf90], R4 ;  /* 0x000f900401007387 */ /* 0x0005e80000100a00 */
[----:B------:R2:W-:Y:S01]  /*37b50*/  LDGSTS.E [R241+-0x34000], desc[UR48][R4.64], P4 ;  /* 0xcc00000004f17fae */ /* 0x0005e2000a121870 */
[----:B------:R-:W-:-:S02]  /*37b60*/  IMAD.WIDE R2, R251, 0x4, R136 ;  /* 0x00000004fb027825 */ /* 0x000fc400078e0288 */
[----:B------:R-:W3:Y:S03]  /*37b70*/  S2R R137, SR_TID.X ;  /* 0x0000000000897919 */ /* 0x000ee60000002100 */
[----:B------:R4:W-:Y:S04]  /*37b80*/  STL.64 [R1+0xf88], R2 ;  /* 0x000f880201007387 */ /* 0x0009e80000100a00 */
[----:B------:R4:W-:Y:S01]  /*37b90*/  LDGSTS.E [R241+-0x33ff8], desc[UR48][R2.64], P2 ;  /* 0xcc00800002f17fae */ /* 0x0009e20009121870 */
[----:B-1----:R-:W-:Y:S02]  /*37ba0*/  SHF.R.U32.HI R185, RZ, 0x6, R185 ;  /* 0x00000006ffb97819 */ /* 0x002fe400000116b9 */
[----:B---3--:R-:W-:Y:S01]  /*37bb0*/  SHF.R.U32.HI R136, RZ, 0x6, R137 ;  /* 0x00000006ff887819 */ /* 0x008fe20000011689 */
[----:B--2---:R-:W-:-:S05]  /*37bc0*/  IMAD.WIDE R4, R251, 0x4, R176 ;  /* 0x00000004fb047825 */ /* 0x004fca00078e02b0 */
[----:B------:R-:W-:Y:S01]  /*37bd0*/  LDGSTS.E [R241+-0x32000], desc[UR48][R4.64], P1 ;  /* 0xce00000004f17fae */ /* 0x000fe20008921870 */
[----:B----4-:R-:W-:Y:S01]  /*37be0*/  IMAD.WIDE R2, R251, 0x4, R40 ;  /* 0x00000004fb027825 */ /* 0x010fe200078e0228 */
[--C-:B------:R-:W-:Y:S02]  /*37bf0*/  SHF.R.U32.HI R41, RZ, 0x6, R137.reuse ;  /* 0x00000006ff297819 */ /* 0x100fe40000011689 */
[----:B------:R-:W-:Y:S02]  /*37c00*/  SHF.R.U32.HI R137, RZ, 0x6, R137 ;  /* 0x00000006ff897819 */ /* 0x000fe40000011689 */
[----:B------:R1:W-:Y:S02]  /*37c10*/  LDGSTS.E [R241+-0x31ff8], desc[UR48][R2.64], P0 ;  /* 0xce00800002f17fae */ /* 0x0003e40008121870 */
[----:B------:R-:W-:-:S04]  /*37c20*/  SGXT.U32 R137, R137, 0x1 ;  /* 0x000000018989781a */ /* 0x000fc80000000000 */
[----:B------:R-:W-:-:S04]  /*37c30*/  LOP3.LUT R137, R137, 0x5e, RZ, 0xfc, !PT ;  /* 0x0000005e89897812 */ /* 0x000fc800078efcff */
[----:B------:R-:W-:Y:S02]  /*37c40*/  ISETP.GE.AND P0, PT, R137, UR5, PT ;  /* 0x0000000589007c0c */ /* 0x000fe4000bf06270 */
[----:B------:R-:W2:Y:S01]  /*37c50*/  S2R R137, SR_TID.X ;  /* 0x0000000000897919 */ /* 0x000ea20000002100 */
[----:B------:R-:W-:Y:S02]  /*37c60*/  SGXT.U32 R185, R185, 0x1 ;  /* 0x00000001b9b9781a */ /* 0x000fe40000000000 */
[----:B------:R-:W-:Y:S02]  /*37c70*/  SGXT.U32 R41, R41, 0x1 ;  /* 0x000000012929781a */ /* 0x000fe40000000000 */
[----:B------:R-:W-:Y:S02]  /*37c80*/  LOP3.LUT R185, R185, 0x3c, RZ, 0xfc, !PT ;  /* 0x0000003cb9b97812 */ /* 0x000fe400078efcff */
[----:B------:R-:W-:Y:S02]  /*37c90*/  ISETP.NE.U32.AND P3, PT, R252, RZ, PT ;  /* 0x000000fffc00720c */ /* 0x000fe40003f65070 */
[----:B------:R-:W-:-:S02]  /*37ca0*/  SEL R252, R14, RZ, P5 ;  /* 0x000000ff0efc7207 */ /* 0x000fc40002800000 */
[----:B------:R-:W-:Y:S02]  /*37cb0*/  ISETP.GE.AND P4, PT, R185, UR5, PT ;  /* 0x00000005b9007c0c */ /* 0x000fe4000bf86270 */
[----:B------:R-:W-:Y:S01]  /*37cc0*/  LOP3.LUT R41, R41, 0x3e, RZ, 0xfc, !PT ;  /* 0x0000003e29297812 */ /* 0x000fe200078efcff */
[----:B------:R-:W3:Y:S01]  /*37cd0*/  LDL.LU.64 R184, [R1+0xe08] ;  /* 0x000e080001b87983 */ /* 0x000ee20000300a00 */
[----:B------:R-:W-:Y:S02]  /*37ce0*/  ISETP.NE.U32.AND P2, PT, R252, RZ, PT ;  /* 0x000000fffc00720c */ /* 0x000fe40003f45070 */
[----:B------:R-:W-:Y:S01]  /*37cf0*/  SGXT.U32 R136, R136, 0x1 ;  /* 0x000000018888781a */ /* 0x000fe20000000000 */
[----:B------:R-:W4:Y:S01]  /*37d00*/  LDL.LU.64 R176, [R1+0xe00] ;  /* 0x000e000001b07983 */ /* 0x000f220000300a00 */
[----:B------:R-:W-:Y:S02]  /*37d10*/  SEL R252, RZ, 0x4, P4 ;  /* 0x00000004fffc7807 */ /* 0x000fe40002000000 */
[----:B------:R-:W-:Y:S01]  /*37d20*/  ISETP.GE.AND P4, PT, R41, UR5, PT ;  /* 0x0000000529007c0c */ /* 0x000fe2000bf86270 */
[----:B------:R-:W-:Y:S01]  /*37d30*/  STL.64 [R1+0xf10], R4 ;  /* 0x000f100401007387 */ /* 0x000fe20000100a00 */
[----:B------:R-:W-:-:S03]  /*37d40*/  LOP3.LUT R136, R136, 0x5c, RZ, 0xfc, !PT ;  /* 0x0000005c88887812 */ /* 0x000fc600078efcff */
[----:B------:R1:W-:Y:S01]  /*37d50*/  STL.64 [R1+0xf08], R2 ;  /* 0x000f080201007387 */ /* 0x0003e20000100a00 */
[----:B------:R-:W-:-:S03]  /*37d60*/  ISETP.GE.AND P1, PT, R136, UR5, PT ;  /* 0x0000000588007c0c */ /* 0x000fc6000bf26270 */
[----:B------:R1:W-:Y:S01]  /*37d70*/  STL.64 [R1+0x1a00], R240 ;  /* 0x001a00f001007387 */ /* 0x0003e20000100a00 */
[----:B--2---:R-:W-:-:S03]  /*37d80*/  SHF.R.U32.HI R136, RZ, 0x6, R137 ;  /* 0x00000006ff887819 */ /* 0x004fc60000011689 */
[----:B------:R-:W2:Y:S01]  /*37d90*/  LDL.LU.64 R26, [R1+0xd88] ;  /* 0x000d8800011a7983 */ /* 0x000ea20000300a00 */
[----:B-1----:R-:W-:-:S03]  /*37da0*/  SEL R2, RZ, 0x4, P4 ;  /* 0x00000004ff027807 */ /* 0x002fc60002000000 */
[----:B------:R-:W2:Y:S01]  /*37db0*/  LDL.LU.64 R4, [R1+0xd80] ;  /* 0x000d800001047983 */ /* 0x000ea20000300a00 */
[----:B------:R-:W-:Y:S02]  /*37dc0*/  SGXT.U32 R136, R136, 0x1 ;  /* 0x000000018888781a */ /* 0x000fe40000000000 */
[----:B------:R-:W-:Y:S02]  /*37dd0*/  SEL R108, R2, RZ, P5 ;  /* 0x000000ff026c7207 */ /* 0x000fe40002800000 */
[----:B------:R-:W2:Y:S01]  /*37de0*/  LDL.LU.64 R2, [R1+0x898] ;  /* 0x0008980001027983 */ /* 0x000ea20000300a00 */
[----:B------:R-:W-:-:S03]  /*37df0*/  SEL R252, R252, RZ, P5 ;  /* 0x000000fffcfc7207 */ /* 0x000fc60002800000 */
[----:B------:R-:W2:Y:S01]  /*37e00*/  LDL.LU.64 R244, [R1+0x888] ;  /* 0x0008880001f47983 */ /* 0x000ea20000300a00 */
[----:B------:R-:W-:-:S03]  /*37e10*/  LOP3.LUT R136, R136, 0x7c, RZ, 0xfc, !PT ;  /* 0x0000007c88887812 */ /* 0x000fc600078efcff */
[----:B------:R-:W2:Y:S01]  /*37e20*/  LDL.LU.64 R24, [R1+0x5d0] ;  /* 0x0005d00001187983 */ /* 0x000ea20000300a00 */
[----:B------:R-:W-:-:S03]  /*37e30*/  ISETP.NE.U32.AND P4, PT, R252, RZ, PT ;  /* 0x000000fffc00720c */ /* 0x000fc60003f85070 */
[----:B------:R-:W2:Y:S01]  /*37e40*/  LDL.LU.64 R40, [R1+0x5c8] ;  /* 0x0005c80001287983 */ /* 0x000ea20000300a00 */
[----:B------:R-:W-:Y:S02]  /*37e50*/  SEL R252, RZ, 0x4, P1 ;  /* 0x00000004fffc7807 */ /* 0x000fe40000800000 */
[----:B------:R-:W-:Y:S01]  /*37e60*/  ISETP.GE.AND P1, PT, R136, UR5, PT ;  /* 0x0000000588007c0c */ /* 0x000fe2000bf26270 */
[----:B------:R-:W2:Y:S03]  /*37e70*/  LDL.LU.64 R190, [R1+0x5c0] ;  /* 0x0005c00001be7983 */ /* 0x000ea60000300a00 */
[----:B------:R-:W-:Y:S02]  /*37e80*/  SEL R14, RZ, 0x4, P1 ;  /* 0x00000004ff0e7807 */ /* 0x000fe40000800000 */
[----:B------:R-:W-:Y:S02]  /*37e90*/  ISETP.NE.U32.AND P1, PT, R108, RZ, PT ;  /* 0x000000ff6c00720c */ /* 0x000fe40003f25070 */
[----:B------:R-:W2:Y:S01]  /*37ea0*/  LDL.LU.64 R108, [R1+0x5b8] ;  /* 0x0005b800016c7983 */ /* 0x000ea20000300a00 */
[----:B------:R-:W-:-:S04]  /*37eb0*/  SHF.R.U32.HI R137, RZ, 0x6, R137 ;  /* 0x00000006ff897819 */ /* 0x000fc80000011689 */
[----:B------:R-:W-:-:S04]  /*37ec0*/  SGXT.U32 R137, R137, 0x1 ;  /* 0x000000018989781a */ /* 0x000fc80000000000 */
[----:B------:R-:W-:Y:S02]  /*37ed0*/  LOP3.LUT R137, R137, 0x7e, RZ, 0xfc, !PT ;  /* 0x0000007e89897812 */ /* 0x000fe400078efcff */
[----:B------:R-:W-:Y:S02]  /*37ee0*/  SEL R15, RZ, 0x4, P0 ;  /* 0x00000004ff0f7807 */ /* 0x000fe40000000000 */
[----:B------:R-:W-:Y:S02]  /*37ef0*/  ISETP.GE.AND P0, PT, R137, UR5, PT ;  /* 0x0000000589007c0c */ /* 0x000fe4000bf06270 */
[----:B------:R-:W-:Y:S02]  /*37f00*/  SEL R252, R252, RZ, P5 ;  /* 0x000000fffcfc7207 */ /* 0x000fe40002800000 */
[----:B------:R-:W-:Y:S02]  /*37f10*/  SEL R240, RZ, 0x4, P0 ;  /* 0x00000004fff07807 */ /* 0x000fe40000000000 */
[----:B------:R-:W-:-:S02]  /*37f20*/  SEL R15, R15, RZ, P5 ;  /* 0x000000ff0f0f7207 */ /* 0x000fc40002800000 */
[----:B------:R-:W-:Y:S02]  /*37f30*/  SEL R14, R14, RZ, P5 ;  /* 0x000000ff0e0e7207 */ /* 0x000fe40002800000 */
[----:B------:R-:W-:Y:S02]  /*37f40*/  ISETP.NE.U32.AND P0, PT, R252, RZ, PT ;  /* 0x000000fffc00720c */ /* 0x000fe40003f05070 */
[----:B------:R-:W-:Y:S01]  /*37f50*/  SEL R252, R240, RZ, P5 ;  /* 0x000000fff0fc7207 */ /* 0x000fe20002800000 */
[----:B------:R-:W-:-:S03]  /*37f60*/  USHF.L.U32 UR50, UR9, 0x7, URZ ;  /* 0x0000000709327899 */ /* 0x000fc6000800063f */
[----:B------:R-:W-:-:S03]  /*37f70*/  ISETP.NE.U32.AND P5, PT, R252, RZ, PT ;  /* 0x000000fffc00720c */ /* 0x000fc60003fa5070 */
[----:B------:R-:W-:Y:S02]  /*37f80*/  IMAD.U32 R252, RZ, RZ, UR50 ;  /* 0x00000032fffc7e24 */ /* 0x000fe4000f8e00ff */
[----:B---3--:R-:W-:-:S04]  /*37f90*/  IMAD.WIDE R136, R251, 0x4, R184 ;  /* 0x00000004fb887825 */ /* 0x008fc800078e02b8 */
[----:B----4-:R-:W-:Y:S01]  /*37fa0*/  IMAD.WIDE R126, R251, 0x4, R176 ;  /* 0x00000004fb7e7825 */ /* 0x010fe200078e02b0 */
[----:B------:R-:W-:Y:S04]  /*37fb0*/  STL.64 [R1+0x1080], R136 ;  /* 0x0010808801007387 */ /* 0x000fe80000100a00 */
[----:B------:R-:W3:Y:S04]  /*37fc0*/  LDL.LU.64 R184, [R1+0x5a8] ;  /* 0x0005a80001b87983 */ /* 0x000ee80000300a00 */
[----:B------:R1:W-:Y:S04]  /*37fd0*/  STL.64 [R1+0x1078], R126 ;  /* 0x0010787e01007387 */ /* 0x0003e80000100a00 */
[----:B------:R-:W-:Y:S01]  /*37fe0*/  LDGSTS.E [R242+-0x38000], desc[UR48][R136.64], P3 ;  /* 0xc800000088f27fae */ /* 0x000fe20009921870 */
[----:B------:R-:W-:Y:S01]  /*37ff0*/  ISETP.NE.U32.AND P3, PT, R15, RZ, PT ;  /* 0x000000ff0f00720c */ /* 0x000fe20003f65070 */
[----:B--2---:R-:W-:-:S02]  /*38000*/  IMAD.WIDE R26, R251, 0x4, R26 ;  /* 0x00000004fb1a7825 */ /* 0x004fc400078e021a */
[----:B------:R-:W2:Y:S04]  /*38010*/  LDL.LU.64 R176, [R1+0x5a0] ;  /* 0x0005a00001b07983 */ /* 0x000ea80000300a00 */
[----:B------:R4:W-:Y:S01]  /*38020*/  LDGSTS.E [R242+-0x37ff8], desc[UR48][R126.64], P2 ;  /* 0xc80080007ef27fae */ /* 0x0009e20009121870 */
[----:B------:R-:W-:Y:S01]  /*38030*/  ISETP.NE.U32.AND P2, PT, R14, RZ, PT ;  /* 0x000000ff0e00720c */ /* 0x000fe20003f45070 */
[----:B------:R-:W-:-:S04]  /*38040*/  IMAD.WIDE R4, R251, 0x4, R4 ;  /* 0x00000004fb047825 */ /* 0x000fc800078e0204 */
[C---:B------:R-:W-:Y:S01]  /*38050*/  IMAD.WIDE R2, R251.reuse, 0x4, R2 ;  /* 0x00000004fb027825 */ /* 0x040fe200078e0202 */
[----:B-1----:R-:W4:Y:S04]  /*38060*/  LDL.LU.64 R126, [R1+0x580] ;  /* 0x00058000017e7983 */ /* 0x002f280000300a00 */
[----:B------:R-:W4:Y:S04]  /*38070*/  LDL.LU.64 R240, [R1+0x578] ;  /* 0x0005780001f07983 */ /* 0x000f280000300a00 */
[----:B------:R-:W4:Y:S01]  /*38080*/  LDL.LU.64 R14, [R1+0x570] ;  /* 0x00057000010e7983 */ /* 0x000f220000300a00 */
[----:B------:R-:W-:-:S03]  /*38090*/  IMAD.WIDE R244, R251, 0x4, R244 ;  /* 0x00000004fbf47825 */ /* 0x000fc600078e02f4 */
[----:B------:R-:W4:Y:S04]  /*380a0*/  LDL.LU.64 R248, [R1+0x568] ;  /* 0x0005680001f87983 */ /* 0x000f280000300a00 */
[----:B------:R-:W4:Y:S04]  /*380b0*/  LDL.LU.64 R136, [R1+0x560] ;  /* 0x0005600001887983 */ /* 0x000f280000300a00 */
[----:B------:R1:W-:Y:S01]  /*380c0*/  STL.64 [R1+0x1000], R26 ;  /* 0x0010001a01007387 */ /* 0x0003e20000100a00 */
[----:B------:R-:W-:-:S03]  /*380d0*/  IMAD.WIDE R190, R252, 0x4, R190 ;  /* 0x00000004fcbe7825 */ /* 0x000fc600078e02be */
[----:B-1----:R-:W4:Y:S04]  /*380e0*/  LDL.LU.64 R26, [R1+0x1ee0] ;  /* 0x001ee000011a7983 */ /* 0x002f280000300a00 */
[----:B------:R1:W-:Y:S04]  /*380f0*/  STL.64 [R1+0xff8], R4 ;  /* 0x000ff80401007387 */ /* 0x0003e80000100a00 */
[----:B------:R1:W-:Y:S04]  /*38100*/  STL.64 [R1+0xf80], R2 ;  /* 0x000f800201007387 */ /* 0x0003e80000100a00 */
[----:B------:R1:W-:Y:S02]  /*38110*/  STL.64 [R1+0xf78], R244 ;  /* 0x000f78f401007387 */ /* 0x0003e40000100a00 */
[----:B-1----:R-:W-:-:S04]  /*38120*/  IMAD.WIDE R4, R251, 0x4, R24 ;  /* 0x00000004fb047825 */ /* 0x002fc800078e0218 */
[----:B------:R-:W-:Y:S01]  /*38130*/  IMAD.WIDE R2, R251, 0x4, R40 ;  /* 0x00000004fb027825 */ /* 0x000fe200078e0228 */
[----:B------:R-:W4:Y:S04]  /*38140*/  LDL.LU.64 R244, [R1+0x540] ;  /* 0x0005400001f47983 */ /* 0x000f280000300a00 */
[----:B------:R1:W-:Y:S04]  /*38150*/  STL.64 [R1+0xf00], R4 ;  /* 0x000f000401007387 */ /* 0x0003e80000100a00 */
[----:B------:R-:W4:Y:S04]  /*38160*/  LDL.LU.64 R24, [R1+0x538] ;  /* 0x0005380001187983 */ /* 0x000f280000300a00 */
[----:B------:R1:W-:Y:S01]  /*38170*/  STL.64 [R1+0xef8], R2 ;  /* 0x000ef80201007387 */ /* 0x0003e20000100a00 */
[----:B------:R-:W-:-:S03]  /*38180*/  IMAD.WIDE R108, R252, 0x4, R108 ;  /* 0x00000004fc6c7825 */ /* 0x000fc600078e026c */
[----:B------:R-:W4:Y:S04]  /*38190*/  LDL.LU.64 R40, [R1+0x530] ;  /* 0x0005300001287983 */ /* 0x000f280000300a00 */
[----:B-1----:R-:W4:Y:S04]  /*381a0*/  LDL.LU.64 R4, [R1+0x528] ;  /* 0x0005280001047983 */ /* 0x002f280000300a00 */
[----:B------:R-:W4:Y:S04]  /*381b0*/  LDL.LU.64 R2, [R1+0x520] ;  /* 0x0005200001027983 */ /* 0x000f280000300a00 */
[----:B------:R1:W-:Y:S04]  /*381c0*/  STL.64 [R1+0x1b00], R250 ;  /* 0x001b00fa01007387 */ /* 0x0003e80000100a00 */
[----:B-1----:R-:W4:Y:S04]  /*381d0*/  LDL.LU.64 R250, [R1+0x5b0] ;  /* 0x0005b00001fa7983 */ /* 0x002f280000300a00 */
[----:B------:R1:W-:Y:S04]  /*381e0*/  STL.64 [R1+0xef0], R190 ;  /* 0x000ef0be01007387 */ /* 0x0003e80000100a00 */
[----:B-1----:R-:W4:Y:S04]  /*381f0*/  LDL.LU.64 R190, [R1+0x1ed8] ;  /* 0x001ed80001be7983 */ /* 0x002f280000300a00 */
[----:B------:R1:W-:Y:S04]  /*38200*/  STL.64 [R1+0x12c0], R108 ;  /* 0x0012c06c01007387 */ /* 0x0003e80000100a00 */
[----:B-1----:R-:W4:Y:S01]  /*38210*/  LDL.LU.64 R108, [R1+0x1ed0] ;  /* 0x001ed000016c7983 */ /* 0x002f220000300a00 */
[----:B------:R-:W-:-:S04]  /*38220*/  IMAD.WIDE R154, R252, 0x4, R154 ;  /* 0x00000004fc9a7825 */ /* 0x000fc800078e029a */
[----:B------:R-:W-:-:S04]  /*38230*/  IMAD.WIDE R200, R252, 0x4, R200 ;  /* 0x00000004fcc87825 */ /* 0x000fc800078e02c8 */
[----:B---3--:R-:W-:-:S04]  /*38240*/  IMAD.WIDE R184, R252, 0x4, R184 ;  /* 0x00000004fcb87825 */ /* 0x008fc800078e02b8 */
[----:B--2---:R-:W-:-:S04]  /*38250*/  IMAD.WIDE R176, R252, 0x4, R176 ;  /* 0x00000004fcb07825 */ /* 0x004fc800078e02b0 */
[----:B----4-:R-:W-:-:S04]  /*38260*/  IMAD.WIDE R126, R252, 0x4, R126 ;  /* 0x00000004fc7e7825 */ /* 0x010fc800078e027e */
[----:B------:R-:W-:-:S05]  /*38270*/  IMAD.WIDE R250, R252, 0x4, R250 ;  /* 0x00000004fcfa7825 */ /* 0x000fca00078e02fa */
[----:B------:R1:W-:Y:S04]  /*38280*/  STL.64 [R1+0x1468], R250 ;  /* 0x001468fa01007387 */ /* 0x0003e80000100a00 */
[----:B------:R2:W-:Y:S04]  /*38290*/  STL.64 [R1+0x15d0], R184 ;  /* 0x0015d0b801007387 */ /* 0x0005e80000100a00 */
[----:B-1----:R-:W3:Y:S04]  /*382a0*/  LDL.LU.64 R250, [R1+0x500] ;  /* 0x0005000001fa7983 */ /* 0x002ee80000300a00 */
[----:B------:R1:W-:Y:S04]  /*382b0*/  STL.64 [R1+0x16f0], R176 ;  /* 0x0016f0b001007387 */ /* 0x0003e80000100a00 */
[----:B--2---:R-:W2:Y:S01]  /*382c0*/  LDL.LU.64 R184, [R1+0x4f8] ;  /* 0x0004f80001b87983 */ /* 0x004ea20000300a00 */
[----:B------:R-:W-:-:S05]  /*382d0*/  IMAD.WIDE R108, R252, 0x4, R108 ;  /* 0x00000004fc6c7825 */ /* 0x000fca00078e026c */
[----:B------:R4:W-:Y:S04]  /*382e0*/  STL.64 [R1+0x17c8], R108 ;  /* 0x0017c86c01007387 */ /* 0x0009e80000100a00 */
[----:B-1----:R-:W2:Y:S04]  /*382f0*/  LDL.LU.64 R176, [R1+0x4f0] ;  /* 0x0004f00001b07983 */ /* 0x002ea80000300a00 */
[----:B----4-:R-:W4:Y:S04]  /*38300*/  LDL.LU.64 R108, [R1+0x4e8] ;  /* 0x0004e800016c7983 */ /* 0x010f280000300a00 */
[----:B------:R1:W-:Y:S04]  /*38310*/  STL.64 [R1+0x1858], R154 ;  /* 0x0018589a01007387 */ /* 0x0003e80000100a00 */
[----:B-1----:R-:W4:Y:S04]  /*38320*/  LDL.LU.64 R154, [R1+0x4e0] ;  /* 0x0004e000019a7983 */ /* 0x002f280000300a00 */
[----:B------:R1:W-:Y:S04]  /*38330*/  STL.64 [R1+0x18a0], R200 ;  /* 0x0018a0c801007387 */ /* 0x0003e80000100a00 */
[----:B-1----:R-:W4:Y:S04]  /*38340*/  LDL.LU.64 R200, [R1+0x1ec8] ;  /* 0x001ec80001c87983 */ /* 0x002f280000300a00 */
[----:B------:R1:W-:Y:S04]  /*38350*/  STL.64 [R1+0xec0], R126 ;  /* 0x000ec07e01007387 */ /* 0x0003e80000100a00 */
[----:B-1----:R-:W3:Y:S01]  /*38360*/  LDL.LU.64 R126, [R1+0x1ec0] ;  /* 0x001ec000017e7983 */ /* 0x002ee20000300a00 */
[----:B------:R-:W-:-:S04]  /*38370*/  IMAD.WIDE R240, R252, 0x4, R240 ;  /* 0x00000004fcf07825 */ /* 0x000fc800078e02f0 */
[C---:B------:R-:W-:Y:S01]  /*38380*/  IMAD.WIDE R14, R252.reuse, 0x4, R14 ;  /* 0x00000004fc0e7825 */ /* 0x040fe200078e020e */
[----:B------:R1:W-:Y:S03]  /*38390*/  STL.64 [R1+0x1290], R240 ;  /* 0x001290f001007387 */ /* 0x0003e60000100a00 */
[C---:B------:R-:W-:Y:S01]  /*383a0*/  IMAD.WIDE R248, R252.reuse, 0x4, R248 ;  /* 0x00000004fcf87825 */ /* 0x040fe200078e02f8 */
[----:B------:R-:W-:Y:S04]  /*383b0*/  STL.64 [R1+0x1438], R14 ;  /* 0x0014380e01007387 */ /* 0x000fe80000100a00 */
[----:B------:R-:W-:Y:S01]  /*383c0*/  STL.64 [R1+0x15a8], R248 ;  /* 0x0015a8f801007387 */ /* 0x000fe20000100a00 */
[----:B-1----:R-:W-:-:S03]  /*383d0*/  IMAD.WIDE R240, R252, 0x4, R136 ;  /* 0x00000004fcf07825 */ /* 0x002fc600078e0288 */
[----:B------:R-:W4:Y:S01]  /*383e0*/  LDL.LU.64 R136, [R1+0x4c0] ;  /* 0x0004c00001887983 */ /* 0x000f220000300a00 */
[----:B------:R-:W-:-:S03]  /*383f0*/  IMAD.WIDE R30, R252, 0x4, R30 ;  /* 0x00000004fc1e7825 */ /* 0x000fc600078e021e */
[----:B------:R1:W-:Y:S01]  /*38400*/  STL.64 [R1+0x16d0], R240 ;  /* 0x0016d0f001007387 */ /* 0x0003e20000100a00 */
[----:B------:R-:W-:-:S04]  /*38410*/  IMAD.WIDE R88, R252, 0x4, R88 ;  /* 0x00000004fc587825 */ /* 0x000fc800078e0258 */
[C---:B------:R-:W-:Y:S01]  /*38420*/  IMAD.WIDE R244, R252.reuse, 0x4, R244 ;  /* 0x00000004fcf47825 */ /* 0x040fe200078e02f4 */
[----:B-1----:R-:W4:Y:S03]  /*38430*/  LDL.LU.64 R240, [R1+0x4b8] ;  /* 0x0004b80001f07983 */ /* 0x002f260000300a00 */
[----:B---3--:R-:W-:-:S05]  /*38440*/  IMAD.WIDE R14, R252, 0x4, R126 ;  /* 0x00000004fc0e7825 */ /* 0x008fca00078e027e */
[----:B------:R1:W-:Y:S04]  /*38450*/  STL.64 [R1+0x17b0], R14 ;  /* 0x0017b00e01007387 */ /* 0x0003e80000100a00 */
[----:B-1----:R-:W3:Y:S04]  /*38460*/  LDL.LU.64 R14, [R1+0x4b0] ;  /* 0x0004b000010e7983 */ /* 0x002ee80000300a00 */
[----:B------:R-:W3:Y:S04]  /*38470*/  LDL.LU.64 R248, [R1+0x4a8] ;  /* 0x0004a80001f87983 */ /* 0x000ee80000300a00 */
[----:B------:R-:W3:Y:S04]  /*38480*/  LDL.LU.64 R126, [R1+0x4a0] ;  /* 0x0004a000017e7983 */ /* 0x000ee80000300a00 */
[----:B------:R1:W-:Y:S04]  /*38490*/  STL.64 [R1+0x1848], R30 ;  /* 0x0018481e01007387 */ /* 0x0003e80000100a00 */
[----:B-1----:R-:W3:Y:S04]  /*384a0*/  LDL.LU.64 R30, [R1+0x1eb8] ;  /* 0x001eb800011e7983 */ /* 0x002ee80000300a00 */
[----:B------:R1:W-:Y:S04]  /*384b0*/  STL.64 [R1+0x1898], R88 ;  /* 0x0018985801007387 */ /* 0x0003e80000100a00 */
[----:B-1----:R-:W3:Y:S04]  /*384c0*/  LDL.LU.64 R88, [R1+0x1eb0] ;  /* 0x001eb00001587983 */ /* 0x002ee80000300a00 */
[----:B------:R1:W-:Y:S04]  /*384d0*/  STL.64 [R1+0xe90], R244 ;  /* 0x000e90f401007387 */ /* 0x0003e80000100a00 */
[----:B-1----:R-:W2:Y:S01]  /*384e0*/  LDL.LU.64 R244, [R1+0x1ea8] ;  /* 0x001ea80001f47983 */ /* 0x002ea20000300a00 */
[----:B------:R-:W-:-:S04]  /*384f0*/  IMAD.WIDE R24, R252, 0x4, R24 ;  /* 0x00000004fc187825 */ /* 0x000fc800078e0218 */
[C---:B------:R-:W-:Y:S01]  /*38500*/  IMAD.WIDE R40, R252.reuse, 0x4, R40 ;  /* 0x00000004fc287825 */ /* 0x040fe200078e0228 */
[----:B------:R1:W-:Y:S03]  /*38510*/  STL.64 [R1+0x1258], R24 ;  /* 0x0012581801007387 */ /* 0x0003e60000100a00 */
[C---:B------:R-:W-:Y:S01]  /*38520*/  IMAD.WIDE R4, R252.reuse, 0x4, R4 ;  /* 0x00000004fc047825 */ /* 0x040fe200078e0204 */
[----:B-1----:R-:W3:Y:S04]  /*38530*/  LDL.LU.64 R24, [R1+0x1ea0] ;  /* 0x001ea00001187983 */ /* 0x002ee80000300a00 */
[----:B------:R1:W-:Y:S04]  /*38540*/  STL.64 [R1+0x1408], R40 ;  /* 0x0014082801007387 */ /* 0x0003e80000100a00 */
[----:B-1----:R-:W3:Y:S04]  /*38550*/  LDL.LU.64 R40, [R1+0x1e98] ;  /* 0x001e980001287983 */ /* 0x002ee80000300a00 */
[----:B------:R1:W-:Y:S02]  /*38560*/  STL.64 [R1+0x1580], R4 ;  /* 0x0015800401007387 */ /* 0x0003e40000100a00 */
[----:B-1----:R-:W-:-:S04]  /*38570*/  IMAD.WIDE R4, R252, 0x4, R2 ;  /* 0x00000004fc047825 */ /* 0x002fc800078e0202 */
[C---:B--2---:R-:W-:Y:S02]  /*38580*/  IMAD.WIDE R2, R252.reuse, 0x4, R244 ;  /* 0x00000004fc027825 */ /* 0x044fe400078e02f4 */
[----:B------:R-:W2:Y:S02]  /*38590*/  LDL.LU.64 R244, [R1+0x480] ;  /* 0x0004800001f47983 */ /* 0x000ea40000300a00 */
[C---:B------:R-:W-:Y:S02]  /*385a0*/  IMAD.WIDE R56, R252.reuse, 0x4, R56 ;  /* 0x00000004fc387825 */ /* 0x040fe400078e0238 */
[----:B------:R1:W-:Y:S02]  /*385b0*/  STL.64 [R1+0x16b0], R4 ;  /* 0x0016b00401007387 */ /* 0x0003e40000100a00 */
[----:B------:R-:W-:-:S04]  /*385c0*/  IMAD.WIDE R72, R252, 0x4, R72 ;  /* 0x00000004fc487825 */ /* 0x000fc800078e0248 */
[C---:B------:R-:W-:Y:S01]  /*385d0*/  IMAD.WIDE R250, R252.reuse, 0x4, R250 ;  /* 0x00000004fcfa7825 */ /* 0x040fe200078e02fa */
[----:B-1----:R-:W2:Y:S04]  /*385e0*/  LDL.LU.64 R4, [R1+0x478] ;  /* 0x0004780001047983 */ /* 0x002ea80000300a00 */
[----:B------:R1:W-:Y:S01]  /*385f0*/  STL.64 [R1+0x1798], R2 ;  /* 0x0017980201007387 */ /* 0x0003e20000100a00 */
[----:B------:R-:W-:-:S03]  /*38600*/  IMAD.WIDE R176, R252, 0x4, R176 ;  /* 0x00000004fcb07825 */ /* 0x000fc600078e02b0 */
[----:B-1----:R-:W2:Y:S04]  /*38610*/  LDL.LU.64 R2, [R1+0x470] ;  /* 0x0004700001027983 */ /* 0x002ea80000300a00 */
[----:B------:R1:W-:Y:S04]  /*38620*/  STL.64 [R1+0x1838], R56 ;  /* 0x0018383801007387 */ /* 0x0003e80000100a00 */
[----:B-1----:R-:W2:Y:S04]  /*38630*/  LDL.LU.64 R56, [R1+0x1e90] ;  /* 0x001e900001387983 */ /* 0x002ea80000300a00 */
[----:B------:R1:W-:Y:S04]  /*38640*/  STL.64 [R1+0x1890], R72 ;  /* 0x0018904801007387 */ /* 0x0003e80000100a00 */
[----:B-1----:R-:W2:Y:S04]  /*38650*/  LDL.LU.64 R72, [R1+0x1e88] ;  /* 0x001e880001487983 */ /* 0x002ea80000300a00 */
[----:B------:R1:W-:Y:S02]  /*38660*/  STL.64 [R1+0xe60], R250 ;  /* 0x000e60fa01007387 */ /* 0x0003e40000100a00 */
[----:B-1----:R-:W-:-:S02]  /*38670*/  IMAD.WIDE R250, R252, 0x4, R184 ;  /* 0x00000004fcfa7825 */ /* 0x002fc400078e02b8 */
[----:B------:R-:W2:Y:S04]  /*38680*/  LDL.LU.64 R184, [R1+0x460] ;  /* 0x0004600001b87983 */ /* 0x000ea80000300a00 */
[----:B------:R4:W-:Y:S04]  /*38690*/  STL.64 [R1+0x1220], R250 ;  /* 0x001220fa01007387 */ /* 0x0009e80000100a00 */
[----:B------:R1:W-:Y:S01]  /*386a0*/  STL.64 [R1+0x13d8], R176 ;  /* 0x0013d8b001007387 */ /* 0x0003e20000100a00 */
[----:B----4-:R-:W-:-:S04]  /*386b0*/  IMAD.WIDE R250, R252, 0x4, R108 ;  /* 0x00000004fcfa7825 */ /* 0x010fc800078e026c */
[C---:B------:R-:W-:Y:S01]  /*386c0*/  IMAD.WIDE R108, R252.reuse, 0x4, R154 ;  /* 0x00000004fc6c7825 */ /* 0x040fe200078e029a */
[----:B-1----:R-:W4:Y:S04]  /*386d0*/  LDL.LU.64 R176, [R1+0x440] ;  /* 0x0004400001b07983 */ /* 0x002f280000300a00 */
[----:B------:R3:W-:Y:S01]  /*386e0*/  STL.64 [R1+0x1558], R250 ;  /* 0x001558fa01007387 */ /* 0x0007e20000100a00 */
[----:B------:R-:W-:-:S03]  /*386f0*/  IMAD.WIDE R104, R252, 0x4, R104 ;  /* 0x00000004fc687825 */ /* 0x000fc600078e0268 */
[----:B------:R-:W4:Y:S01]  /*38700*/  LDL.LU.64 R154, [R1+0x438] ;  /* 0x00043800019a7983 */ /* 0x000f220000300a00 */
[----:B------:R-:W-:-:S03]  /*38710*/  IMAD.WIDE R120, R252, 0x4, R120 ;  /* 0x00000004fc787825 */ /* 0x000fc600078e0278 */
[----:B------:R1:W-:Y:S01]  /*38720*/  STL.64 [R1+0x1690], R108 ;  /* 0x0016906c01007387 */ /* 0x0003e20000100a00 */
[----:B---3--:R-:W-:-:S04]  /*38730*/  IMAD.WIDE R250, R252, 0x4, R88 ;  /* 0x00000004fcfa7825 */ /* 0x008fc800078e0258 */
[C---:B------:R-:W-:Y:S01]  /*38740*/  IMAD.WIDE R136, R252.reuse, 0x4, R136 ;  /* 0x00000004fc887825 */ /* 0x040fe200078e0288 */
[----:B-1----:R-:W3:Y:S04]  /*38750*/  LDL.LU.64 R108, [R1+0x430] ;  /* 0x00043000016c7983 */ /* 0x002ee80000300a00 */
[----:B------:R-:W3:Y:S01]  /*38760*/  LDL.LU.64 R88, [R1+0x1e80] ;  /* 0x001e800001587983 */ /* 0x000ee20000300a00 */
[----:B------:R-:W-:-:S03]  /*38770*/  IMAD.WIDE R240, R252, 0x4, R240 ;  /* 0x00000004fcf07825 */ /* 0x000fc600078e02f0 */
[----:B------:R1:W-:Y:S01]  /*38780*/  STL.64 [R1+0x1780], R250 ;  /* 0x001780fa01007387 */ /* 0x0003e20000100a00 */
[----:B------:R-:W-:-:S03]  /*38790*/  IMAD.WIDE R14, R252, 0x4, R14 ;  /* 0x00000004fc0e7825 */ /* 0x000fc600078e020e */
[----:B-1----:R-:W3:Y:S04]  /*387a0*/  LDL.LU.64 R250, [R1+0x428] ;  /* 0x0004280001fa7983 */ /* 0x002ee80000300a00 */
[----:B------:R1:W-:Y:S04]  /*387b0*/  STL.64 [R1+0x1828], R104 ;  /* 0x0018286801007387 */ /* 0x0003e80000100a00 */
[----:B-1----:R-:W3:Y:S04]  /*387c0*/  LDL.LU.64 R104, [R1+0x1e78] ;  /* 0x001e780001687983 */ /* 0x002ee80000300a00 */
[----:B------:R1:W-:Y:S04]  /*387d0*/  STL.64 [R1+0x1888], R120 ;  /* 0x0018887801007387 */ /* 0x0003e80000100a00 */
[----:B-1----:R-:W3:Y:S04]  /*387e0*/  LDL.LU.64 R120, [R1+0x1e70] ;  /* 0x001e700001787983 */ /* 0x002ee80000300a00 */
[----:B------:R1:W-:Y:S04]  /*387f0*/  STL.64 [R1+0xe30], R136 ;  /* 0x000e308801007387 */ /* 0x0003e80000100a00 */
[----:B-1----:R-:W3:Y:S04]  /*38800*/  LDL.LU.64 R136, [R1+0x1e68] ;  /* 0x001e680001887983 */ /* 0x002ee80000300a00 */
[----:B------:R1:W-:Y:S04]  /*38810*/  STL.64 [R1+0x11f0], R240 ;  /* 0x0011f0f001007387 */ /* 0x0003e80000100a00 */
[----:B------:R1:W-:Y:S02]  /*38820*/  STL.64 [R1+0x13a8], R14 ;  /* 0x0013a80e01007387 */ /* 0x0003e40000100a00 */
[----:B-1----:R-:W-:-:S04]  /*38830*/  IMAD.WIDE R240, R252, 0x4, R248 ;  /* 0x00000004fcf07825 */ /* 0x002fc800078e02f8 */
[C---:B------:R-:W-:Y:S02]  /*38840*/  IMAD.WIDE R14, R252.reuse, 0x4, R126 ;  /* 0x00000004fc0e7825 */ /* 0x040fe400078e027e */
[----:B------:R-:W3:Y:S04]  /*38850*/  LDL.LU.64 R126, [R1+0x400] ;  /* 0x00040000017e7983 */ /* 0x000ee80000300a00 */
[----:B------:R-:W-:Y:S04]  /*38860*/  STL.64 [R1+0x1530], R240 ;  /* 0x001530f001007387 */ /* 0x000fe80000100a00 */
[----:B------:R-:W3:Y:S01]  /*38870*/  LDL.LU.64 R248, [R1+0x3f8] ;  /* 0x0003f80001f87983 */ /* 0x000ee20000300a00 */
[----:B------:R-:W-:-:S03]  /*38880*/  IMAD.WIDE R152, R252, 0x4, R152 ;  /* 0x00000004fc987825 */ /* 0x000fc600078e0298 */
[----:B------:R1:W-:Y:S01]  /*38890*/  STL.64 [R1+0x1670], R14 ;  /* 0x0016700e01007387 */ /* 0x0003e20000100a00 */
[----:B------:R-:W-:-:S04]  /*388a0*/  IMAD.WIDE R168, R252, 0x4, R168 ;  /* 0x00000004fca87825 */ /* 0x000fc800078e02a8 */
[C---:B-1----:R-:W-:Y:S02]  /*388b0*/  IMAD.WIDE R14, R252.reuse, 0x4, R30 ;  /* 0x00000004fc0e7825 */ /* 0x042fe400078e021e */
[----:B------:R-:W3:Y:S04]  /*388c0*/  LDL.LU.64 R30, [R1+0x3f0] ;  /* 0x0003f000011e7983 */ /* 0x000ee80000300a00 */
[----:B------:R-:W3:Y:S04]  /*388d0*/  LDL.LU.64 R240, [R1+0x3e8] ;  /* 0x0003e80001f07983 */ /* 0x000ee80000300a00 */
[----:B------:R1:W-:Y:S04]  /*388e0*/  STL.64 [R1+0x1768], R14 ;  /* 0x0017680e01007387 */ /* 0x0003e80000100a00 */
[----:B-1----:R-:W3:Y:S04]  /*388f0*/  LDL.LU.64 R14, [R1+0x3e0] ;  /* 0x0003e000010e7983 */ /* 0x002ee80000300a00 */
[----:B------:R1:W-:Y:S04]  /*38900*/  STL.64 [R1+0x1818], R152 ;  /* 0x0018189801007387 */ /* 0x0003e80000100a00 */
[----:B-1----:R-:W3:Y:S04]  /*38910*/  LDL.LU.64 R152, [R1+0x1e60] ;  /* 0x001e600001987983 */ /* 0x002ee80000300a00 */
[----:B------:R1:W-:Y:S04]  /*38920*/  STL.64 [R1+0x1880], R168 ;  /* 0x001880a801007387 */ /* 0x0003e80000100a00 */
[----:B-1----:R-:W3:Y:S01]  /*38930*/  LDL.LU.64 R168, [R1+0x1e58] ;  /* 0x001e580001a87983 */ /* 0x002ee20000300a00 */
[----:B--2---:R-:W-:-:S05]  /*38940*/  IMAD.WIDE R244, R252, 0x4, R244 ;  /* 0x00000004fcf47825 */ /* 0x004fca00078e02f4 */
[----:B------:R1:W-:Y:S04]  /*38950*/  STL.64 [R1+0xe00], R244 ;  /* 0x000e00f401007387 */ /* 0x0003e80000100a00 */
[----:B-1----:R-:W2:Y:S01]  /*38960*/  LDL.LU.64 R244, [R1+0x1e50] ;  /* 0x001e500001f47983 */ /* 0x002ea20000300a00 */
[----:B------:R-:W-:-:S05]  /*38970*/  IMAD.WIDE R4, R252, 0x4, R4 ;  /* 0x00000004fc047825 */ /* 0x000fca00078e0204 */
[----:B------:R1:W-:Y:S01]  /*38980*/  STL.64 [R1+0x11b8], R4 ;  /* 0x0011b80401007387 */ /* 0x0003e20000100a00 */
[----:B------:R-:W-:-:S04]  /*38990*/  IMAD.WIDE R200, R252, 0x4, R200 ;  /* 0x00000004fcc87825 */ /* 0x000fc800078e02c8 */
[----:B-1----:R-:W-:-:S04]  /*389a0*/  IMAD.WIDE R4, R252, 0x4, R2 ;  /* 0x00000004fc047825 */ /* 0x002fc800078e0202 */
[----:B------:R-:W-:-:S04]  /*389b0*/  IMAD.WIDE R216, R252, 0x4, R216 ;  /* 0x00000004fcd87825 */ /* 0x000fc800078e02d8 */
[----:B------:R-:W-:-:S04]  /*389c0*/  IMAD.WIDE R232, R252, 0x4, R232 ;  /* 0x00000004fce87825 */ /* 0x000fc800078e02e8 */
[----:B------:R-:W-:-:S04]  /*389d0*/  IMAD.WIDE R184, R252, 0x4, R184 ;  /* 0x00000004fcb87825 */ /* 0x000fc800078e02b8 */
[----:B----4-:R-:W-:-:S04]  /*389e0*/  IMAD.WIDE R176, R252, 0x4, R176 ;  /* 0x00000004fcb07825 */ /* 0x010fc800078e02b0 */
[----:B------:R-:W-:-:S04]  /*389f0*/  IMAD.WIDE R154, R252, 0x4, R154 ;  /* 0x00000004fc9a7825 */ /* 0x000fc800078e029a */
[C---:B--2---:R-:W-:Y:S02]  /*38a00*/  IMAD.WIDE R2, R252.reuse, 0x4, R244 ;  /* 0x00000004fc027825 */ /* 0x044fe400078e02f4 */
[----:B------:R-:W2:Y:S04]  /*38a10*/  LDL.LU.64 R244, [R1+0x3c0] ;  /* 0x0003c00001f47983 */ /* 0x000ea80000300a00 */
[----:B------:R1:W-:Y:S04]  /*38a20*/  STL.64 [R1+0x1378], R4 ;  /* 0x0013780401007387 */ /* 0x0003e80000100a00 */
[----:B-1----:R-:W4:Y:S04]  /*38a30*/  LDL.LU.64 R4, [R1+0x3b8] ;  /* 0x0003b80001047983 */ /* 0x002f280000300a00 */
[----:B------:R1:W-:Y:S04]  /*38a40*/  STL.64 [R1+0x1508], R2 ;  /* 0x0015080201007387 */ /* 0x0003e80000100a00 */
[----:B-1----:R-:W2:Y:S04]  /*38a50*/  LDL.LU.64 R2, [R1+0x3b0] ;  /* 0x0003b00001027983 */ /* 0x002ea80000300a00 */
        /* <DEDUP_REMOVED lines=11> */
[----:B-1----:R-:W4:Y:S01]  /*38b10*/  LDL.LU.64 R154, [R1+0x1e20] ;  /* 0x001e2000019a7983 */ /* 0x002f220000300a00 */
[----:B---3--:R-:W-:-:S04]  /*38b20*/  IMAD.WIDE R108, R252, 0x4, R108 ;  /* 0x00000004fc6c7825 */ /* 0x008fc800078e026c */
[C---:B------:R-:W-:Y:S01]  /*38b30*/  IMAD.WIDE R250, R252.reuse, 0x4, R250 ;  /* 0x00000004fcfa7825 */ /* 0x040fe200078e02fa */
[----:B------:R1:W-:Y:S03]  /*38b40*/  STL.64 [R1+0x1348], R108 ;  /* 0x0013486c01007387 */ /* 0x0003e60000100a00 */
[C---:B------:R-:W-:Y:S01]  /*38b50*/  IMAD.WIDE R64, R252.reuse, 0x4, R64 ;  /* 0x00000004fc407825 */ /* 0x040fe200078e0240 */
[----:B-1----:R-:W3:Y:S04]  /*38b60*/  LDL.LU.64 R108, [R1+0x3a0] ;  /* 0x0003a000016c7983 */ /* 0x002ee80000300a00 */
[----:B------:R4:W-:Y:S01]  /*38b70*/  STL.64 [R1+0x14e0], R250 ;  /* 0x0014e0fa01007387 */ /* 0x0009e20000100a00 */
[----:B------:R-:W-:-:S04]  /*38b80*/  IMAD.WIDE R16, R252, 0x4, R16 ;  /* 0x00000004fc107825 */ /* 0x000fc800078e0210 */
[----:B------:R-:W-:-:S04]  /*38b90*/  IMAD.WIDE R126, R252, 0x4, R126 ;  /* 0x00000004fc7e7825 */ /* 0x000fc800078e027e */
[----:B------:R-:W-:-:S04]  /*38ba0*/  IMAD.WIDE R248, R252, 0x4, R248 ;  /* 0x00000004fcf87825 */ /* 0x000fc800078e02f8 */
[----:B------:R-:W-:-:S04]  /*38bb0*/  IMAD.WIDE R30, R252, 0x4, R30 ;  /* 0x00000004fc1e7825 */ /* 0x000fc800078e021e */
[----:B------:R-:W-:-:S04]  /*38bc0*/  IMAD.WIDE R240, R252, 0x4, R240 ;  /* 0x00000004fcf07825 */ /* 0x000fc800078e02f0 */
[----:B------:R-:W-:-:S04]  /*38bd0*/  IMAD.WIDE R220, R252, 0x4, R220 ;  /* 0x00000004fcdc7825 */ /* 0x000fc800078e02dc */
[----:B------:R-:W-:-:S04]  /*38be0*/  IMAD.WIDE R172, R252, 0x4, R172 ;  /* 0x00000004fcac7825 */ /* 0x000fc800078e02ac */
[----:B----4-:R-:W-:-:S04]  /*38bf0*/  IMAD.WIDE R250, R252, 0x4, R154 ;  /* 0x00000004fcfa7825 */ /* 0x010fc800078e029a */
[C---:B------:R-:W-:Y:S02]  /*38c00*/  IMAD.WIDE R154, R252.reuse, 0x4, R190 ;  /* 0x00000004fc9a7825 */ /* 0x040fe400078e02be */
[----:B------:R-:W4:Y:S04]  /*38c10*/  LDL.LU.64 R190, [R1+0x380] ;  /* 0x0003800001be7983 */ /* 0x000f280000300a00 */
[----:B------:R1:W-:Y:S04]  /*38c20*/  STL.64 [R1+0x1630], R250 ;  /* 0x001630fa01007387 */ /* 0x0003e80000100a00 */
[----:B-1----:R-:W4:Y:S04]  /*38c30*/  LDL.LU.64 R250, [R1+0x378] ;  /* 0x0003780001fa7983 */ /* 0x002f280000300a00 */
        /* <DEDUP_REMOVED lines=12> */
[----:B------:R1:W-:Y:S02]  /*38d00*/  STL.64 [R1+0x14b8], R240 ;  /* 0x0014b8f001007387 */ /* 0x0003e40000100a00 */
[----:B-1----:R-:W-:-:S04]  /*38d10*/  IMAD.WIDE R240, R252, 0x4, R14 ;  /* 0x00000004fcf07825 */ /* 0x002fc800078e020e */
        /* <DEDUP_REMOVED lines=9> */
[----:B-1----:R-:W4:Y:S01]  /*38db0*/  LDL.LU.64 R172, [R1+0x1df0] ;  /* 0x001df00001ac7983 */ /* 0x002f220000300a00 */
[----:B------:R-:W-:-:S04]  /*38dc0*/  IMAD.WIDE R4, R252, 0x4, R4 ;  /* 0x00000004fc047825 */ /* 0x000fc800078e0204 */
[C---:B--2---:R-:W-:Y:S01]  /*38dd0*/  IMAD.WIDE R2, R252.reuse, 0x4, R2 ;  /* 0x00000004fc027825 */ /* 0x044fe200078e0202 */
[----:B------:R1:W-:Y:S03]  /*38de0*/  STL.64 [R1+0x1120], R4 ;  /* 0x0011200401007387 */ /* 0x0003e60000100a00 */
[----:B------:R-:W-:-:S04]  /*38df0*/  IMAD.WIDE R244, R252, 0x4, R244 ;  /* 0x00000004fcf47825 */ /* 0x000fc800078e02f4 */
[C---:B---3--:R-:W-:Y:S01]  /*38e00*/  IMAD.WIDE R108, R252.reuse, 0x4, R108 ;  /* 0x00000004fc6c7825 */ /* 0x048fe200078e026c */
[----:B-1----:R-:W2:Y:S04]  /*38e10*/  LDL.LU.64 R4, [R1+0x300] ;  /* 0x0003000001047983 */ /* 0x002ea80000300a00 */
[----:B------:R1:W-:Y:S01]  /*38e20*/  STL.64 [R1+0x12f0], R2 ;  /* 0x0012f00201007387 */ /* 0x0003e20000100a00 */
[----:B------:R-:W-:-:S04]  /*38e30*/  IMAD.WIDE R92, R252, 0x4, R92 ;  /* 0x00000004fc5c7825 */ /* 0x000fc800078e025c */
[C---:B------:R-:W-:Y:S01]  /*38e40*/  IMAD.WIDE R48, R252.reuse, 0x4, R48 ;  /* 0x00000004fc307825 */ /* 0x040fe200078e0230 */
[----:B-1----:R-:W3:Y:S03]  /*38e50*/  LDL.LU.64 R2, [R1+0x2f8] ;  /* 0x0002f80001027983 */ /* 0x002ee60000300a00 */
[----:B------:R-:W-:-:S04]  /*38e60*/  IMAD.WIDE R202, R252, 0x4, R202 ;  /* 0x00000004fcca7825 */ /* 0x000fc800078e02ca */
[----:B----4-:R-:W-:-:S04]  /*38e70*/  IMAD.WIDE R190, R252, 0x4, R190 ;  /* 0x00000004fcbe7825 */ /* 0x010fc800078e02be */
[----:B------:R-:W-:-:S05]  /*38e80*/  IMAD.WIDE R172, R252, 0x4, R172 ;  /* 0x00000004fcac7825 */ /* 0x000fca00078e02ac */
[----:B------:R1:W-:Y:S04]  /*38e90*/  STL.64 [R1+0x1490], R172 ;  /* 0x001490ac01007387 */ /* 0x0003e80000100a00 */
[----:B-1----:R-:W4:Y:S04]  /*38ea0*/  LDL.LU.64 R172, [R1+0x2f0] ;  /* 0x0002f00001ac7983 */ /* 0x002f280000300a00 */
[----:B------:R-:W-:Y:S04]  /*38eb0*/  STL.64 [R1+0xd60], R244 ;  /* 0x000d60f401007387 */ /* 0x000fe80000100a00 */
[----:B------:R1:W-:Y:S04]  /*38ec0*/  STL.64 [R1+0x1b50], R244 ;  /* 0x001b50f401007387 */ /* 0x0003e80000100a00 */
[----:B-1----:R-:W2:Y:S04]  /*38ed0*/  LDL.LU.64 R244, [R1+0x338] ;  /* 0x0003380001f47983 */ /* 0x002ea80000300a00 */
[----:B------:R1:W-:Y:S04]  /*38ee0*/  STL.64 [R1+0x15f0], R108 ;  /* 0x0015f06c01007387 */ /* 0x0003e80000100a00 */
        /* <DEDUP_REMOVED lines=8> */
[----:B-1----:R-:W4:Y:S01]  /*38f70*/  LDL.LU.64 R190, [R1+0x1dc8] ;  /* 0x001dc80001be7983 */ /* 0x002f220000300a00 */
[----:B------:R-:W-:-:S05]  /*38f80*/  IMAD.WIDE R250, R252, 0x4, R250 ;  /* 0x00000004fcfa7825 */ /* 0x000fca00078e02fa */
[----:B------:R1:W-:Y:S01]  /*38f90*/  STL.64 [R1+0xee8], R250 ;  /* 0x000ee8fa01007387 */ /* 0x0003e20000100a00 */
[----:B------:R-:W-:-:S04]  /*38fa0*/  IMAD.WIDE R248, R252, 0x4, R248 ;  /* 0x00000004fcf87825 */ /* 0x000fc800078e02f8 */
[----:B------:R-:W-:-:S04]  /*38fb0*/  IMAD.WIDE R170, R252, 0x4, R170 ;  /* 0x00000004fcaa7825 */ /* 0x000fc800078e02aa */
[C---:B-1----:R-:W-:Y:S02]  /*38fc0*/  IMAD.WIDE R250, R252.reuse, 0x4, R154 ;  /* 0x00000004fcfa7825 */ /* 0x042fe400078e029a */
[----:B------:R-:W3:Y:S04]  /*38fd0*/  LDL.LU.64 R154, [R1+0x2c0] ;  /* 0x0002c000019a7983 */ /* 0x000ee80000300a00 */
[----:B------:R1:W-:Y:S01]  /*38fe0*/  STL.64 [R1+0x12b8], R250 ;  /* 0x0012b8fa01007387 */ /* 0x0003e20000100a00 */
[----:B------:R-:W-:-:S04]  /*38ff0*/  IMAD.WIDE R90, R252, 0x4, R90 ;  /* 0x00000004fc5a7825 */ /* 0x000fc800078e025a */
[C---:B------:R-:W-:Y:S01]  /*39000*/  IMAD.WIDE R42, R252.reuse, 0x4, R42 ;  /* 0x00000004fc2a7825 */ /* 0x040fe200078e022a */
[----:B-1----:R-:W3:Y:S03]  /*39010*/  LDL.LU.64 R250, [R1+0x2b8] ;  /* 0x0002b80001fa7983 */ /* 0x002ee60000300a00 */
[----:B----4-:R-:W-:-:S05]  /*39020*/  IMAD.WIDE R190, R252, 0x4, R190 ;  /* 0x00000004fcbe7825 */ /* 0x010fca00078e02be */
        /* <DEDUP_REMOVED lines=9> */
[----:B-1----:R-:W3:Y:S01]  /*390c0*/  LDL.LU.64 R42, [R1+0x1db0] ;  /* 0x001db000012a7983 */ /* 0x002ee20000300a00 */
[----:B------:R-:W-:-:S04]  /*390d0*/  IMAD.WIDE R26, R252, 0x4, R26 ;  /* 0x00000004fc1a7825 */ /* 0x000fc800078e021a */
[C---:B--2---:R-:W-:Y:S01]  /*390e0*/  IMAD.WIDE R244, R252.reuse, 0x4, R244 ;  /* 0x00000004fcf47825 */ /* 0x044fe200078e02f4 */
[----:B------:R1:W-:Y:S03]  /*390f0*/  STL.64 [R1+0x6c8], R26 ;  /* 0x0006c81a01007387 */ /* 0x0003e60000100a00 */
[----:B------:R-:W-:-:S04]  /*39100*/  IMAD.WIDE R240, R252, 0x4, R240 ;  /* 0x00000004fcf07825 */ /* 0x000fc800078e02f0 */
[C---:B------:R-:W-:Y:S01]  /*39110*/  IMAD.WIDE R14, R252.reuse, 0x4, R14 ;  /* 0x00000004fc0e7825 */ /* 0x040fe200078e020e */
[----:B-1----:R-:W2:Y:S03]  /*39120*/  LDL.LU.64 R26, [R1+0x1da8] ;  /* 0x001da800011a7983 */ /* 0x002ea60000300a00 */
[C---:B------:R-:W-:Y:S01]  /*39130*/  IMAD.WIDE R58, R252.reuse, 0x4, R58 ;  /* 0x00000004fc3a7825 */ /* 0x040fe200078e023a */
[----:B------:R1:W-:Y:S03]  /*39140*/  STL.64 [R1+0xeb8], R244 ;  /* 0x000eb8f401007387 */ /* 0x0003e60000100a00 */
[----:B------:R-:W-:-:S04]  /*39150*/  IMAD.WIDE R74, R252, 0x4, R74 ;  /* 0x00000004fc4a7825 */ /* 0x000fc800078e024a */
[C---:B------:R-:W-:Y:S01]  /*39160*/  IMAD.WIDE R188, R252.reuse, 0x4, R188 ;  /* 0x00000004fcbc7825 */ /* 0x040fe200078e02bc */
[----:B-1----:R-:W2:Y:S04]  /*39170*/  LDL.LU.64 R244, [R1+0x280] ;  /* 0x0002800001f47983 */ /* 0x002ea80000300a00 */
[----:B------:R1:W-:Y:S04]  /*39180*/  STL.64 [R1+0x1288], R240 ;  /* 0x001288f001007387 */ /* 0x0003e80000100a00 */
[----:B-1----:R-:W2:Y:S04]  /*39190*/  LDL.LU.64 R240, [R1+0x278] ;  /* 0x0002780001f07983 */ /* 0x002ea80000300a00 */
[----:B------:R1:W-:Y:S04]  /*391a0*/  STL.64 [R1+0x1430], R14 ;  /* 0x0014300e01007387 */ /* 0x0003e80000100a00 */
[----:B-1----:R-:W2:Y:S01]  /*391b0*/  LDL.LU.64 R14, [R1+0x270] ;  /* 0x00027000010e7983 */ /* 0x002ea20000300a00 */
[----:B---3--:R-:W-:-:S05]  /*391c0*/  IMAD.WIDE R42, R252, 0x4, R42 ;  /* 0x00000004fc2a7825 */ /* 0x008fca00078e022a */
[----:B------:R1:W-:Y:S04]  /*391d0*/  STL.64 [R1+0x15a0], R42 ;  /* 0x0015a02a01007387 */ /* 0x0003e80000100a00 */
[----:B-1----:R-:W3:Y:S04]  /*391e0*/  LDL.LU.64 R42, [R1+0x1da0] ;  /* 0x001da000012a7983 */ /* 0x002ee80000300a00 */
[----:B------:R1:W-:Y:S04]  /*391f0*/  STL.64 [R1+0x16c8], R58 ;  /* 0x0016c83a01007387 */ /* 0x0003e80000100a00 */
[----:B-1----:R-:W3:Y:S04]  /*39200*/  LDL.LU.64 R58, [R1+0x1d98] ;  /* 0x001d9800013a7983 */ /* 0x002ee80000300a00 */
[----:B------:R1:W-:Y:S04]  /*39210*/  STL.64 [R1+0x17a8], R74 ;  /* 0x0017a84a01007387 */ /* 0x0003e80000100a00 */
[----:B-1----:R-:W3:Y:S04]  /*39220*/  LDL.LU.64 R74, [R1+0x1d90] ;  /* 0x001d9000014a7983 */ /* 0x002ee80000300a00 */
[----:B------:R1:W-:Y:S04]  /*39230*/  STL.64 [R1+0x1840], R188 ;  /* 0x001840bc01007387 */ /* 0x0003e80000100a00 */
[----:B-1----:R-:W2:Y:S01]  /*39240*/  LDL.LU.64 R188, [R1+0x1d88] ;  /* 0x001d880001bc7983 */ /* 0x002ea20000300a00 */
[----:B------:R-:W-:-:S05]  /*39250*/  IMAD.WIDE R4, R252, 0x4, R4 ;  /* 0x00000004fc047825 */ /* 0x000fca00078e0204 */
[----:B------:R1:W-:Y:S01]  /*39260*/  STL.64 [R1+0x5f0], R4 ;  /* 0x0005f00401007387 */ /* 0x0003e20000100a00 */
[----:B------:R-:W-:-:S04]  /*39270*/  IMAD.WIDE R172, R252, 0x4, R172 ;  /* 0x00000004fcac7825 */ /* 0x000fc800078e02ac */
[----:B-1----:R-:W-:-:S05]  /*39280*/  IMAD.WIDE R4, R252, 0x4, R2 ;  /* 0x00000004fc047825 */ /* 0x002fca00078e0202 */
[----:B------:R1:W-:Y:S04]  /*39290*/  STL.64 [R1+0xe88], R4 ;  /* 0x000e880401007387 */ /* 0x0003e80000100a00 */
[----:B-1----:R-:W3:Y:S04]  /*392a0*/  LDL.LU.64 R4, [R1+0x240] ;  /* 0x0002400001047983 */ /* 0x002ee80000300a00 */
[----:B------:R1:W-:Y:S04]  /*392b0*/  STL.64 [R1+0x1250], R172 ;  /* 0x001250ac01007387 */ /* 0x0003e80000100a00 */
[----:B-1----:R-:W3:Y:S01]  /*392c0*/  LDL.LU.64 R172, [R1+0x238] ;  /* 0x0002380001ac7983 */ /* 0x002ee20000300a00 */
[----:B------:R-:W-:-:S04]  /*392d0*/  IMAD.WIDE R138, R252, 0x4, R138 ;  /* 0x00000004fc8a7825 */ /* 0x000fc800078e028a */
[----:B------:R-:W-:-:S04]  /*392e0*/  IMAD.WIDE R154, R252, 0x4, R154 ;  /* 0x00000004fc9a7825 */ /* 0x000fc800078e029a */
[----:B------:R-:W-:-:S04]  /*392f0*/  IMAD.WIDE R250, R252, 0x4, R250 ;  /* 0x00000004fcfa7825 */ /* 0x000fc800078e02fa */
[----:B----4-:R-:W-:-:S04]  /*39300*/  IMAD.WIDE R248, R252, 0x4, R248 ;  /* 0x00000004fcf87825 */ /* 0x010fc800078e02f8 */
[----:B------:R-:W-:-:S04]  /*39310*/  IMAD.WIDE R186, R252, 0x4, R186 ;  /* 0x00000004fcba7825 */ /* 0x000fc800078e02ba */
[----:B------:R-:W-:-:S04]  /*39320*/  IMAD.WIDE R76, R252, 0x4, R76 ;  /* 0x00000004fc4c7825 */ /* 0x000fc800078e024c */
[----:B--2---:R-:W-:-:S05]  /*39330*/  IMAD.WIDE R2, R252, 0x4, R188 ;  /* 0x00000004fc027825 */ /* 0x004fca00078e02bc */
[----:B------:R1:W-:Y:S04]  /*39340*/  STL.64 [R1+0x1400], R2 ;  /* 0x0014000201007387 */ /* 0x0003e80000100a00 */
[----:B------:R-:W2:Y:S01]  /*39350*/  LDL.LU.64 R188, [R1+0x230] ;  /* 0x0002300001bc7983 */ /* 0x000ea20000300a00 */
[----:B-1----:R-:W-:-:S03]  /*39360*/  IMAD.WIDE R2, R252, 0x4, R90 ;  /* 0x00000004fc027825 */ /* 0x002fc600078e025a */
[----:B------:R-:W4:Y:S04]  /*39370*/  LDL.LU.64 R90, [R1+0x1d80] ;  /* 0x001d8000015a7983 */ /* 0x000f280000300a00 */
[----:B------:R1:W-:Y:S02]  /*39380*/  STL.64 [R1+0x1578], R2 ;  /* 0x0015780201007387 */ /* 0x0003e40000100a00 */
[C---:B-1----:R-:W-:Y:S02]  /*39390*/  IMAD.WIDE R2, R252.reuse, 0x4, R106 ;  /* 0x00000004fc027825 */ /* 0x042fe400078e026a */
[----:B------:R-:W4:Y:S04]  /*393a0*/  LDL.LU.64 R106, [R1+0x1d78] ;  /* 0x001d7800016a7983 */ /* 0x000f280000300a00 */
[----:B------:R1:W-:Y:S02]  /*393b0*/  STL.64 [R1+0x16a8], R2 ;  /* 0x0016a80201007387 */ /* 0x0003e40000100a00 */
[----:B-1----:R-:W-:-:S02]  /*393c0*/  IMAD.WIDE R2, R252, 0x4, R122 ;  /* 0x00000004fc027825 */ /* 0x002fc400078e027a */
[----:B------:R-:W4:Y:S04]  /*393d0*/  LDL.LU.64 R122, [R1+0x1d70] ;  /* 0x001d7000017a7983 */ /* 0x000f280000300a00 */
[----:B------:R1:W-:Y:S04]  /*393e0*/  STL.64 [R1+0x1790], R2 ;  /* 0x0017900201007387 */ /* 0x0003e80000100a00 */
[----:B-1----:R-:W4:Y:S04]  /*393f0*/  LDL.LU.64 R2, [R1+0x228] ;  /* 0x0002280001027983 */ /* 0x002f280000300a00 */
[----:B------:R1:W-:Y:S04]  /*39400*/  STL.64 [R1+0x1830], R138 ;  /* 0x0018308a01007387 */ /* 0x0003e80000100a00 */
[----:B-1----:R-:W4:Y:S04]  /*39410*/  LDL.LU.64 R138, [R1+0x1d68] ;  /* 0x001d6800018a7983 */ /* 0x002f280000300a00 */
[----:B------:R1:W-:Y:S04]  /*39420*/  STL.64 [R1+0x5d8], R154 ;  /* 0x0005d89a01007387 */ /* 0x0003e80000100a00 */
[----:B-1----:R-:W4:Y:S04]  /*39430*/  LDL.LU.64 R154, [R1+0x1d60] ;  /* 0x001d6000019a7983 */ /* 0x002f280000300a00 */
[----:B------:R1:W-:Y:S02]  /*39440*/  STL.64 [R1+0xe58], R250 ;  /* 0x000e58fa01007387 */ /* 0x0003e40000100a00 */
[----:B-1----:R-:W-:-:S02]  /*39450*/  IMAD.WIDE R250, R252, 0x4, R190 ;  /* 0x00000004fcfa7825 */ /* 0x002fc400078e02be */
[----:B------:R-:W4:Y:S04]  /*39460*/  LDL.LU.64 R190, [R1+0x200] ;  /* 0x0002000001be7983 */ /* 0x000f280000300a00 */
[----:B------:R1:W-:Y:S02]  /*39470*/  STL.64 [R1+0x1218], R250 ;  /* 0x001218fa01007387 */ /* 0x0003e40000100a00 */
[C---:B-1----:R-:W-:Y:S02]  /*39480*/  IMAD.WIDE R250, R252.reuse, 0x4, R170 ;  /* 0x00000004fcfa7825 */ /* 0x042fe400078e02aa */
[----:B------:R-:W4:Y:S04]  /*39490*/  LDL.LU.64 R170, [R1+0x1d58] ;  /* 0x001d580001aa7983 */ /* 0x000f280000300a00 */
[----:B------:R1:W-:Y:S02]  /*394a0*/  STL.64 [R1+0x13d0], R248 ;  /* 0x0013d0f801007387 */ /* 0x0003e40000100a00 */
[----:B-1----:R-:W-:-:S02]  /*394b0*/  IMAD.WIDE R248, R252, 0x4, R204 ;  /* 0x00000004fcf87825 */ /* 0x002fc400078e02cc */
[----:B------:R-:W2:Y:S04]  /*394c0*/  LDL.LU.64 R204, [R1+0x1f8] ;  /* 0x0001f80001cc7983 */ /* 0x000ea80000300a00 */
        /* <DEDUP_REMOVED lines=8> */
[----:B------:R-:W-:-:S05]  /*39550*/  IMAD.WIDE R244, R252, 0x4, R244 ;  /* 0x00000004fcf47825 */ /* 0x000fca00078e02f4 */
[----:B------:R1:W-:Y:S02]  /*39560*/  STL.64 [R1+0x5c8], R244 ;  /* 0x0005c8f401007387 */ /* 0x0003e40000100a00 */
[----:B-1----:R-:W-:-:S04]  /*39570*/  IMAD.WIDE R244, R252, 0x4, R240 ;  /* 0x00000004fcf47825 */ /* 0x002fc800078e02f0 */
[C---:B------:R-:W-:Y:S01]  /*39580*/  IMAD.WIDE R240, R252.reuse, 0x4, R14 ;  /* 0x00000004fcf07825 */ /* 0x040fe200078e020e */
[----:B------:R1:W-:Y:S03]  /*39590*/  STL.64 [R1+0xe28], R244 ;  /* 0x000e28f401007387 */ /* 0x0003e60000100a00 */
[----:B-1----:R-:W-:-:S04]  /*395a0*/  IMAD.WIDE R244, R252, 0x4, R202 ;  /* 0x00000004fcf47825 */ /* 0x002fc800078e02ca */
[----:B---3--:R-:W-:-:S04]  /*395b0*/  IMAD.WIDE R4, R252, 0x4, R4 ;  /* 0x00000004fc047825 */ /* 0x008fc800078e0204 */
[----:B--2---:R-:W-:-:S04]  /*395c0*/  IMAD.WIDE R204, R252, 0x4, R204 ;  /* 0x00000004fccc7825 */ /* 0x004fc800078e02cc */
[C---:B----4-:R-:W-:Y:S02]  /*395d0*/  IMAD.WIDE R14, R252.reuse, 0x4, R76 ;  /* 0x00000004fc0e7825 */ /* 0x050fe400078e024c */
[----:B------:R-:W2:Y:S04]  /*395e0*/  LDL.LU.64 R76, [R1+0x1c0] ;  /* 0x0001c000014c7983 */ /* 0x000ea80000300a00 */
[----:B------:R1:W-:Y:S04]  /*395f0*/  STL.64 [R1+0x11e8], R240 ;  /* 0x0011e8f001007387 */ /* 0x0003e80000100a00 */
[----:B-1----:R-:W3:Y:S04]  /*39600*/  LDL.LU.64 R240, [R1+0x1b8] ;  /* 0x0001b80001f07983 */ /* 0x002ee80000300a00 */
[----:B------:R1:W-:Y:S04]  /*39610*/  STL.64 [R1+0x13a0], R14 ;  /* 0x0013a00e01007387 */ /* 0x0003e80000100a00 */
[----:B-1----:R-:W4:Y:S04]  /*39620*/  LDL.LU.64 R14, [R1+0x1b0] ;  /* 0x0001b000010e7983 */ /* 0x002f280000300a00 */
[----:B------:R-:W4:Y:S04]  /*39630*/  LDL.LU.64 R202, [R1+0x1d40] ;  /* 0x001d400001ca7983 */ /* 0x000f280000300a00 */
        /* <DEDUP_REMOVED lines=10> */
[----:B------:R1:W-:Y:S02]  /*396e0*/  STL.64 [R1+0x5b8], R4 ;  /* 0x0005b80401007387 */ /* 0x0003e40000100a00 */
[----:B-1----:R-:W-:-:S02]  /*396f0*/  IMAD.WIDE R244, R252, 0x4, R172 ;  /* 0x00000004fcf47825 */ /* 0x002fc400078e02ac */
[----:B------:R-:W4:Y:S02]  /*39700*/  LDL.LU.64 R172, [R1+0x180] ;  /* 0x0001800001ac7983 */ /* 0x000f240000300a00 */
[C---:B------:R-:W-:Y:S02]  /*39710*/  IMAD.WIDE R4, R252.reuse, 0x4, R188 ;  /* 0x00000004fc047825 */ /* 0x040fe400078e02bc */
[----:B------:R1:W-:Y:S04]  /*39720*/  STL.64 [R1+0xdf8], R244 ;  /* 0x000df8f401007387 */ /* 0x0003e80000100a00 */
[----:B------:R-:W4:Y:S04]  /*39730*/  LDL.LU.64 R188, [R1+0x178] ;  /* 0x0001780001bc7983 */ /* 0x000f280000300a00 */
[----:B------:R1:W-:Y:S02]  /*39740*/  STL.64 [R1+0x11b0], R4 ;  /* 0x0011b00401007387 */ /* 0x0003e40000100a00 */
[----:B-1----:R-:W-:-:S04]  /*39750*/  IMAD.WIDE R244, R252, 0x4, R2 ;  /* 0x00000004fcf47825 */ /* 0x002fc800078e0202 */
[C---:B------:R-:W-:Y:S01]  /*39760*/  IMAD.WIDE R2, R252.reuse, 0x4, R48 ;  /* 0x00000004fc027825 */ /* 0x040fe200078e0230 */
[----:B------:R-:W4:Y:S04]  /*39770*/  LDL.LU.64 R4, [R1+0x170] ;  /* 0x0001700001047983 */ /* 0x000f280000300a00 */
[----:B------:R-:W4:Y:S04]  /*39780*/  LDL.LU.64 R48, [R1+0x1d20] ;  /* 0x001d200001307983 */ /* 0x000f280000300a00 */
[----:B------:R1:W-:Y:S02]  /*39790*/  STL.64 [R1+0x1370], R244 ;  /* 0x001370f401007387 */ /* 0x0003e40000100a00 */
[----:B-1----:R-:W-:-:S02]  /*397a0*/  IMAD.WIDE R244, R252, 0x4, R206 ;  /* 0x00000004fcf47825 */ /* 0x002fc400078e02ce */
[----:B------:R-:W4:Y:S04]  /*397b0*/  LDL.LU.64 R206, [R1+0x1d18] ;  /* 0x001d180001ce7983 */ /* 0x000f280000300a00 */
[----:B------:R1:W-:Y:S01]  /*397c0*/  STL.64 [R1+0x1500], R2 ;  /* 0x0015000201007387 */ /* 0x0003e20000100a00 */
[----:B------:R-:W-:-:S04]  /*397d0*/  IMAD.WIDE R250, R252, 0x4, R250 ;  /* 0x00000004fcfa7825 */ /* 0x000fc800078e02fa */
[C---:B-1----:R-:W-:Y:S02]  /*397e0*/  IMAD.WIDE R2, R252.reuse, 0x4, R110 ;  /* 0x00000004fc027825 */ /* 0x042fe400078e026e */
        /* <DEDUP_REMOVED lines=17> */
[----:B------:R1:W-:Y:S01]  /*39900*/  STL.64 [R1+0x1340], R250 ;  /* 0x001340fa01007387 */ /* 0x0003e20000100a00 */
[----:B------:R-:W-:-:S04]  /*39910*/  IMAD.WIDE R60, R252, 0x4, R60 ;  /* 0x00000004fc3c7825 */ /* 0x000fc800078e023c */
[C---:B-1----:R-:W-:Y:S02]  /*39920*/  IMAD.WIDE R250, R252.reuse, 0x4, R28 ;  /* 0x00000004fcfa7825 */ /* 0x042fe400078e021c */
[----:B------:R-:W4:Y:S04]  /*39930*/  LDL.LU.64 R28, [R1+0x1cf0] ;  /* 0x001cf000011c7983 */ /* 0x000f280000300a00 */
[----:B------:R1:W-:Y:S01]  /*39940*/  STL.64 [R1+0x14d8], R248 ;  /* 0x0014d8f801007387 */ /* 0x0003e20000100a00 */
[----:B--2---:R-:W-:-:S04]  /*39950*/  IMAD.WIDE R76, R252, 0x4, R76 ;  /* 0x00000004fc4c7825 */ /* 0x004fc800078e024c */
[C---:B-1----:R-:W-:Y:S02]  /*39960*/  IMAD.WIDE R248, R252.reuse, 0x4, R44 ;  /* 0x00000004fcf87825 */ /* 0x042fe400078e022c */
[----:B------:R-:W2:Y:S04]  /*39970*/  LDL.LU.64 R44, [R1+0x1ce8] ;  /* 0x001ce800012c7983 */ /* 0x000ea80000300a00 */
[----:B------:R1:W-:Y:S01]  /*39980*/  STL.64 [R1+0x1628], R250 ;  /* 0x001628fa01007387 */ /* 0x0003e20000100a00 */
[----:B---3--:R-:W-:-:S03]  /*39990*/  IMAD.WIDE R240, R252, 0x4, R240 ;  /* 0x00000004fcf07825 */ /* 0x008fc600078e02f0 */
[----:B-1----:R-:W3:Y:S04]  /*399a0*/  LDL.LU.64 R250, [R1+0x100] ;  /* 0x0001000001fa7983 */ /* 0x002ee80000300a00 */
[----:B------:R1:W-:Y:S04]  /*399b0*/  STL.64 [R1+0x1730], R248 ;  /* 0x001730f801007387 */ /* 0x0003e80000100a00 */
[----:B-1----:R-:W2:Y:S04]  /*399c0*/  LDL.LU.64 R248, [R1+0xf8] ;  /* 0x0000f80001f87983 */ /* 0x002ea80000300a00 */
[----:B------:R1:W-:Y:S04]  /*399d0*/  STL.64 [R1+0x17f0], R60 ;  /* 0x0017f03c01007387 */ /* 0x0003e80000100a00 */
[----:B-1----:R-:W2:Y:S04]  /*399e0*/  LDL.LU.64 R60, [R1+0x1ce0] ;  /* 0x001ce000013c7983 */ /* 0x002ea80000300a00 */
[----:B------:R1:W-:Y:S04]  /*399f0*/  STL.64 [R1+0x5a8], R76 ;  /* 0x0005a84c01007387 */ /* 0x0003e80000100a00 */
[----:B-1----:R-:W2:Y:S04]  /*39a00*/  LDL.LU.64 R76, [R1+0x1cd8] ;  /* 0x001cd800014c7983 */ /* 0x002ea80000300a00 */
[----:B------:R4:W-:Y:S01]  /*39a10*/  STL.64 [R1+0xd90], R240 ;  /* 0x000d90f001007387 */ /* 0x0009e20000100a00 */
[----:B------:R-:W-:-:S04]  /*39a20*/  IMAD.WIDE R140, R252, 0x4, R140 ;  /* 0x00000004fc8c7825 */ /* 0x000fc800078e028c */
[----:B----4-:R-:W-:-:S04]  /*39a30*/  IMAD.WIDE R240, R252, 0x4, R14 ;  /* 0x00000004fcf07825 */ /* 0x010fc800078e020e */
[----:B------:R-:W-:-:S04]  /*39a40*/  IMAD.WIDE R156, R252, 0x4, R156 ;  /* 0x00000004fc9c7825 */ /* 0x000fc800078e029c */
        /* <DEDUP_REMOVED lines=9> */
[C---:B------:R-:W-:Y:S02]  /*39ae0*/  IMAD.WIDE R14, R252.reuse, 0x4, R92 ;  /* 0x00000004fc0e7825 */ /* 0x040fe400078e025c */
        /* <DEDUP_REMOVED lines=53> */
[----:B---3--:R-:W-:-:S04]  /*39e40*/  IMAD.WIDE R244, R252, 0x4, R250 ;  /* 0x00000004fcf47825 */ /* 0x008fc800078e02fa */
[C---:B--2---:R-:W-:Y:S02]  /*39e50*/  IMAD.WIDE R250, R252.reuse, 0x4, R248 ;  /* 0x00000004fcfa7825 */ /* 0x044fe400078e02f8 */
[----:B------:R-:W2:Y:S04]  /*39e60*/  LDL.LU.64 R248, [R1] ;  /* 0x0000000001f87983 */ /* 0x000ea80000300a00 */
[----:B------:R-:W-:Y:S04]  /*39e70*/  STL.64 [R1+0x100], R244 ;  /* 0x000100f401007387 */ /* 0x000fe80000100a00 */
[----:B------:R1:W-:Y:S02]  /*39e80*/  STL.64 [R1+0x680], R250 ;  /* 0x000680fa01007387 */ /* 0x0003e40000100a00 */
[----:B-1----:R-:W-:-:S04]  /*39e90*/  IMAD.WIDE R250, R252, 0x4, R110 ;  /* 0x00000004fcfa7825 */ /* 0x002fc800078e026e */
[C---:B----4-:R-:W-:Y:S02]  /*39ea0*/  IMAD.WIDE R244, R252.reuse, 0x4, R94 ;  /* 0x00000004fcf47825 */ /* 0x050fe400078e025e */
[----:B------:R-:W3:Y:S04]  /*39eb0*/  LDL.LU.64 R94, [R1+0x1c40] ;  /* 0x001c4000015e7983 */ /* 0x000ee80000300a00 */
[----:B------:R-:W4:Y:S04]  /*39ec0*/  LDL.LU.64 R110, [R1+0x1c38] ;  /* 0x001c3800016e7983 */ /* 0x000f280000300a00 */
[----:B------:R1:W-:Y:S02]  /*39ed0*/  STL.64 [R1+0xeb0], R244 ;  /* 0x000eb0f401007387 */ /* 0x0003e40000100a00 */
[----:B-1----:R-:W-:-:S02]  /*39ee0*/  IMAD.WIDE R244, R252, 0x4, R126 ;  /* 0x00000004fcf47825 */ /* 0x002fc400078e027e */
[----:B------:R-:W3:Y:S04]  /*39ef0*/  LDL.LU.64 R126, [R1+0x1c30] ;  /* 0x001c3000017e7983 */ /* 0x000ee80000300a00 */
[----:B------:R1:W-:Y:S02]  /*39f00*/  STL.64 [R1+0x1280], R250 ;  /* 0x001280fa01007387 */ /* 0x0003e40000100a00 */
[C---:B-1----:R-:W-:Y:S02]  /*39f10*/  IMAD.WIDE R250, R252.reuse, 0x4, R142 ;  /* 0x00000004fcfa7825 */ /* 0x042fe400078e028e */
[----:B------:R-:W4:Y:S04]  /*39f20*/  LDL.LU.64 R142, [R1+0x1c28] ;  /* 0x001c2800018e7983 */ /* 0x000f280000300a00 */
[----:B------:R1:W-:Y:S02]  /*39f30*/  STL.64 [R1+0x1428], R244 ;  /* 0x001428f401007387 */ /* 0x0003e40000100a00 */
[----:B-1----:R-:W-:-:S02]  /*39f40*/  IMAD.WIDE R244, R252, 0x4, R158 ;  /* 0x00000004fcf47825 */ /* 0x002fc400078e029e */
[----:B------:R-:W3:Y:S04]  /*39f50*/  LDL.LU.64 R158, [R1+0x1c20] ;  /* 0x001c2000019e7983 */ /* 0x000ee80000300a00 */
[----:B------:R1:W-:Y:S02]  /*39f60*/  STL.64 [R1+0x1598], R250 ;  /* 0x001598fa01007387 */ /* 0x0003e40000100a00 */
[C---:B-1----:R-:W-:Y:S02]  /*39f70*/  IMAD.WIDE R250, R252.reuse, 0x4, R174 ;  /* 0x00000004fcfa7825 */ /* 0x042fe400078e02ae */
[----:B------:R-:W3:Y:S04]  /*39f80*/  LDL.LU.64 R174, [R1+0x1c18] ;  /* 0x001c180001ae7983 */ /* 0x000ee80000300a00 */
[----:B------:R1:W-:Y:S04]  /*39f90*/  STL.64 [R1+0x16c0], R244 ;  /* 0x0016c0f401007387 */ /* 0x0003e80000100a00 */
[----:B------:R-:W-:Y:S01]  /*39fa0*/  STL.64 [R1+0x17a0], R250 ;  /* 0x0017a0fa01007387 */ /* 0x000fe20000100a00 */
[----:B-1----:R-:W-:-:S04]  /*39fb0*/  IMAD.WIDE R244, R252, 0x4, R240 ;  /* 0x00000004fcf47825 */ /* 0x002fc800078e02f0 */
[C---:B------:R-:W-:Y:S01]  /*39fc0*/  IMAD.WIDE R240, R252.reuse, 0x4, R14 ;  /* 0x00000004fcf07825 */ /* 0x040fe200078e020e */
[----:B------:R-:W-:Y:S03]  /*39fd0*/  STL.64 [R1+0xc0], R244 ;  /* 0x0000c0f401007387 */ /* 0x000fe60000100a00 */
[C---:B------:R-:W-:Y:S02]  /*39fe0*/  IMAD.WIDE R14, R252.reuse, 0x4, R190 ;  /* 0x00000004fc0e7825 */ /* 0x040fe400078e02be */
[----:B------:R-:W3:Y:S04]  /*39ff0*/  LDL.LU.64 R190, [R1+0x1c10] ;  /* 0x001c100001be7983 */ /* 0x000ee80000300a00 */
[----:B------:R1:W-:Y:S02]  /*3a000*/  STL.64 [R1+0x5e8], R240 ;  /* 0x0005e8f001007387 */ /* 0x0003e40000100a00 */
[----:B-1----:R-:W-:-:S02]  /*3a010*/  IMAD.WIDE R240, R252, 0x4, R206 ;  /* 0x00000004fcf07825 */ /* 0x002fc400078e02ce */
[----:B------:R-:W3:Y:S04]  /*3a020*/  LDL.LU.64 R206, [R1+0x1c08] ;  /* 0x001c080001ce7983 */ /* 0x000ee80000300a00 */
[----:B------:R1:W-:Y:S02]  /*3a030*/  STL.64 [R1+0xe80], R14 ;  /* 0x000e800e01007387 */ /* 0x0003e40000100a00 */
[C---:B-1----:R-:W-:Y:S02]  /*3a040*/  IMAD.WIDE R14, R252.reuse, 0x4, R16 ;  /* 0x00000004fc0e7825 */ /* 0x042fe400078e0210 */
[----:B------:R-:W2:Y:S04]  /*3a050*/  LDL.LU.64 R16, [R1+0x1c00] ;  /* 0x001c000001107983 */ /* 0x000ea80000300a00 */
[----:B------:R1:W-:Y:S02]  /*3a060*/  STL.64 [R1+0x1240], R240 ;  /* 0x001240f001007387 */ /* 0x0003e40000100a00 */
[----:B-1----:R-:W-:-:S02]  /*3a070*/  IMAD.WIDE R240, R252, 0x4, R222 ;  /* 0x00000004fcf07825 */ /* 0x002fc400078e02de */
[----:B------:R-:W4:Y:S04]  /*3a080*/  LDL.LU.64 R222, [R1+0x1bf8] ;  /* 0x001bf80001de7983 */ /* 0x000f280000300a00 */
[----:B------:R1:W-:Y:S02]  /*3a090*/  STL.64 [R1+0x13f8], R14 ;  /* 0x0013f80e01007387 */ /* 0x0003e40000100a00 */
[C---:B-1----:R-:W-:Y:S02]  /*3a0a0*/  IMAD.WIDE R14, R252.reuse, 0x4, R238 ;  /* 0x00000004fc0e7825 */ /* 0x042fe400078e02ee */
[----:B------:R-:W3:Y:S04]  /*3a0b0*/  LDL.LU.64 R238, [R1+0x1bf0] ;  /* 0x001bf00001ee7983 */ /* 0x000ee80000300a00 */
[----:B------:R1:W-:Y:S02]  /*3a0c0*/  STL.64 [R1+0x1570], R240 ;  /* 0x001570f001007387 */ /* 0x0003e40000100a00 */
[----:B-1----:R-:W-:-:S02]  /*3a0d0*/  IMAD.WIDE R240, R252, 0x4, R128 ;  /* 0x00000004fcf07825 */ /* 0x002fc400078e0280 */
[----:B------:R-:W4:Y:S02]  /*3a0e0*/  LDL.LU.64 R128, [R1+0x1be8] ;  /* 0x001be80001807983 */ /* 0x000f240000300a00 */
[C---:B------:R-:W-:Y:S02]  /*3a0f0*/  IMAD.WIDE R4, R252.reuse, 0x4, R4 ;  /* 0x00000004fc047825 */ /* 0x040fe400078e0204 */
[----:B------:R2:W-:Y:S04]  /*3a100*/  STL.64 [R1+0x16a0], R14 ;  /* 0x0016a00e01007387 */ /* 0x0005e80000100a00 */
[----:B------:R-:W-:Y:S01]  /*3a110*/  STL.64 [R1+0x1788], R240 ;  /* 0x001788f001007387 */ /* 0x000fe20000100a00 */
[----:B------:R-:W-:-:S04]  /*3a120*/  IMAD.WIDE R2, R252, 0x4, R2 ;  /* 0x00000004fc027825 */ /* 0x000fc800078e0202 */
[C---:B--2---:R-:W-:Y:S02]  /*3a130*/  IMAD.WIDE R14, R252.reuse, 0x4, R16 ;  /* 0x00000004fc0e7825 */ /* 0x044fe400078e0210 */
[----:B------:R-:W2:Y:S04]  /*3a140*/  LDL.LU.64 R16, [R1+0x1be0] ;  /* 0x001be00001107983 */ /* 0x000ea80000300a00 */
[----:B------:R1:W-:Y:S02]  /*3a150*/  STL.64 [R1+0x80], R4 ;  /* 0x0000800401007387 */ /* 0x0003e40000100a00 */
[C---:B-1----:R-:W-:Y:S02]  /*3a160*/  IMAD.WIDE R4, R252.reuse, 0x4, R32 ;  /* 0x00000004fc047825 */ /* 0x042fe400078e0220 */
[----:B------:R-:W2:Y:S04]  /*3a170*/  LDL.LU.64 R32, [R1+0x1bd8] ;  /* 0x001bd80001207983 */ /* 0x000ea80000300a00 */
[----:B------:R1:W-:Y:S02]  /*3a180*/  STL.64 [R1+0x78], R14 ;  /* 0x0000780e01007387 */ /* 0x0003e40000100a00 */
[----:B-1----:R-:W-:-:S02]  /*3a190*/  IMAD.WIDE R14, R252, 0x4, R48 ;  /* 0x00000004fc0e7825 */ /* 0x002fc400078e0230 */
        /* <DEDUP_REMOVED lines=13> */
[----:B------:R4:W-:Y:S04]  /*3a270*/  STL.64 [R1+0x1680], R4 ;  /* 0x0016800401007387 */ /* 0x0009e80000100a00 */
[----:B------:R-:W-:Y:S01]  /*3a280*/  STL.64 [R1+0x1770], R14 ;  /* 0x0017700e01007387 */ /* 0x000fe20000100a00 */
[----:B----4-:R-:W-:-:S03]  /*3a290*/  IMAD.WIDE R4, R252, 0x4, R128 ;  /* 0x00000004fc047825 */ /* 0x010fc600078e0280 */
[----:B------:R-:W4:Y:S04]  /*3a2a0*/  LDL.LU.64 R128, [R1+0x1ba8] ;  /* 0x001ba80001807983 */ /* 0x000f280000300a00 */
[----:B------:R1:W-:Y:S02]  /*3a2b0*/  STL.64 [R1+0x40], R2 ;  /* 0x0000400201007387 */ /* 0x0003e40000100a00 */
[C---:B-1----:R-:W-:Y:S02]  /*3a2c0*/  IMAD.WIDE R2, R252.reuse, 0x4, R144 ;  /* 0x00000004fc027825 */ /* 0x042fe400078e0290 */
        /* <DEDUP_REMOVED lines=13> */
[----:B------:R-:W2:Y:S04]  /*3a3a0*/  LDL.LU.64 R208, [R1+0x1b80] ;  /* 0x001b800001d07983 */ /* 0x000ea80000300a00 */
[----:B------:R1:W-:Y:S04]  /*3a3b0*/  STL.64 [R1+0x1520], R4 ;  /* 0x0015200401007387 */ /* 0x0003e80000100a00 */
[----:B------:R-:W4:Y:S04]  /*3a3c0*/  LDL.LU.64 R224, [R1+0x1b78] ;  /* 0x001b780001e07983 */ /* 0x000f280000300a00 */
[----:B------:R3:W-:Y:S01]  /*3a3d0*/  STL.64 [R1+0x1660], R2 ;  /* 0x0016600201007387 */ /* 0x0007e20000100a00 */
[----:B-1----:R-:W-:-:S03]  /*3a3e0*/  IMAD.WIDE R4, R252, 0x4, R248 ;  /* 0x00000004fc047825 */ /* 0x002fc600078e02f8 */
[----:B------:R1:W-:Y:S04]  /*3a3f0*/  STL.64 [R1+0x1758], R14 ;  /* 0x0017580e01007387 */ /* 0x0003e80000100a00 */
[----:B------:R1:W-:Y:S01]  /*3a400*/  STL.64 [R1+0x8], R4 ;  /* 0x0000080401007387 */ /* 0x0003e20000100a00 */
[----:B---3--:R-:W-:-:S04]  /*3a410*/  IMAD.WIDE R2, R252, 0x4, R238 ;  /* 0x00000004fc027825 */ /* 0x008fc800078e02ee */
[C---:B-1----:R-:W-:Y:S01]  /*3a420*/  IMAD.WIDE R14, R252.reuse, 0x4, R236 ;  /* 0x00000004fc0e7825 */ /* 0x042fe200078e02ec */
[----:B------:R1:W-:Y:S03]  /*3a430*/  STL.64 [R1+0x20], R2 ;  /* 0x0000200201007387 */ /* 0x0003e60000100a00 */
[C---:B------:R-:W-:Y:S01]  /*3a440*/  IMAD.WIDE R4, R252.reuse, 0x4, R234 ;  /* 0x00000004fc047825 */ /* 0x040fe200078e02ea */
[----:B------:R3:W-:Y:S04]  /*3a450*/  STL.64 [R1+0xdf0], R14 ;  /* 0x000df00e01007387 */ /* 0x0007e80000100a00 */
[----:B------:R3:W-:Y:S01]  /*3a460*/  STL.64 [R1+0x11a8], R4 ;  /* 0x0011a80401007387 */ /* 0x0007e20000100a00 */
[----:B-1----:R-:W-:-:S04]  /*3a470*/  IMAD.WIDE R2, R252, 0x4, R232 ;  /* 0x00000004fc027825 */ /* 0x002fc800078e02e8 */
[C---:B---3--:R-:W-:Y:S01]  /*3a480*/  IMAD.WIDE R14, R252.reuse, 0x4, R230 ;  /* 0x00000004fc0e7825 */ /* 0x048fe200078e02e6 */
[----:B------:R1:W-:Y:S03]  /*3a490*/  STL.64 [R1+0x1368], R2 ;  /* 0x0013680201007387 */ /* 0x0003e60000100a00 */
[C---:B------:R-:W-:Y:S01]  /*3a4a0*/  IMAD.WIDE R4, R252.reuse, 0x4, R228 ;  /* 0x00000004fc047825 */ /* 0x040fe200078e02e4 */
[----:B------:R3:W-:Y:S03]  /*3a4b0*/  STL.64 [R1+0x14f8], R14 ;  /* 0x0014f80e01007387 */ /* 0x0007e60000100a00 */
[C---:B------:R-:W-:Y:S01]  /*3a4c0*/  IMAD.WIDE R230, R252.reuse, 0x4, R222 ;  /* 0x00000004fce67825 */ /* 0x040fe200078e02de */
[----:B------:R3:W-:Y:S03]  /*3a4d0*/  STL.64 [R1+0x1640], R4 ;  /* 0x0016400401007387 */ /* 0x0007e60000100a00 */
[----:B-1----:R-:W-:-:S04]  /*3a4e0*/  IMAD.WIDE R2, R252, 0x4, R226 ;  /* 0x00000004fc027825 */ /* 0x002fc800078e02e2 */
[----:B---3--:R-:W-:-:S04]  /*3a4f0*/  IMAD.WIDE R14, R252, 0x4, R220 ;  /* 0x00000004fc0e7825 */ /* 0x008fc800078e02dc */
[----:B------:R-:W-:-:S04]  /*3a500*/  IMAD.WIDE R4, R252, 0x4, R218 ;  /* 0x00000004fc047825 */ /* 0x000fc800078e02da */
[----:B----4-:R-:W-:-:S05]  /*3a510*/  IMAD.WIDE R224, R252, 0x4, R224 ;  /* 0x00000004fce07825 */ /* 0x010fca00078e02e0 */
[----:B------:R-:W-:Y:S04]  /*3a520*/  STL.64 [R1+0x1b58], R224 ;  /* 0x001b58e001007387 */ /* 0x000fe80000100a00 */
[----:B------:R1:W-:Y:S04]  /*3a530*/  STL.64 [R1+0x1740], R2 ;  /* 0x0017400201007387 */ /* 0x0003e80000100a00 */
[----:B------:R-:W-:Y:S01]  /*3a540*/  STL.64 [R1+0x1b60], R230 ;  /* 0x001b60e601007387 */ /* 0x000fe20000100a00 */
[----:B--2---:R-:W-:-:S03]  /*3a550*/  IMAD.WIDE R208, R252, 0x4, R208 ;  /* 0x00000004fcd07825 */ /* 0x004fc600078e02d0 */
[----:B------:R2:W-:Y:S01]  /*3a560*/  STL.64 [R1+0xdb8], R14 ;  /* 0x000db80e01007387 */ /* 0x0005e20000100a00 */
[----:B-1----:R-:W-:-:S03]  /*3a570*/  IMAD.WIDE R2, R252, 0x4, R216 ;  /* 0x00000004fc027825 */ /* 0x002fc600078e02d8 */
[----:B------:R1:W-:Y:S04]  /*3a580*/  STL.64 [R1+0x1178], R4 ;  /* 0x0011780401007387 */ /* 0x0003e80000100a00 */
[----:B------:R3:W-:Y:S01]  /*3a590*/  STL.64 [R1+0x1338], R2 ;  /* 0x0013380201007387 */ /* 0x0007e20000100a00 */
[----:B--2---:R-:W-:-:S04]  /*3a5a0*/  IMAD.WIDE R14, R252, 0x4, R214 ;  /* 0x00000004fc0e7825 */ /* 0x004fc800078e02d6 */
[C---:B-1----:R-:W-:Y:S01]  /*3a5b0*/  IMAD.WIDE R4, R252.reuse, 0x4, R212 ;  /* 0x00000004fc047825 */ /* 0x042fe200078e02d4 */
[----:B------:R1:W-:Y:S03]  /*3a5c0*/  STL.64 [R1+0x14d0], R14 ;  /* 0x0014d00e01007387 */ /* 0x0003e60000100a00 */
[C---:B---3--:R-:W-:Y:S01]  /*3a5d0*/  IMAD.WIDE R2, R252.reuse, 0x4, R210 ;  /* 0x00000004fc027825 */ /* 0x048fe200078e02d2 */
[----:B------:R2:W-:Y:S04]  /*3a5e0*/  STL.64 [R1+0x1620], R4 ;  /* 0x0016200401007387 */ /* 0x0005e80000100a00 */
[----:B------:R-:W-:Y:S01]  /*3a5f0*/  STL.64 [R1+0x1b68], R208 ;  /* 0x001b68d001007387 */ /* 0x000fe20000100a00 */
[----:B-1----:R-:W-:-:S03]  /*3a600*/  IMAD.WIDE R14, R252, 0x4, R204 ;  /* 0x00000004fc0e7825 */ /* 0x002fc600078e02cc */
[----:B------:R1:W-:Y:S01]  /*3a610*/  STL.64 [R1+0x1728], R2 ;  /* 0x0017280201007387 */ /* 0x0003e20000100a00 */
[----:B--2---:R-:W-:-:S03]  /*3a620*/  IMAD.WIDE R4, R252, 0x4, R202 ;  /* 0x00000004fc047825 */ /* 0x004fc600078e02ca */
[----:B------:R2:W-:Y:S04]  /*3a630*/  STL.64 [R1+0xd88], R14 ;  /* 0x000d880e01007387 */ /* 0x0005e80000100a00 */
[----:B------:R3:W-:Y:S01]  /*3a640*/  STL.64 [R1+0x1148], R4 ;  /* 0x0011480401007387 */ /* 0x0007e20000100a00 */
[----:B-1----:R-:W-:-:S04]  /*3a650*/  IMAD.WIDE R2, R252, 0x4, R200 ;  /* 0x00000004fc027825 */ /* 0x002fc800078e02c8 */
[C---:B--2---:R-:W-:Y:S01]  /*3a660*/  IMAD.WIDE R14, R252.reuse, 0x4, R198 ;  /* 0x00000004fc0e7825 */ /* 0x044fe200078e02c6 */
[----:B------:R1:W-:Y:S03]  /*3a670*/  STL.64 [R1+0x1310], R2 ;  /* 0x0013100201007387 */ /* 0x0003e60000100a00 */
[C---:B---3--:R-:W-:Y:S01]  /*3a680*/  IMAD.WIDE R4, R252.reuse, 0x4, R196 ;  /* 0x00000004fc047825 */ /* 0x048fe200078e02c4 */
        /* <DEDUP_REMOVED lines=72> */
[----:B------:R-:W-:Y:S04]  /*3ab10*/  STL.64 [R1+0x1390], R14 ;  /* 0x0013900e01007387 */ /* 0x000fe80000100a00 */
[----:B------:R2:W-:Y:S01]  /*3ab20*/  STL.64 [R1+0x1518], R4 ;  /* 0x0015180401007387 */ /* 0x0005e20000100a00 */
[----:B-1----:R-:W-:-:S05]  /*3ab30*/  IMAD.WIDE R2, R252, 0x4, R98 ;  /* 0x00000004fc027825 */ /* 0x002fca00078e0262 */
[----:B------:R1:W-:Y:S01]  /*3ab40*/  STL.64 [R1+0x1658], R2 ;  /* 0x0016580201007387 */ /* 0x0003e20000100a00 */
[----:B--2---:R-:W-:-:S04]  /*3ab50*/  IMAD.WIDE R4, R252, 0x4, R90 ;  /* 0x00000004fc047825 */ /* 0x004fc800078e025a */
[C---:B------:R-:W-:Y:S01]  /*3ab60*/  IMAD.WIDE R14, R252.reuse, 0x4, R86 ;  /* 0x00000004fc0e7825 */ /* 0x040fe200078e0256 */
[----:B------:R2:W-:Y:S03]  /*3ab70*/  STL.64 [R1+0xde8], R4 ;  /* 0x000de80401007387 */ /* 0x0005e60000100a00 */
[----:B-1----:R-:W-:-:S05]  /*3ab80*/  IMAD.WIDE R2, R252, 0x4, R88 ;  /* 0x00000004fc027825 */ /* 0x002fca00078e0258 */
[----:B------:R1:W-:Y:S01]  /*3ab90*/  STL.64 [R1+0x11a0], R2 ;  /* 0x0011a00201007387 */ /* 0x0003e20000100a00 */
[----:B--2---:R-:W-:-:S03]  /*3aba0*/  IMAD.WIDE R4, R252, 0x4, R84 ;  /* 0x00000004fc047825 */ /* 0x004fc600078e0254 */
        /* <DEDUP_REMOVED lines=26> */
[----:B------:R-:W-:Y:S04]  /*3ad50*/  STL.64 [R1+0x5a0], R14 ;  /* 0x0005a00e01007387 */ /* 0x000fe80000100a00 */
[----:B------:R-:W2:Y:S01]  /*3ad60*/  LDL.LU.64 R216, [R1+0x630] ;  /* 0x0006300001d87983 */ /* 0x000ea20000300a00 */
[----:B-1----:R-:W-:-:S03]  /*3ad70*/  IMAD.WIDE R2, R252, 0x4, R40 ;  /* 0x00000004fc027825 */ /* 0x002fc600078e0228 */
[----:B------:R-:W-:Y:S04]  /*3ad80*/  STL.64 [R1+0x8a0], R4 ;  /* 0x0008a00401007387 */ /* 0x000fe80000100a00 */
[----:B------:R-:W3:Y:S04]  /*3ad90*/  LDL.LU.64 R222, [R1+0x628] ;  /* 0x0006280001de7983 */ /* 0x000ee80000300a00 */
[----:B------:R1:W-:Y:S04]  /*3ada0*/  STL.64 [R1+0x1108], R2 ;  /* 0x0011080201007387 */ /* 0x0003e80000100a00 */
[----:B------:R-:W4:Y:S04]  /*3adb0*/  LDL.LU.64 R224, [R1+0x620] ;  /* 0x0006200001e07983 */ /* 0x000f280000300a00 */
[----:B------:R-:W2:Y:S04]  /*3adc0*/  LDL.LU.64 R226, [R1+0x618] ;  /* 0x0006180001e27983 */ /* 0x000ea80000300a00 */
[----:B------:R-:W2:Y:S01]  /*3add0*/  LDL.LU.64 R250, [R1+0x610] ;  /* 0x0006100001fa7983 */ /* 0x000ea20000300a00 */
[----:B-1----:R-:W-:-:S03]  /*3ade0*/  IMAD.WIDE R2, R252, 0x4, R38 ;  /* 0x00000004fc027825 */ /* 0x002fc600078e0226 */
[----:B------:R-:W2:Y:S01]  /*3adf0*/  LDL.LU.64 R228, [R1+0x608] ;  /* 0x0006080001e47983 */ /* 0x000ea20000300a00 */
[----:B------:R-:W-:-:S03]  /*3ae00*/  IMAD.WIDE R4, R252, 0x4, R36 ;  /* 0x00000004fc047825 */ /* 0x000fc600078e0224 */
[----:B------:R-:W2:Y:S01]  /*3ae10*/  LDL.LU.64 R240, [R1+0x600] ;  /* 0x0006000001f07983 */ /* 0x000ea20000300a00 */
[----:B------:R-:W-:-:S03]  /*3ae20*/  IMAD.WIDE R14, R252, 0x4, R28 ;  /* 0x00000004fc0e7825 */ /* 0x000fc600078e021c */
[----:B------:R1:W-:Y:S04]  /*3ae30*/  STL.64 [R1+0x12d8], R2 ;  /* 0x0012d80201007387 */ /* 0x0003e80000100a00 */
[----:B------:R1:W-:Y:S02]  /*3ae40*/  STL.64 [R1+0x1478], R4 ;  /* 0x0014780401007387 */ /* 0x0003e40000100a00 */
[----:B-1----:R-:W-:-:S04]  /*3ae50*/  IMAD.WIDE R2, R252, 0x4, R34 ;  /* 0x00000004fc027825 */ /* 0x002fc800078e0222 */
[C---:B------:R-:W-:Y:S01]  /*3ae60*/  IMAD.WIDE R4, R252.reuse, 0x4, R26 ;  /* 0x00000004fc047825 */ /* 0x040fe200078e021a */
[----:B------:R1:W-:Y:S04]  /*3ae70*/  STL.64 [R1+0x15d8], R2 ;  /* 0x0015d80201007387 */ /* 0x0003e80000100a00 */
[----:B-1----:R-:W2:Y:S04]  /*3ae80*/  LDL.LU.64 R2, [R1+0x5f8] ;  /* 0x0005f80001027983 */ /* 0x002ea80000300a00 */
[----:B------:R-:W-:Y:S04]  /*3ae90*/  STL.64 [R1+0x528], R14 ;  /* 0x0005280e01007387 */ /* 0x000fe80000100a00 */
[----:B------:R-:W2:Y:S04]  /*3aea0*/  LDL.LU.64 R218, [R1+0x678] ;  /* 0x0006780001da7983 */ /* 0x000ea80000300a00 */
[----:B------:R-:W2:Y:S04]  /*3aeb0*/  LDL.LU.64 R232, [R1+0x670] ;  /* 0x0006700001e87983 */ /* 0x000ea80000300a00 */
[----:B------:R1:W-:Y:S04]  /*3aec0*/  STL.64 [R1+0x800], R4 ;  /* 0x0008000401007387 */ /* 0x0003e80000100a00 */
[----:B------:R-:W2:Y:S01]  /*3aed0*/  LDL.LU.64 R220, [R1+0x668] ;  /* 0x0006680001dc7983 */ /* 0x000ea20000300a00 */
[----:B------:R-:W-:-:S03]  /*3aee0*/  IMAD.WIDE R22, R252, 0x4, R22 ;  /* 0x00000004fc167825 */ /* 0x000fc600078e0216 */
[----:B------:R-:W2:Y:S01]  /*3aef0*/  LDL.LU.64 R234, [R1+0x660] ;  /* 0x0006600001ea7983 */ /* 0x000ea20000300a00 */
[----:B-1----:R-:W-:-:S05]  /*3af00*/  IMAD.WIDE R4, R252, 0x4, R24 ;  /* 0x00000004fc047825 */ /* 0x002fca00078e0218 */
[----:B------:R1:W-:Y:S01]  /*3af10*/  STL.64 [R1+0xed0], R4 ;  /* 0x000ed00401007387 */ /* 0x0003e20000100a00 */
[----:B------:R-:W-:-:S03]  /*3af20*/  IMAD.WIDE R14, R252, 0x4, R20 ;  /* 0x00000004fc0e7825 */ /* 0x000fc600078e0214 */
[----:B-1----:R-:W2:Y:S04]  /*3af30*/  LDL.LU.64 R4, [R1+0x658] ;  /* 0x0006580001047983 */ /* 0x002ea80000300a00 */
[----:B------:R-:W2:Y:S04]  /*3af40*/  LDL.LU.64 R230, [R1+0x650] ;  /* 0x0006500001e67983 */ /* 0x000ea80000300a00 */
[----:B------:R-:W-:Y:S04]  /*3af50*/  STL.64 [R1+0x12a0], R22 ;  /* 0x0012a01601007387 */ /* 0x000fe80000100a00 */
[----:B------:R-:W2:Y:S04]  /*3af60*/  LDL.LU.64 R236, [R1+0x648] ;  /* 0x0006480001ec7983 */ /* 0x000ea80000300a00 */
[----:B------:R1:W-:Y:S04]  /*3af70*/  STL.64 [R1+0x1448], R14 ;  /* 0x0014480e01007387 */ /* 0x0003e80000100a00 */
[----:B------:R-:W2:Y:S04]  /*3af80*/  LDL.LU.64 R248, [R1+0x640] ;  /* 0x0006400001f87983 */ /* 0x000ea80000300a00 */
[----:B------:R-:W2:Y:S01]  /*3af90*/  LDL.LU.64 R238, [R1+0x6c0] ;  /* 0x0006c00001ee7983 */ /* 0x000ea20000300a00 */
[----:B-1----:R-:W-:-:S03]  /*3afa0*/  IMAD.WIDE R14, R252, 0x4, R18 ;  /* 0x00000004fc0e7825 */ /* 0x002fc600078e0212 */
[----:B------:R-:W2:Y:S04]  /*3afb0*/  LDL.LU.64 R244, [R1+0x6b8] ;  /* 0x0006b80001f47983 */ /* 0x000ea80000300a00 */
[----:B------:R1:W-:Y:S01]  /*3afc0*/  STL.64 [R1+0x15b0], R14 ;  /* 0x0015b00e01007387 */ /* 0x0003e20000100a00 */
[----:B------:R-:W-:-:S03]  /*3afd0*/  IMAD.WIDE R44, R252, 0x4, R16 ;  /* 0x00000004fc2c7825 */ /* 0x000fc600078e0210 */
[----:B-1----:R-:W2:Y:S01]  /*3afe0*/  LDL.LU.64 R14, [R1+0x6b0] ;  /* 0x0006b000010e7983 */ /* 0x002ea20000300a00 */
[----:B---3--:R-:W-:-:S04]  /*3aff0*/  IMAD.WIDE R16, R252, 0x4, R222 ;  /* 0x00000004fc107825 */ /* 0x008fc800078e02de */
[C---:B----4-:R-:W-:Y:S01]  /*3b000*/  IMAD.WIDE R20, R252.reuse, 0x4, R224 ;  /* 0x00000004fc147825 */ /* 0x050fe200078e02e0 */
[----:B------:R2:W-:Y:S04]  /*3b010*/  STL.64 [R1+0x530], R16 ;  /* 0x0005301001007387 */ /* 0x0005e80000100a00 */
[----:B------:R-:W-:Y:S01]  /*3b020*/  STL.64 [R1+0x7f0], R20 ;  /* 0x0007f01401007387 */ /* 0x000fe20000100a00 */
[----:B--2---:R-:W-:-:S03]  /*3b030*/  IMAD.WIDE R16, R252, 0x4, R250 ;  /* 0x00000004fc107825 */ /* 0x004fc600078e02fa */
[----:B------:R-:W2:Y:S01]  /*3b040*/  LDL.LU.64 R250, [R1+0x6a8] ;  /* 0x0006a80001fa7983 */ /* 0x000ea20000300a00 */
[----:B------:R-:W-:-:S05]  /*3b050*/  IMAD.WIDE R18, R252, 0x4, R226 ;  /* 0x00000004fc127825 */ /* 0x000fca00078e02e2 */
[----:B------:R1:W-:Y:S04]  /*3b060*/  STL.64 [R1+0xea0], R18 ;  /* 0x000ea01201007387 */ /* 0x0003e80000100a00 */
[----:B------:R3:W-:Y:S04]  /*3b070*/  STL.64 [R1+0x1270], R16 ;  /* 0x0012701001007387 */ /* 0x0007e80000100a00 */
[----:B------:R-:W4:Y:S01]  /*3b080*/  LDL.LU.64 R222, [R1+0x6a0] ;  /* 0x0006a00001de7983 */ /* 0x000f220000300a00 */
[----:B-1----:R-:W-:-:S04]  /*3b090*/  IMAD.WIDE R18, R252, 0x4, R228 ;  /* 0x00000004fc127825 */ /* 0x002fc800078e02e4 */
[C---:B---3--:R-:W-:Y:S01]  /*3b0a0*/  IMAD.WIDE R16, R252.reuse, 0x4, R240 ;  /* 0x00000004fc107825 */ /* 0x048fe200078e02f0 */
[----:B------:R-:W-:Y:S04]  /*3b0b0*/  STL.64 [R1+0x1418], R18 ;  /* 0x0014181201007387 */ /* 0x000fe80000100a00 */
[----:B------:R-:W3:Y:S04]  /*3b0c0*/  LDL.LU.64 R224, [R1+0x698] ;  /* 0x0006980001e07983 */ /* 0x000ee80000300a00 */
[----:B------:R1:W-:Y:S04]  /*3b0d0*/  STL.64 [R1+0x1588], R16 ;  /* 0x0015881001007387 */ /* 0x0003e80000100a00 */
[----:B------:R-:W3:Y:S01]  /*3b0e0*/  LDL.LU.64 R226, [R1+0x690] ;  /* 0x0006900001e27983 */ /* 0x000ee20000300a00 */
[----:B------:R-:W-:-:S03]  /*3b0f0*/  IMAD.WIDE R124, R252, 0x4, R46 ;  /* 0x00000004fc7c7825 */ /* 0x000fc600078e022e */
[----:B------:R-:W3:Y:S01]  /*3b100*/  LDL.LU.64 R228, [R1+0x688] ;  /* 0x0006880001e47983 */ /* 0x000ee20000300a00 */
[----:B------:R-:W-:-:S03]  /*3b110*/  IMAD.WIDE R46, R252, 0x4, R2 ;  /* 0x00000004fc2e7825 */ /* 0x000fc600078e0202 */
[----:B------:R-:W3:Y:S01]  /*3b120*/  LDL.LU.64 R240, [R1+0x708] ;  /* 0x0007080001f07983 */ /* 0x000ee20000300a00 */
[----:B-1----:R-:W-:-:S03]  /*3b130*/  IMAD.WIDE R16, R252, 0x4, R232 ;  /* 0x00000004fc107825 */ /* 0x002fc600078e02e8 */
[----:B------:R-:W3:Y:S04]  /*3b140*/  LDL.LU.64 R2, [R1+0x700] ;  /* 0x0007000001027983 */ /* 0x000ee80000300a00 */
[----:B------:R-:W3:Y:S01]  /*3b150*/  LDL.LU.64 R232, [R1+0x6f8] ;  /* 0x0006f80001e87983 */ /* 0x000ee20000300a00 */
[----:B------:R-:W-:-:S03]  /*3b160*/  IMAD.WIDE R20, R252, 0x4, R220 ;  /* 0x00000004fc147825 */ /* 0x000fc600078e02dc */
[----:B------:R1:W-:Y:S01]  /*3b170*/  STL.64 [R1+0x538], R16 ;  /* 0x0005381001007387 */ /* 0x0003e20000100a00 */
[----:B------:R-:W-:-:S03]  /*3b180*/  IMAD.WIDE R18, R252, 0x4, R234 ;  /* 0x00000004fc127825 */ /* 0x000fc600078e02ea */
[----:B------:R-:W-:Y:S04]  /*3b190*/  STL.64 [R1+0x7b0], R20 ;  /* 0x0007b01401007387 */ /* 0x000fe80000100a00 */
[----:B------:R-:W3:Y:S04]  /*3b1a0*/  LDL.LU.64 R234, [R1+0x6f0] ;  /* 0x0006f00001ea7983 */ /* 0x000ee80000300a00 */
[----:B------:R1:W-:Y:S02]  /*3b1b0*/  STL.64 [R1+0xe70], R18 ;  /* 0x000e701201007387 */ /* 0x0003e40000100a00 */
[----:B-1----:R-:W-:-:S02]  /*3b1c0*/  IMAD.WIDE R16, R252, 0x4, R4 ;  /* 0x00000004fc107825 */ /* 0x002fc400078e0204 */
[----:B------:R-:W3:Y:S02]  /*3b1d0*/  LDL.LU.64 R4, [R1+0x6e8] ;  /* 0x0006e80001047983 */ /* 0x000ee40000300a00 */
[C---:B------:R-:W-:Y:S02]  /*3b1e0*/  IMAD.WIDE R18, R252.reuse, 0x4, R230 ;  /* 0x00000004fc127825 */ /* 0x040fe400078e02e6 */
[----:B------:R1:W-:Y:S04]  /*3b1f0*/  STL.64 [R1+0x1230], R16 ;  /* 0x0012301001007387 */ /* 0x0003e80000100a00 */
[----:B------:R-:W-:Y:S01]  /*3b200*/  STL.64 [R1+0x13e8], R18 ;  /* 0x0013e81201007387 */ /* 0x000fe20000100a00 */
[----:B-1----:R-:W-:-:S04]  /*3b210*/  IMAD.WIDE R16, R252, 0x4, R236 ;  /* 0x00000004fc107825 */ /* 0x002fc800078e02ec */
[C---:B------:R-:W-:Y:S02]  /*3b220*/  IMAD.WIDE R100, R252.reuse, 0x4, R248 ;  /* 0x00000004fc647825 */ /* 0x040fe400078e02f8 */
[----:B------:R-:W3:Y:S04]  /*3b230*/  LDL.LU.64 R248, [R1+0x6e0] ;  /* 0x0006e00001f87983 */ /* 0x000ee80000300a00 */
[----:B------:R1:W-:Y:S01]  /*3b240*/  STL.64 [R1+0x1560], R16 ;  /* 0x0015601001007387 */ /* 0x0003e20000100a00 */
[----:B------:R-:W-:-:S03]  /*3b250*/  IMAD.WIDE R184, R252, 0x4, R216 ;  /* 0x00000004fcb87825 */ /* 0x000fc600078e02d8 */
[----:B------:R-:W3:Y:S01]  /*3b260*/  LDL.LU.64 R214, [R1+0x6d8] ;  /* 0x0006d80001d67983 */ /* 0x000ee20000300a00 */
[----:B------:R-:W-:-:S04]  /*3b270*/  IMAD.WIDE R130, R252, 0x4, R218 ;  /* 0x00000004fc827825 */ /* 0x000fc800078e02da */
[----:B-1----:R-:W-:-:S04]  /*3b280*/  IMAD.WIDE R16, R252, 0x4, R244 ;  /* 0x00000004fc107825 */ /* 0x002fc800078e02f4 */
[C---:B------:R-:W-:Y:S01]  /*3b290*/  IMAD.WIDE R14, R252.reuse, 0x4, R14 ;  /* 0x00000004fc0e7825 */ /* 0x040fe200078e020e */
[----:B------:R-:W-:Y:S04]  /*3b2a0*/  STL.64 [R1+0x540], R16 ;  /* 0x0005401001007387 */ /* 0x000fe80000100a00 */
[----:B------:R-:W3:Y:S01]  /*3b2b0*/  LDL.LU.64 R216, [R1+0x6d0] ;  /* 0x0006d00001d87983 */ /* 0x000ee20000300a00 */
[----:B------:R-:W-:-:S03]  /*3b2c0*/  IMAD.WIDE R132, R252, 0x4, R238 ;  /* 0x00000004fc847825 */ /* 0x000fc600078e02ee */
[----:B------:R1:W-:Y:S04]  /*3b2d0*/  STL.64 [R1+0x7a0], R14 ;  /* 0x0007a00e01007387 */ /* 0x0003e80000100a00 */
[----:B------:R-:W3:Y:S04]  /*3b2e0*/  LDL.LU.64 R218, [R1+0x750] ;  /* 0x0007500001da7983 */ /* 0x000ee80000300a00 */
[----:B------:R-:W3:Y:S04]  /*3b2f0*/  LDL.LU.64 R236, [R1+0x748] ;  /* 0x0007480001ec7983 */ /* 0x000ee80000300a00 */
[----:B------:R-:W3:Y:S04]  /*3b300*/  LDL.LU.64 R238, [R1+0x740] ;  /* 0x0007400001ee7983 */ /* 0x000ee80000300a00 */
[----:B-1----:R-:W3:Y:S04]  /*3b310*/  LDL.LU.64 R14, [R1+0x738] ;  /* 0x00073800010e7983 */ /* 0x002ee80000300a00 */
[----:B------:R-:W3:Y:S01]  /*3b320*/  LDL.LU.64 R244, [R1+0x730] ;  /* 0x0007300001f47983 */ /* 0x000ee20000300a00 */
[----:B--2---:R-:W-:-:S03]  /*3b330*/  IMAD.WIDE R16, R252, 0x4, R250 ;  /* 0x00000004fc107825 */ /* 0x004fc600078e02fa */
[----:B------:R-:W2:Y:S04]  /*3b340*/  LDL.LU.64 R250, [R1+0x728] ;  /* 0x0007280001fa7983 */ /* 0x000ea80000300a00 */
[----:B------:R1:W-:Y:S01]  /*3b350*/  STL.64 [R1+0xe40], R16 ;  /* 0x000e401001007387 */ /* 0x0003e20000100a00 */
[----:B----4-:R-:W-:-:S05]  /*3b360*/  IMAD.WIDE R20, R252, 0x4, R222 ;  /* 0x00000004fc147825 */ /* 0x010fca00078e02de */
[----:B------:R-:W-:Y:S01]  /*3b370*/  STL.64 [R1+0x1200], R20 ;  /* 0x0012001401007387 */ /* 0x000fe20000100a00 */
[----:B---3--:R-:W-:-:S04]  /*3b380*/  IMAD.WIDE R18, R252, 0x4, R224 ;  /* 0x00000004fc127825 */ /* 0x008fc800078e02e0 */
[C---:B-1----:R-:W-:Y:S01]  /*3b390*/  IMAD.WIDE R16, R252.reuse, 0x4, R226 ;  /* 0x00000004fc107825 */ /* 0x042fe200078e02e2 */
[----:B------:R-:W-:Y:S04]  /*3b3a0*/  STL.64 [R1+0x13b8], R18 ;  /* 0x0013b81201007387 */ /* 0x000fe80000100a00 */
[----:B------:R1:W-:Y:S01]  /*3b3b0*/  STL.64 [R1+0x1538], R16 ;  /* 0x0015381001007387 */ /* 0x0003e20000100a00 */
[----:B------:R-:W-:-:S03]  /*3b3c0*/  IMAD.WIDE R134, R252, 0x4, R240 ;  /* 0x00000004fc867825 */ /* 0x000fc600078e02f0 */
[----:B------:R-:W3:Y:S04]  /*3b3d0*/  LDL.LU.64 R240, [R1+0x718] ;  /* 0x0007180001f07983 */ /* 0x000ee80000300a00 */
[----:B------:R-:W4:Y:S01]  /*3b3e0*/  LDL.LU.64 R220, [R1+0x798] ;  /* 0x0007980001dc7983 */ /* 0x000f220000300a00 */
[----:B-1----:R-:W-:-:S03]  /*3b3f0*/  IMAD.WIDE R16, R252, 0x4, R2 ;  /* 0x00000004fc107825 */ /* 0x002fc600078e0202 */
[----:B------:R-:W4:Y:S04]  /*3b400*/  LDL.LU.64 R2, [R1+0x790] ;  /* 0x0007900001027983 */ /* 0x000f280000300a00 */
[----:B------:R1:W-:Y:S04]  /*3b410*/  STL.64 [R1+0x548], R16 ;  /* 0x0005481001007387 */ /* 0x0003e80000100a00 */
[----:B------:R-:W4:Y:S04]  /*3b420*/  LDL.LU.64 R230, [R1+0x788] ;  /* 0x0007880001e67983 */ /* 0x000f280000300a00 */
[----:B------:R-:W4:Y:S01]  /*3b430*/  LDL.LU.64 R222, [R1+0x780] ;  /* 0x0007800001de7983 */ /* 0x000f220000300a00 */
[----:B-1----:R-:W-:-:S05]  /*3b440*/  IMAD.WIDE R16, R252, 0x4, R232 ;  /* 0x00000004fc107825 */ /* 0x002fca00078e02e8 */
[----:B------:R1:W-:Y:S01]  /*3b450*/  STL.64 [R1+0x700], R16 ;  /* 0x0007001001007387 */ /* 0x0003e20000100a00 */
[----:B------:R-:W-:-:S03]  /*3b460*/  IMAD.WIDE R50, R252, 0x4, R228 ;  /* 0x00000004fc327825 */ /* 0x000fc600078e02e4 */
[----:B------:R-:W4:Y:S01]  /*3b470*/  LDL.LU.64 R224, [R1+0x778] ;  /* 0x0007780001e07983 */ /* 0x000f220000300a00 */
[----:B------:R-:W-:-:S03]  /*3b480*/  IMAD.WIDE R4, R252, 0x4, R4 ;  /* 0x00000004fc047825 */ /* 0x000fc600078e0204 */
[----:B------:R-:W4:Y:S01]  /*3b490*/  LDL.LU.64 R226, [R1+0x768] ;  /* 0x0007680001e27983 */ /* 0x000f220000300a00 */
[----:B-1----:R-:W-:-:S05]  /*3b4a0*/  IMAD.WIDE R16, R252, 0x4, R234 ;  /* 0x00000004fc107825 */ /* 0x002fca00078e02ea */
[----:B------:R1:W-:Y:S04]  /*3b4b0*/  STL.64 [R1+0xe10], R16 ;  /* 0x000e101001007387 */ /* 0x0003e80000100a00 */
[----:B------:R-:W4:Y:S04]  /*3b4c0*/  LDL.LU.64 R228, [R1+0x760] ;  /* 0x0007600001e47983 */ /* 0x000f280000300a00 */
[----:B------:R1:W-:Y:S02]  /*3b4d0*/  STL.64 [R1+0x11d0], R4 ;  /* 0x0011d00401007387 */ /* 0x0003e40000100a00 */
[----:B-1----:R-:W-:-:S02]  /*3b4e0*/  IMAD.WIDE R16, R252, 0x4, R248 ;  /* 0x00000004fc107825 */ /* 0x002fc400078e02f8 */
[----:B------:R-:W4:Y:S04]  /*3b4f0*/  LDL.LU.64 R4, [R1+0x7a8] ;  /* 0x0007a80001047983 */ /* 0x000f280000300a00 */
[----:B------:R-:W4:Y:S04]  /*3b500*/  LDL.LU.64 R232, [R1+0x7e8] ;  /* 0x0007e80001e87983 */ /* 0x000f280000300a00 */
[----:B------:R-:W4:Y:S04]  /*3b510*/  LDL.LU.64 R234, [R1+0x7e0] ;  /* 0x0007e00001ea7983 */ /* 0x000f280000300a00 */
[----:B------:R1:W-:Y:S04]  /*3b520*/  STL.64 [R1+0x1388], R16 ;  /* 0x0013881001007387 */ /* 0x0003e80000100a00 */
[----:B------:R-:W4:Y:S01]  /*3b530*/  LDL.LU.64 R248, [R1+0x7d8] ;  /* 0x0007d80001f87983 */ /* 0x000f220000300a00 */
[----:B-1----:R-:W-:-:S04]  /*3b540*/  IMAD.WIDE R16, R252, 0x4, R214 ;  /* 0x00000004fc107825 */ /* 0x002fc800078e02d6 */
[C---:B------:R-:W-:Y:S01]  /*3b550*/  IMAD.WIDE R20, R252.reuse, 0x4, R236 ;  /* 0x00000004fc147825 */ /* 0x040fe200078e02ec */
[----:B------:R1:W-:Y:S04]  /*3b560*/  STL.64 [R1+0x1510], R16 ;  /* 0x0015101001007387 */ /* 0x0003e80000100a00 */
[----:B------:R-:W-:Y:S01]  /*3b570*/  STL.64 [R1+0x550], R20 ;  /* 0x0005501401007387 */ /* 0x000fe20000100a00 */
[----:B------:R-:W-:-:S03]  /*3b580*/  IMAD.WIDE R18, R252, 0x4, R14 ;  /* 0x00000004fc127825 */ /* 0x000fc600078e020e */
[----:B------:R-:W4:Y:S01]  /*3b590*/  LDL.LU.64 R14, [R1+0x7d0] ;  /* 0x0007d000010e7983 */ /* 0x000f220000300a00 */
[----:B-1----:R-:W-:-:S05]  /*3b5a0*/  IMAD.WIDE R16, R252, 0x4, R238 ;  /* 0x00000004fc107825 */ /* 0x002fca00078e02ee */
[----:B------:R1:W-:Y:S04]  /*3b5b0*/  STL.64 [R1+0x708], R16 ;  /* 0x0007081001007387 */ /* 0x0003e80000100a00 */
[----:B------:R-:W-:Y:S01]  /*3b5c0*/  STL.64 [R1+0xde0], R18 ;  /* 0x000de01201007387 */ /* 0x000fe20000100a00 */
[----:B-1----:R-:W-:-:S03]  /*3b5d0*/  IMAD.WIDE R16, R252, 0x4, R244 ;  /* 0x00000004fc107825 */ /* 0x002fc600078e02f4 */
[----:B------:R-:W4:Y:S04]  /*3b5e0*/  LDL.LU.64 R244, [R1+0x7c8] ;  /* 0x0007c80001f47983 */ /* 0x000f280000300a00 */
[----:B------:R1:W-:Y:S02]  /*3b5f0*/  STL.64 [R1+0x1198], R16 ;  /* 0x0011981001007387 */ /* 0x0003e40000100a00 */
[----:B-1----:R-:W-:-:S04]  /*3b600*/  IMAD.WIDE R16, R252, 0x4, R246 ;  /* 0x00000004fc107825 */ /* 0x002fc800078e02f6 */
[----:B--2---:R-:W-:-:S05]  /*3b610*/  IMAD.WIDE R18, R252, 0x4, R250 ;  /* 0x00000004fc127825 */ /* 0x004fca00078e02fa */
[----:B------:R-:W-:Y:S04]  /*3b620*/  STL.64 [R1+0x1358], R18 ;  /* 0x0013581201007387 */ /* 0x000fe80000100a00 */
[----:B------:R-:W2:Y:S04]  /*3b630*/  LDL.LU.64 R246, [R1+0x1b70] ;  /* 0x001b700001f67983 */ /* 0x000ea80000300a00 */
[----:B------:R-:W2:Y:S04]  /*3b640*/  LDL.LU.64 R236, [R1+0x7c0] ;  /* 0x0007c00001ec7983 */ /* 0x000ea80000300a00 */
[----:B------:R-:W2:Y:S04]  /*3b650*/  LDL.LU.64 R238, [R1+0x7b8] ;  /* 0x0007b80001ee7983 */ /* 0x000ea80000300a00 */
[----:B------:R4:W-:Y:S04]  /*3b660*/  STL.64 [R1+0x14e8], R16 ;  /* 0x0014e81001007387 */ /* 0x0009e80000100a00 */
[----:B------:R-:W2:Y:S01]  /*3b670*/  LDL.LU.64 R250, [R1+0x7f8] ;  /* 0x0007f80001fa7983 */ /* 0x000ea20000300a00 */
[----:B---3--:R-:W-:-:S03]  /*3b680*/  IMAD.WIDE R54, R252, 0x4, R240 ;  /* 0x00000004fc367825 */ /* 0x008fc600078e02f0 */
[----:B------:R-:W3:Y:S01]  /*3b690*/  LDL.LU.64 R240, [R1+0x838] ;  /* 0x0008380001f07983 */ /* 0x000ee20000300a00 */
[----:B----4-:R-:W-:-:S03]  /*3b6a0*/  IMAD.WIDE R16, R252, 0x4, R2 ;  /* 0x00000004fc107825 */ /* 0x010fc600078e0202 */
[----:B------:R-:W4:Y:S04]  /*3b6b0*/  LDL.LU.64 R2, [R1+0x830] ;  /* 0x0008300001027983 */ /* 0x000f280000300a00 */
[----:B------:R1:W-:Y:S01]  /*3b6c0*/  STL.64 [R1+0x558], R16 ;  /* 0x0005581001007387 */ /* 0x0003e20000100a00 */
[----:B------:R-:W-:-:S04]  /*3b6d0*/  IMAD.WIDE R18, R252, 0x4, R230 ;  /* 0x00000004fc127825 */ /* 0x000fc800078e02e6 */
[C---:B------:R-:W-:Y:S01]  /*3b6e0*/  IMAD.WIDE R20, R252.reuse, 0x4, R222 ;  /* 0x00000004fc147825 */ /* 0x040fe200078e02de */
[----:B------:R-:W-:Y:S04]  /*3b6f0*/  STL.64 [R1+0x710], R18 ;  /* 0x0007101201007387 */ /* 0x000fe80000100a00 */
[----:B------:R1:W-:Y:S02]  /*3b700*/  STL.64 [R1+0xda8], R20 ;  /* 0x000da81401007387 */ /* 0x0003e40000100a00 */
[----:B-1----:R-:W-:-:S04]  /*3b710*/  IMAD.WIDE R16, R252, 0x4, R224 ;  /* 0x00000004fc107825 */ /* 0x002fc800078e02e0 */
[----:B------:R-:W-:-:S04]  /*3b720*/  IMAD.WIDE R52, R252, 0x4, R216 ;  /* 0x00000004fc347825 */ /* 0x000fc800078e02d8 */
[----:B------:R-:W-:-:S04]  /*3b730*/  IMAD.WIDE R136, R252, 0x4, R218 ;  /* 0x00000004fc887825 */ /* 0x000fc800078e02da */
[----:B------:R-:W-:-:S04]  /*3b740*/  IMAD.WIDE R140, R252, 0x4, R4 ;  /* 0x00000004fc8c7825 */ /* 0x000fc800078e0204 */
[----:B------:R-:W-:-:S04]  /*3b750*/  IMAD.WIDE R20, R252, 0x4, R232 ;  /* 0x00000004fc147825 */ /* 0x000fc800078e02e8 */
[C---:B--2---:R-:W-:Y:S02]  /*3b760*/  IMAD.WIDE R18, R252.reuse, 0x4, R246 ;  /* 0x00000004fc127825 */ /* 0x044fe400078e02f6 */
[----:B------:R-:W2:Y:S04]  /*3b770*/  LDL.LU.64 R246, [R1+0x828] ;  /* 0x0008280001f67983 */ /* 0x000ea80000300a00 */
[----:B------:R1:W-:Y:S04]  /*3b780*/  STL.64 [R1+0x1168], R16 ;  /* 0x0011681001007387 */ /* 0x0003e80000100a00 */
[----:B------:R1:W-:Y:S02]  /*3b790*/  STL.64 [R1+0x1328], R18 ;  /* 0x0013281201007387 */ /* 0x0003e40000100a00 */
[----:B-1----:R-:W-:-:S05]  /*3b7a0*/  IMAD.WIDE R16, R252, 0x4, R226 ;  /* 0x00000004fc107825 */ /* 0x002fca00078e02e2 */
[----:B------:R1:W-:Y:S04]  /*3b7b0*/  STL.64 [R1+0x14c0], R16 ;  /* 0x0014c01001007387 */ /* 0x0003e80000100a00 */
[----:B------:R-:W2:Y:S01]  /*3b7c0*/  LDL.LU.64 R4, [R1+0x820] ;  /* 0x0008200001047983 */ /* 0x000ea20000300a00 */
[----:B------:R-:W-:-:S03]  /*3b7d0*/  IMAD.WIDE R18, R252, 0x4, R234 ;  /* 0x00000004fc127825 */ /* 0x000fc600078e02ea */
[----:B------:R-:W-:Y:S01]  /*3b7e0*/  STL.64 [R1+0x560], R20 ;  /* 0x0005601401007387 */ /* 0x000fe20000100a00 */
[----:B-1----:R-:W-:-:S03]  /*3b7f0*/  IMAD.WIDE R16, R252, 0x4, R248 ;  /* 0x00000004fc107825 */ /* 0x002fc600078e02f8 */
[----:B------:R-:W2:Y:S04]  /*3b800*/  LDL.LU.64 R210, [R1+0x818] ;  /* 0x0008180001d27983 */ /* 0x000ea80000300a00 */
[----:B------:R-:W-:Y:S04]  /*3b810*/  STL.64 [R1+0x718], R18 ;  /* 0x0007181201007387 */ /* 0x000fe80000100a00 */
[----:B------:R-:W2:Y:S04]  /*3b820*/  LDL.LU.64 R214, [R1+0x810] ;  /* 0x0008100001d67983 */ /* 0x000ea80000300a00 */
[----:B------:R1:W-:Y:S04]  /*3b830*/  STL.64 [R1+0xd78], R16 ;  /* 0x000d781001007387 */ /* 0x0003e80000100a00 */
[----:B------:R-:W2:Y:S04]  /*3b840*/  LDL.LU.64 R216, [R1+0x808] ;  /* 0x0008080001d87983 */ /* 0x000ea80000300a00 */
[----:B------:R-:W2:Y:S04]  /*3b850*/  LDL.LU.64 R218, [R1+0x848] ;  /* 0x0008480001da7983 */ /* 0x000ea80000300a00 */
[----:B------:R-:W2:Y:S04]  /*3b860*/  LDL.LU.64 R232, [R1+0x880] ;  /* 0x0008800001e87983 */ /* 0x000ea80000300a00 */
[----:B------:R-:W2:Y:S01]  /*3b870*/  LDL.LU.64 R248, [R1+0x878] ;  /* 0x0008780001f87983 */ /* 0x000ea20000300a00 */
[----:B-1----:R-:W-:-:S03]  /*3b880*/  IMAD.WIDE R16, R252, 0x4, R14 ;  /* 0x00000004fc107825 */ /* 0x002fc600078e020e */
[----:B------:R-:W2:Y:S04]  /*3b890*/  LDL.LU.64 R234, [R1+0x870] ;  /* 0x0008700001ea7983 */ /* 0x000ea80000300a00 */
[----:B------:R-:W2:Y:S01]  /*3b8a0*/  LDL.LU.64 R14, [R1+0x868] ;  /* 0x00086800010e7983 */ /* 0x000ea20000300a00 */
[----:B------:R-:W-:-:S03]  /*3b8b0*/  IMAD.WIDE R18, R252, 0x4, R244 ;  /* 0x00000004fc127825 */ /* 0x000fc600078e02f4 */
[----:B------:R1:W-:Y:S04]  /*3b8c0*/  STL.64 [R1+0x1138], R16 ;  /* 0x0011381001007387 */ /* 0x0003e80000100a00 */
[----:B------:R-:W2:Y:S01]  /*3b8d0*/  LDL.LU.64 R244, [R1+0x860] ;  /* 0x0008600001f47983 */ /* 0x000ea20000300a00 */
[----:B------:R-:W-:-:S03]  /*3b8e0*/  IMAD.WIDE R194, R252, 0x4, R142 ;  /* 0x00000004fcc27825 */ /* 0x000fc600078e028e */
[----:B------:R-:W-:Y:S01]  /*3b8f0*/  STL.64 [R1+0x1300], R18 ;  /* 0x0013001201007387 */ /* 0x000fe20000100a00 */
[----:B-1----:R-:W-:-:S04]  /*3b900*/  IMAD.WIDE R16, R252, 0x4, R236 ;  /* 0x00000004fc107825 */ /* 0x002fc800078e02ec */
[C---:B------:R-:W-:Y:S01]  /*3b910*/  IMAD.WIDE R142, R252.reuse, 0x4, R250 ;  /* 0x00000004fc8e7825 */ /* 0x040fe200078e02fa */
[----:B------:R3:W-:Y:S04]  /*3b920*/  STL.64 [R1+0x1498], R16 ;  /* 0x0014981001007387 */ /* 0x0007e80000100a00 */
[----:B------:R-:W2:Y:S01]  /*3b930*/  LDL.LU.64 R250, [R1+0x858] ;  /* 0x0008580001fa7983 */ /* 0x000ea20000300a00 */
[----:B------:R-:W-:-:S03]  /*3b940*/  IMAD.WIDE R138, R252, 0x4, R220 ;  /* 0x00000004fc8a7825 */ /* 0x000fc600078e02dc */
[----:B------:R-:W2:Y:S01]  /*3b950*/  LDL.LU.64 R220, [R1+0x850] ;  /* 0x0008500001dc7983 */ /* 0x000ea20000300a00 */
[----:B---3--:R-:W-:-:S03]  /*3b960*/  IMAD.WIDE R16, R252, 0x4, R240 ;  /* 0x00000004fc107825 */ /* 0x008fc600078e02f0 */
[----:B------:R-:W3:Y:S01]  /*3b970*/  LDL.LU.64 R240, [R1+0x890] ;  /* 0x0008900001f07983 */ /* 0x000ee20000300a00 */
[----:B----4-:R-:W-:-:S03]  /*3b980*/  IMAD.WIDE R2, R252, 0x4, R2 ;  /* 0x00000004fc027825 */ /* 0x010fc600078e0202 */
[----:B------:R-:W-:Y:S04]  /*3b990*/  STL.64 [R1+0x568], R16 ;  /* 0x0005681001007387 */ /* 0x000fe80000100a00 */
[----:B------:R-:W4:Y:S04]  /*3b9a0*/  LDL.LU.64 R230, [R1+0x8d8] ;  /* 0x0008d80001e67983 */ /* 0x000f280000300a00 */
[----:B------:R-:W3:Y:S04]  /*3b9b0*/  LDL.LU.64 R222, [R1+0x8d0] ;  /* 0x0008d00001de7983 */ /* 0x000ee80000300a00 */
[----:B------:R1:W-:Y:S04]  /*3b9c0*/  STL.64 [R1+0x720], R2 ;  /* 0x0007200201007387 */ /* 0x0003e80000100a00 */
[----:B------:R-:W4:Y:S01]  /*3b9d0*/  LDL.LU.64 R224, [R1+0x8c8] ;  /* 0x0008c80001e07983 */ /* 0x000f220000300a00 */
[----:B------:R-:W-:-:S03]  /*3b9e0*/  IMAD.WIDE R56, R252, 0x4, R228 ;  /* 0x00000004fc387825 */ /* 0x000fc600078e02e4 */
[----:B-1----:R-:W4:Y:S04]  /*3b9f0*/  LDL.LU.64 R2, [R1+0x8c0] ;  /* 0x0008c00001027983 */ /* 0x002f280000300a00 */
[----:B------:R-:W4:Y:S04]  /*3ba00*/  LDL.LU.64 R226, [R1+0x8b8] ;  /* 0x0008b80001e27983 */ /* 0x000f280000300a00 */
[----:B------:R-:W4:Y:S01]  /*3ba10*/  LDL.LU.64 R228, [R1+0x8b0] ;  /* 0x0008b00001e47983 */ /* 0x000f220000300a00 */
[----:B------:R-:W-:-:S04]  /*3ba20*/  IMAD.WIDE R58, R252, 0x4, R238 ;  /* 0x00000004fc3a7825 */ /* 0x000fc800078e02ee */
[----:B--2---:R-:W-:-:S05]  /*3ba30*/  IMAD.WIDE R16, R252, 0x4, R246 ;  /* 0x00000004fc107825 */ /* 0x004fca00078e02f6 */
[----:B------:R-:W-:Y:S04]  /*3ba40*/  STL.64 [R1+0x9e0], R16 ;  /* 0x0009e01001007387 */ /* 0x000fe80000100a00 */
[----:B------:R-:W2:Y:S04]  /*3ba50*/  LDL.LU.64 R246, [R1+0x8a8] ;  /* 0x0008a80001f67983 */ /* 0x000ea80000300a00 */
[----:B------:R-:W2:Y:S04]  /*3ba60*/  LDL.LU.64 R236, [R1+0x8e8] ;  /* 0x0008e80001ec7983 */ /* 0x000ea80000300a00 */
[----:B------:R-:W2:Y:S01]  /*3ba70*/  LDL.LU.64 R238, [R1+0x928] ;  /* 0x0009280001ee7983 */ /* 0x000ea20000300a00 */
[----:B------:R-:W-:-:S05]  /*3ba80*/  IMAD.WIDE R4, R252, 0x4, R4 ;  /* 0x00000004fc047825 */ /* 0x000fca00078e0204 */
[----:B------:R1:W-:Y:S01]  /*3ba90*/  STL.64 [R1+0x1100], R4 ;  /* 0x0011000401007387 */ /* 0x0003e20000100a00 */
[----:B------:R-:W-:-:S03]  /*3baa0*/  IMAD.WIDE R18, R252, 0x4, R210 ;  /* 0x00000004fc127825 */ /* 0x000fc600078e02d2 */
[----:B-1----:R-:W2:Y:S01]  /*3bab0*/  LDL.LU.64 R4, [R1+0x920] ;  /* 0x0009200001047983 */ /* 0x002ea20000300a00 */
[----:B------:R-:W-:-:S03]  /*3bac0*/  IMAD.WIDE R16, R252, 0x4, R214 ;  /* 0x00000004fc107825 */ /* 0x000fc600078e02d6 */
[----:B------:R-:W-:Y:S04]  /*3bad0*/  STL.64 [R1+0x12d0], R18 ;  /* 0x0012d01201007387 */ /* 0x000fe80000100a00 */
[----:B------:R1:W-:Y:S02]  /*3bae0*/  STL.64 [R1+0x1470], R16 ;  /* 0x0014701001007387 */ /* 0x0003e40000100a00 */
[----:B-1----:R-:W-:-:S04]  /*3baf0*/  IMAD.WIDE R16, R252, 0x4, R232 ;  /* 0x00000004fc107825 */ /* 0x002fc800078e02e8 */
[C---:B------:R-:W-:Y:S02]  /*3bb00*/  IMAD.WIDE R18, R252.reuse, 0x4, R248 ;  /* 0x00000004fc127825 */ /* 0x040fe400078e02f8 */
[----:B------:R-:W2:Y:S04]  /*3bb10*/  LDL.LU.64 R248, [R1+0x918] ;  /* 0x0009180001f87983 */ /* 0x000ea80000300a00 */
[----:B------:R-:W-:Y:S04]  /*3bb20*/  STL.64 [R1+0x570], R16 ;  /* 0x0005701001007387 */ /* 0x000fe80000100a00 */
[----:B------:R1:W-:Y:S02]  /*3bb30*/  STL.64 [R1+0x728], R18 ;  /* 0x0007281201007387 */ /* 0x0003e40000100a00 */
[----:B-1----:R-:W-:-:S02]  /*3bb40*/  IMAD.WIDE R18, R252, 0x4, R14 ;  /* 0x00000004fc127825 */ /* 0x002fc400078e020e */
[----:B------:R-:W2:Y:S02]  /*3bb50*/  LDL.LU.64 R14, [R1+0x910] ;  /* 0x00091000010e7983 */ /* 0x000ea40000300a00 */
[----:B------:R-:W-:-:S05]  /*3bb60*/  IMAD.WIDE R16, R252, 0x4, R234 ;  /* 0x00000004fc107825 */ /* 0x000fca00078e02ea */
[----:B------:R1:W-:Y:S04]  /*3bb70*/  STL.64 [R1+0x940], R16 ;  /* 0x0009401001007387 */ /* 0x0003e80000100a00 */
[----:B------:R-:W-:Y:S04]  /*3bb80*/  STL.64 [R1+0xec8], R18 ;  /* 0x000ec81201007387 */ /* 0x000fe80000100a00 */
[----:B------:R-:W2:Y:S01]  /*3bb90*/  LDL.LU.64 R232, [R1+0x908] ;  /* 0x0009080001e87983 */ /* 0x000ea20000300a00 */
[----:B-1----:R-:W-:-:S03]  /*3bba0*/  IMAD.WIDE R16, R252, 0x4, R244 ;  /* 0x00000004fc107825 */ /* 0x002fc600078e02f4 */
[----:B------:R-:W2:Y:S04]  /*3bbb0*/  LDL.LU.64 R234, [R1+0x900] ;  /* 0x0009000001ea7983 */ /* 0x000ea80000300a00 */
[----:B------:R1:W-:Y:S04]  /*3bbc0*/  STL.64 [R1+0x1298], R16 ;  /* 0x0012981001007387 */ /* 0x0003e80000100a00 */
[----:B------:R-:W2:Y:S01]  /*3bbd0*/  LDL.LU.64 R244, [R1+0x8f8] ;  /* 0x0008f80001f47983 */ /* 0x000ea20000300a00 */
[----:B-1----:R-:W-:-:S03]  /*3bbe0*/  IMAD.WIDE R16, R252, 0x4, R250 ;  /* 0x00000004fc107825 */ /* 0x002fc600078e02fa */
[----:B------:R-:W2:Y:S04]  /*3bbf0*/  LDL.LU.64 R250, [R1+0x938] ;  /* 0x0009380001fa7983 */ /* 0x000ea80000300a00 */
[----:B------:R4:W-:Y:S01]  /*3bc00*/  STL.64 [R1+0x1440], R16 ;  /* 0x0014401001007387 */ /* 0x0009e20000100a00 */
[----:B---3--:R-:W-:-:S04]  /*3bc10*/  IMAD.WIDE R20, R252, 0x4, R222 ;  /* 0x00000004fc147825 */ /* 0x008fc800078e02de */
[C---:B------:R-:W-:Y:S02]  /*3bc20*/  IMAD.WIDE R146, R252.reuse, 0x4, R240 ;  /* 0x00000004fc927825 */ /* 0x040fe400078e02f0 */
[----:B------:R-:W3:Y:S02]  /*3bc30*/  LDL.LU.64 R240, [R1+0x978] ;  /* 0x0009780001f07983 */ /* 0x000ee40000300a00 */
[----:B----4-:R-:W-:-:S04]  /*3bc40*/  IMAD.WIDE R16, R252, 0x4, R230 ;  /* 0x00000004fc107825 */ /* 0x010fc800078e02e6 */
[C---:B------:R-:W-:Y:S01]  /*3bc50*/  IMAD.WIDE R18, R252.reuse, 0x4, R224 ;  /* 0x00000004fc127825 */ /* 0x040fe200078e02e0 */
[----:B------:R1:W-:Y:S04]  /*3bc60*/  STL.64 [R1+0x578], R16 ;  /* 0x0005781001007387 */ /* 0x0003e80000100a00 */
[----:B------:R-:W-:Y:S01]  /*3bc70*/  STL.64 [R1+0x730], R20 ;  /* 0x0007301401007387 */ /* 0x000fe20000100a00 */
[----:B-1----:R-:W-:-:S03]  /*3bc80*/  IMAD.WIDE R16, R252, 0x4, R2 ;  /* 0x00000004fc107825 */ /* 0x002fc600078e0202 */
[----:B------:R-:W4:Y:S04]  /*3bc90*/  LDL.LU.64 R2, [R1+0x970] ;  /* 0x0009700001027983 */ /* 0x000f280000300a00 */
[----:B------:R1:W-:Y:S04]  /*3bca0*/  STL.64 [R1+0x9d8], R18 ;  /* 0x0009d81201007387 */ /* 0x0003e80000100a00 */
[----:B------:R1:W-:Y:S02]  /*3bcb0*/  STL.64 [R1+0xe98], R16 ;  /* 0x000e981001007387 */ /* 0x0003e40000100a00 */
[----:B-1----:R-:W-:-:S04]  /*3bcc0*/  IMAD.WIDE R18, R252, 0x4, R226 ;  /* 0x00000004fc127825 */ /* 0x002fc800078e02e2 */
[C---:B------:R-:W-:Y:S01]  /*3bcd0*/  IMAD.WIDE R16, R252.reuse, 0x4, R228 ;  /* 0x00000004fc107825 */ /* 0x040fe200078e02e4 */
[----:B------:R-:W-:Y:S03]  /*3bce0*/  STL.64 [R1+0x1268], R18 ;  /* 0x0012681201007387 */ /* 0x000fe60000100a00 */
[----:B------:R-:W-:-:S04]  /*3bcf0*/  IMAD.WIDE R212, R252, 0x4, R206 ;  /* 0x00000004fcd47825 */ /* 0x000fc800078e02ce */
[----:B------:R-:W-:-:S04]  /*3bd00*/  IMAD.WIDE R206, R252, 0x4, R60 ;  /* 0x00000004fcce7825 */ /* 0x000fc800078e023c */
[----:B------:R-:W-:-:S04]  /*3bd10*/  IMAD.WIDE R60, R252, 0x4, R216 ;  /* 0x00000004fc3c7825 */ /* 0x000fc800078e02d8 */
[----:B------:R-:W-:-:S04]  /*3bd20*/  IMAD.WIDE R182, R252, 0x4, R144 ;  /* 0x00000004fcb67825 */ /* 0x000fc800078e0290 */
[----:B------:R-:W-:-:S04]  /*3bd30*/  IMAD.WIDE R144, R252, 0x4, R218 ;  /* 0x00000004fc907825 */ /* 0x000fc800078e02da */
[C---:B--2---:R-:W-:Y:S02]  /*3bd40*/  IMAD.WIDE R98, R252.reuse, 0x4, R246 ;  /* 0x00000004fc627825 */ /* 0x044fe400078e02f6 */
[----:B------:R-:W2:Y:S04]  /*3bd50*/  LDL.LU.64 R246, [R1+0x968] ;  /* 0x0009680001f67983 */ /* 0x000ea80000300a00 */
[----:B------:R1:W-:Y:S04]  /*3bd60*/  STL.64 [R1+0x1410], R16 ;  /* 0x0014101001007387 */ /* 0x0003e80000100a00 */
[----:B------:R-:W2:Y:S01]  /*3bd70*/  LDL.LU.64 R210, [R1+0x960] ;  /* 0x0009600001d27983 */ /* 0x000ea20000300a00 */
[----:B-1----:R-:W-:-:S05]  /*3bd80*/  IMAD.WIDE R16, R252, 0x4, R238 ;  /* 0x00000004fc107825 */ /* 0x002fca00078e02ee */
[----:B------:R-:W-:Y:S04]  /*3bd90*/  STL.64 [R1+0x580], R16 ;  /* 0x0005801001007387 */ /* 0x000fe80000100a00 */
[----:B------:R-:W2:Y:S01]  /*3bda0*/  LDL.LU.64 R214, [R1+0x958] ;  /* 0x0009580001d67983 */ /* 0x000ea20000300a00 */
[----:B------:R-:W-:-:S05]  /*3bdb0*/  IMAD.WIDE R4, R252, 0x4, R4 ;  /* 0x00000004fc047825 */ /* 0x000fca00078e0204 */
[----:B------:R1:W-:Y:S04]  /*3bdc0*/  STL.64 [R1+0x738], R4 ;  /* 0x0007380401007387 */ /* 0x0003e80000100a00 */
[----:B------:R-:W2:Y:S01]  /*3bdd0*/  LDL.LU.64 R216, [R1+0x950] ;  /* 0x0009500001d87983 */ /* 0x000ea20000300a00 */
[----:B------:R-:W-:-:S03]  /*3bde0*/  IMAD.WIDE R148, R252, 0x4, R236 ;  /* 0x00000004fc947825 */ /* 0x000fc600078e02ec */
[----:B------:R-:W2:Y:S04]  /*3bdf0*/  LDL.LU.64 R218, [R1+0x948] ;  /* 0x0009480001da7983 */ /* 0x000ea80000300a00 */
[----:B------:R-:W2:Y:S04]  /*3be00*/  LDL.LU.64 R236, [R1+0x988] ;  /* 0x0009880001ec7983 */ /* 0x000ea80000300a00 */
[----:B-1----:R-:W2:Y:S04]  /*3be10*/  LDL.LU.64 R4, [R1+0x9c8] ;  /* 0x0009c80001047983 */ /* 0x002ea80000300a00 */
[----:B------:R-:W2:Y:S01]  /*3be20*/  LDL.LU.64 R238, [R1+0x9c0] ;  /* 0x0009c00001ee7983 */ /* 0x000ea20000300a00 */
[----:B------:R-:W-:-:S03]  /*3be30*/  IMAD.WIDE R16, R252, 0x4, R248 ;  /* 0x00000004fc107825 */ /* 0x000fc600078e02f8 */
[----:B------:R-:W2:Y:S04]  /*3be40*/  LDL.LU.64 R248, [R1+0x9b8] ;  /* 0x0009b80001f87983 */ /* 0x000ea80000300a00 */
[----:B------:R1:W-:Y:S02]  /*3be50*/  STL.64 [R1+0x9d0], R16 ;  /* 0x0009d01001007387 */ /* 0x0003e40000100a00 */
[C---:B-1----:R-:W-:Y:S02]  /*3be60*/  IMAD.WIDE R16, R252.reuse, 0x4, R14 ;  /* 0x00000004fc107825 */ /* 0x042fe400078e020e */
[----:B------:R-:W2:Y:S04]  /*3be70*/  LDL.LU.64 R14, [R1+0x9b0] ;  /* 0x0009b000010e7983 */ /* 0x000ea80000300a00 */
[----:B------:R1:W-:Y:S01]  /*3be80*/  STL.64 [R1+0xe68], R16 ;  /* 0x000e681001007387 */ /* 0x0003e20000100a00 */
[----:B------:R-:W-:-:S05]  /*3be90*/  IMAD.WIDE R18, R252, 0x4, R232 ;  /* 0x00000004fc127825 */ /* 0x000fca00078e02e8 */
[----:B------:R-:W-:Y:S01]  /*3bea0*/  STL.64 [R1+0x1228], R18 ;  /* 0x0012281201007387 */ /* 0x000fe20000100a00 */
[----:B------:R-:W-:-:S03]  /*3beb0*/  IMAD.WIDE R66, R252, 0x4, R244 ;  /* 0x00000004fc427825 */ /* 0x000fc600078e02f4 */
[----:B------:R-:W2:Y:S01]  /*3bec0*/  LDL.LU.64 R244, [R1+0x9a8] ;  /* 0x0009a80001f47983 */ /* 0x000ea20000300a00 */
[----:B-1----:R-:W-:-:S04]  /*3bed0*/  IMAD.WIDE R16, R252, 0x4, R234 ;  /* 0x00000004fc107825 */ /* 0x002fc800078e02ea */
[C---:B------:R-:W-:Y:S01]  /*3bee0*/  IMAD.WIDE R122, R252.reuse, 0x4, R62 ;  /* 0x00000004fc7a7825 */ /* 0x040fe200078e023e */
[----:B------:R3:W-:Y:S03]  /*3bef0*/  STL.64 [R1+0x13e0], R16 ;  /* 0x0013e01001007387 */ /* 0x0007e60000100a00 */
[C---:B------:R-:W-:Y:S02]  /*3bf00*/  IMAD.WIDE R62, R252.reuse, 0x4, R220 ;  /* 0x00000004fc3e7825 */ /* 0x040fe400078e02dc */
[----:B------:R-:W2:Y:S02]  /*3bf10*/  LDL.LU.64 R220, [R1+0x9a0] ;  /* 0x0009a00001dc7983 */ /* 0x000ea40000300a00 */
[C---:B------:R-:W-:Y:S02]  /*3bf20*/  IMAD.WIDE R150, R252.reuse, 0x4, R250 ;  /* 0x00000004fc967825 */ /* 0x040fe400078e02fa */
[----:B------:R-:W2:Y:S02]  /*3bf30*/  LDL.LU.64 R250, [R1+0x998] ;  /* 0x0009980001fa7983 */ /* 0x000ea40000300a00 */
[----:B---3--:R-:W-:-:S02]  /*3bf40*/  IMAD.WIDE R16, R252, 0x4, R240 ;  /* 0x00000004fc107825 */ /* 0x008fc400078e02f0 */
[----:B------:R-:W3:Y:S04]  /*3bf50*/  LDL.LU.64 R230, [R1+0x9e8] ;  /* 0x0009e80001e67983 */ /* 0x000ee80000300a00 */
[----:B------:R-:W3:Y:S04]  /*3bf60*/  LDL.LU.64 R222, [R1+0xa20] ;  /* 0x000a200001de7983 */ /* 0x000ee80000300a00 */
[----:B------:R-:W-:Y:S04]  /*3bf70*/  STL.64 [R1+0x588], R16 ;  /* 0x0005881001007387 */ /* 0x000fe80000100a00 */
[----:B------:R-:W3:Y:S04]  /*3bf80*/  LDL.LU.64 R224, [R1+0xa18] ;  /* 0x000a180001e07983 */ /* 0x000ee80000300a00 */
[----:B------:R-:W3:Y:S04]  /*3bf90*/  LDL.LU.64 R240, [R1+0xa10] ;  /* 0x000a100001f07983 */ /* 0x000ee80000300a00 */
[----:B------:R-:W3:Y:S01]  /*3bfa0*/  LDL.LU.64 R226, [R1+0xa08] ;  /* 0x000a080001e27983 */ /* 0x000ee20000300a00 */
[----:B----4-:R-:W-:-:S03]  /*3bfb0*/  IMAD.WIDE R2, R252, 0x4, R2 ;  /* 0x00000004fc027825 */ /* 0x010fc600078e0202 */
[----:B------:R-:W4:Y:S04]  /*3bfc0*/  LDL.LU.64 R228, [R1+0xa00] ;  /* 0x000a000001e47983 */ /* 0x000f280000300a00 */
[----:B------:R1:W-:Y:S04]  /*3bfd0*/  STL.64 [R1+0x740], R2 ;  /* 0x0007400201007387 */ /* 0x0003e80000100a00 */
[----:B-1----:R-:W4:Y:S04]  /*3bfe0*/  LDL.LU.64 R2, [R1+0x9f8] ;  /* 0x0009f80001027983 */ /* 0x002f280000300a00 */
[----:B------:R-:W4:Y:S04]  /*3bff0*/  LDL.LU.64 R232, [R1+0x9f0] ;  /* 0x0009f00001e87983 */ /* 0x000f280000300a00 */
[----:B------:R-:W4:Y:S01]  /*3c000*/  LDL.LU.64 R234, [R1+0xa28] ;  /* 0x000a280001ea7983 */ /* 0x000f220000300a00 */
[----:B--2---:R-:W-:-:S05]  /*3c010*/  IMAD.WIDE R16, R252, 0x4, R246 ;  /* 0x00000004fc107825 */ /* 0x004fca00078e02f6 */
[----:B------:R1:W-:Y:S01]  /*3c020*/  STL.64 [R1+0x990], R16 ;  /* 0x0009901001007387 */ /* 0x0003e20000100a00 */
[----:B------:R-:W-:-:S03]  /*3c030*/  IMAD.WIDE R20, R252, 0x4, R210 ;  /* 0x00000004fc147825 */ /* 0x000fc600078e02d2 */
[----:B------:R-:W2:Y:S04]  /*3c040*/  LDL.LU.64 R246, [R1+0xa30] ;  /* 0x000a300001f67983 */ /* 0x000ea80000300a00 */
[----:B------:R-:W-:Y:S01]  /*3c050*/  STL.64 [R1+0xe38], R20 ;  /* 0x000e381401007387 */ /* 0x000fe20000100a00 */
[----:B------:R-:W-:-:S05]  /*3c060*/  IMAD.WIDE R18, R252, 0x4, R214 ;  /* 0x00000004fc127825 */ /* 0x000fca00078e02d6 */
[----:B------:R-:W-:Y:S01]  /*3c070*/  STL.64 [R1+0x11f8], R18 ;  /* 0x0011f81201007387 */ /* 0x000fe20000100a00 */
[----:B-1----:R-:W-:-:S05]  /*3c080*/  IMAD.WIDE R16, R252, 0x4, R216 ;  /* 0x00000004fc107825 */ /* 0x002fca00078e02d8 */
[----:B------:R1:W-:Y:S02]  /*3c090*/  STL.64 [R1+0x13b0], R16 ;  /* 0x0013b01001007387 */ /* 0x0003e40000100a00 */
[C---:B-1----:R-:W-:Y:S02]  /*3c0a0*/  IMAD.WIDE R16, R252.reuse, 0x4, R4 ;  /* 0x00000004fc107825 */ /* 0x042fe400078e0204 */
[----:B------:R-:W2:Y:S02]  /*3c0b0*/  LDL.LU.64 R4, [R1+0xa60] ;  /* 0x000a600001047983 */ /* 0x000ea40000300a00 */
[C---:B------:R-:W-:Y:S02]  /*3c0c0*/  IMAD.WIDE R18, R252.reuse, 0x4, R238 ;  /* 0x00000004fc127825 */ /* 0x040fe400078e02ee */
[----:B------:R1:W-:Y:S02]  /*3c0d0*/  STL.64 [R1+0x590], R16 ;  /* 0x0005901001007387 */ /* 0x0003e40000100a00 */
[----:B------:R-:W-:-:S04]  /*3c0e0*/  IMAD.WIDE R152, R252, 0x4, R236 ;  /* 0x00000004fc987825 */ /* 0x000fc800078e02ec */
[C---:B-1----:R-:W-:Y:S02]  /*3c0f0*/  IMAD.WIDE R16, R252.reuse, 0x4, R248 ;  /* 0x00000004fc107825 */ /* 0x042fe400078e02f8 */
[----:B------:R-:W2:Y:S04]  /*3c100*/  LDL.LU.64 R248, [R1+0xa58] ;  /* 0x000a580001f87983 */ /* 0x000ea80000300a00 */
[----:B------:R-:W-:Y:S01]  /*3c110*/  STL.64 [R1+0x748], R18 ;  /* 0x0007481201007387 */ /* 0x000fe20000100a00 */
[----:B------:R-:W-:-:S03]  /*3c120*/  IMAD.WIDE R14, R252, 0x4, R14 ;  /* 0x00000004fc0e7825 */ /* 0x000fc600078e020e */
[----:B------:R-:W-:Y:S04]  /*3c130*/  STL.64 [R1+0x960], R16 ;  /* 0x0009601001007387 */ /* 0x000fe80000100a00 */
[----:B------:R-:W2:Y:S04]  /*3c140*/  LDL.LU.64 R236, [R1+0xa50] ;  /* 0x000a500001ec7983 */ /* 0x000ea80000300a00 */
[----:B------:R-:W2:Y:S04]  /*3c150*/  LDL.LU.64 R238, [R1+0xa48] ;  /* 0x000a480001ee7983 */ /* 0x000ea80000300a00 */
[----:B------:R1:W-:Y:S04]  /*3c160*/  STL.64 [R1+0xe08], R14 ;  /* 0x000e080e01007387 */ /* 0x0003e80000100a00 */
[----:B-1----:R-:W2:Y:S01]  /*3c170*/  LDL.LU.64 R14, [R1+0xa40] ;  /* 0x000a4000010e7983 */ /* 0x002ea20000300a00 */
[----:B------:R-:W-:-:S03]  /*3c180*/  IMAD.WIDE R18, R252, 0x4, R244 ;  /* 0x00000004fc127825 */ /* 0x000fc600078e02f4 */
[----:B------:R-:W2:Y:S04]  /*3c190*/  LDL.LU.64 R244, [R1+0xa38] ;  /* 0x000a380001f47983 */ /* 0x000ea80000300a00 */
[----:B------:R1:W-:Y:S01]  /*3c1a0*/  STL.64 [R1+0x11c8], R18 ;  /* 0x0011c81201007387 */ /* 0x0003e20000100a00 */
[----:B------:R-:W-:-:S04]  /*3c1b0*/  IMAD.WIDE R16, R252, 0x4, R220 ;  /* 0x00000004fc107825 */ /* 0x000fc800078e02dc */
[C---:B------:R-:W-:Y:S02]  /*3c1c0*/  IMAD.WIDE R70, R252.reuse, 0x4, R250 ;  /* 0x00000004fc467825 */ /* 0x040fe400078e02fa */
[----:B------:R-:W2:Y:S02]  /*3c1d0*/  LDL.LU.64 R250, [R1+0xa68] ;  /* 0x000a680001fa7983 */ /* 0x000ea40000300a00 */
[C---:B---3--:R-:W-:Y:S02]  /*3c1e0*/  IMAD.WIDE R20, R252.reuse, 0x4, R222 ;  /* 0x00000004fc147825 */ /* 0x048fe400078e02de */
[----:B------:R3:W-:Y:S04]  /*3c1f0*/  STL.64 [R1+0x1380], R16 ;  /* 0x0013801001007387 */ /* 0x0007e80000100a00 */
[----:B------:R3:W-:Y:S01]  /*3c200*/  STL.64 [R1+0x598], R20 ;  /* 0x0005981401007387 */ /* 0x0007e20000100a00 */
[----:B-1----:R-:W-:-:S04]  /*3c210*/  IMAD.WIDE R18, R252, 0x4, R224 ;  /* 0x00000004fc127825 */ /* 0x002fc800078e02e0 */
[C---:B---3--:R-:W-:Y:S02]  /*3c220*/  IMAD.WIDE R16, R252.reuse, 0x4, R240 ;  /* 0x00000004fc107825 */ /* 0x048fe400078e02f0 */
[----:B------:R-:W3:Y:S02]  /*3c230*/  LDL.LU.64 R240, [R1+0xa70] ;  /* 0x000a700001f07983 */ /* 0x000ee40000300a00 */
[C---:B------:R-:W-:Y:S02]  /*3c240*/  IMAD.WIDE R20, R252.reuse, 0x4, R226 ;  /* 0x00000004fc147825 */ /* 0x040fe400078e02e2 */
[----:B------:R4:W-:Y:S04]  /*3c250*/  STL.64 [R1+0x750], R18 ;  /* 0x0007501201007387 */ /* 0x0009e80000100a00 */
[----:B------:R1:W-:Y:S04]  /*3c260*/  STL.64 [R1+0x968], R16 ;  /* 0x0009681001007387 */ /* 0x0003e80000100a00 */
[----:B------:R-:W-:Y:S01]  /*3c270*/  STL.64 [R1+0xdd8], R20 ;  /* 0x000dd81401007387 */ /* 0x000fe20000100a00 */
[----:B----4-:R-:W-:-:S04]  /*3c280*/  IMAD.WIDE R18, R252, 0x4, R228 ;  /* 0x00000004fc127825 */ /* 0x010fc800078e02e4 */
[C---:B-1----:R-:W-:Y:S02]  /*3c290*/  IMAD.WIDE R16, R252.reuse, 0x4, R2 ;  /* 0x00000004fc107825 */ /* 0x042fe400078e0202 */
[----:B------:R-:W4:Y:S04]  /*3c2a0*/  LDL.LU.64 R2, [R1+0xaa0] ;  /* 0x000aa00001027983 */ /* 0x000f280000300a00 */
[----:B------:R-:W-:Y:S04]  /*3c2b0*/  STL.64 [R1+0x1190], R18 ;  /* 0x0011901201007387 */ /* 0x000fe80000100a00 */
[----:B------:R2:W-:Y:S04]  /*3c2c0*/  STL.64 [R1+0x1350], R16 ;  /* 0x0013501001007387 */ /* 0x0005e80000100a00 */
[----:B------:R-:W4:Y:S01]  /*3c2d0*/  LDL.LU.64 R210, [R1+0xa98] ;  /* 0x000a980001d27983 */ /* 0x000f220000300a00 */
[----:B------:R-:W-:-:S03]  /*3c2e0*/  IMAD.WIDE R68, R252, 0x4, R218 ;  /* 0x00000004fc447825 */ /* 0x000fc600078e02da */
[----:B------:R-:W4:Y:S01]  /*3c2f0*/  LDL.LU.64 R214, [R1+0xa90] ;  /* 0x000a900001d67983 */ /* 0x000f220000300a00 */
[----:B------:R-:W-:-:S04]  /*3c300*/  IMAD.WIDE R154, R252, 0x4, R230 ;  /* 0x00000004fc9a7825 */ /* 0x000fc800078e02e6 */
[----:B--2---:R-:W-:-:S05]  /*3c310*/  IMAD.WIDE R16, R252, 0x4, R246 ;  /* 0x00000004fc107825 */ /* 0x004fca00078e02f6 */
[----:B------:R1:W-:Y:S04]  /*3c320*/  STL.64 [R1+0x520], R16 ;  /* 0x0005201001007387 */ /* 0x0003e80000100a00 */
[----:B------:R-:W2:Y:S04]  /*3c330*/  LDL.LU.64 R216, [R1+0xa88] ;  /* 0x000a880001d87983 */ /* 0x000ea80000300a00 */
[----:B------:R-:W2:Y:S04]  /*3c340*/  LDL.LU.64 R218, [R1+0xa80] ;  /* 0x000a800001da7983 */ /* 0x000ea80000300a00 */
[----:B------:R-:W2:Y:S04]  /*3c350*/  LDL.LU.64 R224, [R1+0xa78] ;  /* 0x000a780001e07983 */ /* 0x000ea80000300a00 */
[----:B------:R-:W2:Y:S04]  /*3c360*/  LDL.LU.64 R246, [R1+0xaa8] ;  /* 0x000aa80001f67983 */ /* 0x000ea80000300a00 */
[----:B------:R-:W2:Y:S01]  /*3c370*/  LDL.LU.64 R226, [R1+0xab0] ;  /* 0x000ab00001e27983 */ /* 0x000ea20000300a00 */
[----:B-1----:R-:W-:-:S03]  /*3c380*/  IMAD.WIDE R16, R252, 0x4, R4 ;  /* 0x00000004fc107825 */ /* 0x002fc600078e0204 */
[----:B------:R-:W2:Y:S04]  /*3c390*/  LDL.LU.64 R4, [R1+0xae0] ;  /* 0x000ae00001047983 */ /* 0x000ea80000300a00 */
[----:B------:R1:W-:Y:S02]  /*3c3a0*/  STL.64 [R1+0x758], R16 ;  /* 0x0007581001007387 */ /* 0x0003e40000100a00 */
[C---:B-1----:R-:W-:Y:S02]  /*3c3b0*/  IMAD.WIDE R16, R252.reuse, 0x4, R248 ;  /* 0x00000004fc107825 */ /* 0x042fe400078e02f8 */
[----:B------:R-:W2:Y:S04]  /*3c3c0*/  LDL.LU.64 R248, [R1+0xad8] ;  /* 0x000ad80001f87983 */ /* 0x000ea80000300a00 */
[----:B------:R1:W-:Y:S01]  /*3c3d0*/  STL.64 [R1+0x970], R16 ;  /* 0x0009701001007387 */ /* 0x0003e20000100a00 */
[----:B------:R-:W-:-:S04]  /*3c3e0*/  IMAD.WIDE R20, R252, 0x4, R236 ;  /* 0x00000004fc147825 */ /* 0x000fc800078e02ec */
[C---:B------:R-:W-:Y:S01]  /*3c3f0*/  IMAD.WIDE R18, R252.reuse, 0x4, R238 ;  /* 0x00000004fc127825 */ /* 0x040fe200078e02ee */
[----:B------:R-:W-:Y:S03]  /*3c400*/  STL.64 [R1+0xda0], R20 ;  /* 0x000da01401007387 */ /* 0x000fe60000100a00 */
[C---:B-1----:R-:W-:Y:S02]  /*3c410*/  IMAD.WIDE R16, R252.reuse, 0x4, R14 ;  /* 0x00000004fc107825 */ /* 0x042fe400078e020e */
[----:B------:R-:W2:Y:S04]  /*3c420*/  LDL.LU.64 R14, [R1+0xad0] ;  /* 0x000ad000010e7983 */ /* 0x000ea80000300a00 */
[----:B------:R-:W-:Y:S04]  /*3c430*/  STL.64 [R1+0x1160], R18 ;  /* 0x0011601201007387 */ /* 0x000fe80000100a00 */
[----:B------:R3:W-:Y:S04]  /*3c440*/  STL.64 [R1+0x12f8], R16 ;  /* 0x0012f81001007387 */ /* 0x0007e80000100a00 */
[----:B------:R-:W2:Y:S04]  /*3c450*/  LDL.LU.64 R220, [R1+0xac8] ;  /* 0x000ac80001dc7983 */ /* 0x000ea80000300a00 */
[----:B------:R-:W2:Y:S01]  /*3c460*/  LDL.LU.64 R238, [R1+0xac0] ;  /* 0x000ac00001ee7983 */ /* 0x000ea20000300a00 */
[----:B------:R-:W-:-:S03]  /*3c470*/  IMAD.WIDE R74, R252, 0x4, R244 ;  /* 0x00000004fc4a7825 */ /* 0x000fc600078e02f4 */
[----:B------:R-:W2:Y:S04]  /*3c480*/  LDL.LU.64 R230, [R1+0xab8] ;  /* 0x000ab80001e67983 */ /* 0x000ea80000300a00 */
[----:B------:R-:W2:Y:S04]  /*3c490*/  LDL.LU.64 R222, [R1+0xae8] ;  /* 0x000ae80001de7983 */ /* 0x000ea80000300a00 */
[----:B------:R-:W2:Y:S04]  /*3c4a0*/  LDL.LU.64 R228, [R1+0xaf0] ;  /* 0x000af00001e47983 */ /* 0x000ea80000300a00 */
[----:B------:R-:W2:Y:S01]  /*3c4b0*/  LDL.LU.64 R244, [R1+0xb20] ;  /* 0x000b200001f47983 */ /* 0x000ea20000300a00 */
[----:B------:R-:W-:-:S03]  /*3c4c0*/  IMAD.WIDE R72, R252, 0x4, R232 ;  /* 0x00000004fc487825 */ /* 0x000fc600078e02e8 */
[----:B------:R-:W2:Y:S01]  /*3c4d0*/  LDL.LU.64 R232, [R1+0xb18] ;  /* 0x000b180001e87983 */ /* 0x000ea20000300a00 */
[----:B------:R-:W-:-:S03]  /*3c4e0*/  IMAD.WIDE R156, R252, 0x4, R234 ;  /* 0x00000004fc9c7825 */ /* 0x000fc600078e02ea */
[----:B------:R-:W2:Y:S01]  /*3c4f0*/  LDL.LU.64 R234, [R1+0xb10] ;  /* 0x000b100001ea7983 */ /* 0x000ea20000300a00 */
[----:B---3--:R-:W-:-:S04]  /*3c500*/  IMAD.WIDE R16, R252, 0x4, R240 ;  /* 0x00000004fc107825 */ /* 0x008fc800078e02f0 */
[C---:B------:R-:W-:Y:S01]  /*3c510*/  IMAD.WIDE R196, R252.reuse, 0x4, R158 ;  /* 0x00000004fcc47825 */ /* 0x040fe200078e029e */
[----:B------:R-:W-:Y:S03]  /*3c520*/  STL.64 [R1+0x518], R16 ;  /* 0x0005181001007387 */ /* 0x000fe60000100a00 */
[C---:B------:R-:W-:Y:S02]  /*3c530*/  IMAD.WIDE R158, R252.reuse, 0x4, R250 ;  /* 0x00000004fc9e7825 */ /* 0x040fe400078e02fa */
[----:B------:R-:W3:Y:S04]  /*3c540*/  LDL.LU.64 R250, [R1+0xb08] ;  /* 0x000b080001fa7983 */ /* 0x000ee80000300a00 */
[----:B------:R-:W3:Y:S04]  /*3c550*/  LDL.LU.64 R240, [R1+0xb00] ;  /* 0x000b000001f07983 */ /* 0x000ee80000300a00 */
[----:B------:R-:W3:Y:S01]  /*3c560*/  LDL.LU.64 R236, [R1+0xaf8] ;  /* 0x000af80001ec7983 */ /* 0x000ee20000300a00 */
[----:B----4-:R-:W-:-:S05]  /*3c570*/  IMAD.WIDE R2, R252, 0x4, R2 ;  /* 0x00000004fc027825 */ /* 0x010fca00078e0202 */
[----:B------:R1:W-:Y:S04]  /*3c580*/  STL.64 [R1+0x760], R2 ;  /* 0x0007600201007387 */ /* 0x0003e80000100a00 */
[----:B-1----:R-:W4:Y:S01]  /*3c590*/  LDL.LU.64 R2, [R1+0xb28] ;  /* 0x000b280001027983 */ /* 0x002f220000300a00 */
[----:B------:R-:W-:-:S04]  /*3c5a0*/  IMAD.WIDE R16, R252, 0x4, R210 ;  /* 0x00000004fc107825 */ /* 0x000fc800078e02d2 */
[C---:B------:R-:W-:Y:S01]  /*3c5b0*/  IMAD.WIDE R20, R252.reuse, 0x4, R214 ;  /* 0x00000004fc147825 */ /* 0x040fe200078e02d6 */
[----:B------:R1:W-:Y:S04]  /*3c5c0*/  STL.64 [R1+0x978], R16 ;  /* 0x0009781001007387 */ /* 0x0003e80000100a00 */
[----:B------:R-:W-:Y:S01]  /*3c5d0*/  STL.64 [R1+0xd68], R20 ;  /* 0x000d681401007387 */ /* 0x000fe20000100a00 */
[----:B------:R-:W-:-:S04]  /*3c5e0*/  IMAD.WIDE R186, R252, 0x4, R160 ;  /* 0x00000004fcba7825 */ /* 0x000fc800078e02a0 */
[----:B------:R-:W-:-:S04]  /*3c5f0*/  IMAD.WIDE R204, R252, 0x4, R76 ;  /* 0x00000004fccc7825 */ /* 0x000fc800078e024c */
[----:B--2---:R-:W-:-:S04]  /*3c600*/  IMAD.WIDE R18, R252, 0x4, R216 ;  /* 0x00000004fc127825 */ /* 0x004fc800078e02d8 */
[C---:B-1----:R-:W-:Y:S01]  /*3c610*/  IMAD.WIDE R16, R252.reuse, 0x4, R218 ;  /* 0x00000004fc107825 */ /* 0x042fe200078e02da */
[----:B------:R1:W-:Y:S04]  /*3c620*/  STL.64 [R1+0x1130], R18 ;  /* 0x0011301201007387 */ /* 0x0003e80000100a00 */
[----:B------:R2:W-:Y:S01]  /*3c630*/  STL.64 [R1+0x12c8], R16 ;  /* 0x0012c81001007387 */ /* 0x0005e20000100a00 */
[----:B------:R-:W-:-:S04]  /*3c640*/  IMAD.WIDE R76, R252, 0x4, R224 ;  /* 0x00000004fc4c7825 */ /* 0x000fc800078e02e0 */
[C---:B------:R-:W-:Y:S02]  /*3c650*/  IMAD.WIDE R160, R252.reuse, 0x4, R246 ;  /* 0x00000004fca07825 */ /* 0x040fe400078e02f6 */
[----:B------:R-:W4:Y:S02]  /*3c660*/  LDL.LU.64 R246, [R1+0xb30] ;  /* 0x000b300001f67983 */ /* 0x000f240000300a00 */
[C---:B-1----:R-:W-:Y:S02]  /*3c670*/  IMAD.WIDE R18, R252.reuse, 0x4, R226 ;  /* 0x00000004fc127825 */ /* 0x042fe400078e02e2 */
[----:B------:R-:W4:Y:S04]  /*3c680*/  LDL.LU.64 R224, [R1+0xb60] ;  /* 0x000b600001e07983 */ /* 0x000f280000300a00 */
[----:B------:R-:W-:Y:S01]  /*3c690*/  STL.64 [R1+0x510], R18 ;  /* 0x0005101201007387 */ /* 0x000fe20000100a00 */
[----:B--2---:R-:W-:-:S05]  /*3c6a0*/  IMAD.WIDE R16, R252, 0x4, R4 ;  /* 0x00000004fc107825 */ /* 0x004fca00078e0204 */
[----:B------:R-:W-:Y:S01]  /*3c6b0*/  STL.64 [R1+0x768], R16 ;  /* 0x0007681001007387 */ /* 0x000fe20000100a00 */
[----:B------:R-:W-:-:S03]  /*3c6c0*/  IMAD.WIDE R4, R252, 0x4, R248 ;  /* 0x00000004fc047825 */ /* 0x000fc600078e02f8 */
        /* <DEDUP_REMOVED lines=8> */
[C---:B-1----:R-:W-:Y:S02]  /*3c750*/  IMAD.WIDE R16, R252.reuse, 0x4, R238 ;  /* 0x00000004fc107825 */ /* 0x042fe400078e02ee */
[----:B------:R-:W2:Y:S04]  /*3c760*/  LDL.LU.64 R238, [R1+0xb38] ;  /* 0x000b380001ee7983 */ /* 0x000ea80000300a00 */
[----:B------:R-:W-:Y:S04]  /*3c770*/  STL.64 [R1+0x10f8], R18 ;  /* 0x0010f81201007387 */ /* 0x000fe80000100a00 */
[----:B------:R1:W-:Y:S02]  /*3c780*/  STL.64 [R1+0x1260], R16 ;  /* 0x0012601001007387 */ /* 0x0003e40000100a00 */
[----:B-1----:R-:W-:-:S02]  /*3c790*/  IMAD.WIDE R16, R252, 0x4, R244 ;  /* 0x00000004fc107825 */ /* 0x002fc400078e02f4 */
[----:B------:R-:W2:Y:S02]  /*3c7a0*/  LDL.LU.64 R244, [R1+0xb68] ;  /* 0x000b680001f47983 */ /* 0x000ea40000300a00 */
[----:B------:R-:W-:-:S05]  /*3c7b0*/  IMAD.WIDE R18, R252, 0x4, R228 ;  /* 0x00000004fc127825 */ /* 0x000fca00078e02e4 */
[----:B------:R1:W-:Y:S04]  /*3c7c0*/  STL.64 [R1+0x508], R18 ;  /* 0x0005081201007387 */ /* 0x0003e80000100a00 */
[----:B------:R3:W-:Y:S01]  /*3c7d0*/  STL.64 [R1+0x770], R16 ;  /* 0x0007701001007387 */ /* 0x0007e20000100a00 */
[----:B-1----:R-:W-:-:S04]  /*3c7e0*/  IMAD.WIDE R18, R252, 0x4, R232 ;  /* 0x00000004fc127825 */ /* 0x002fc800078e02e8 */
[C---:B---3--:R-:W-:Y:S01]  /*3c7f0*/  IMAD.WIDE R16, R252.reuse, 0x4, R234 ;  /* 0x00000004fc107825 */ /* 0x048fe200078e02ea */
[----:B------:R-:W-:Y:S04]  /*3c800*/  STL.64 [R1+0x980], R18 ;  /* 0x0009801201007387 */ /* 0x000fe80000100a00 */
[----:B------:R-:W3:Y:S01]  /*3c810*/  LDL.LU.64 R228, [R1+0xb70] ;  /* 0x000b700001e47983 */ /* 0x000ee20000300a00 */
[----:B------:R-:W-:-:S03]  /*3c820*/  IMAD.WIDE R102, R252, 0x4, R80 ;  /* 0x00000004fc667825 */ /* 0x000fc600078e0250 */
[----:B------:R1:W-:Y:S01]  /*3c830*/  STL.64 [R1+0xb10], R16 ;  /* 0x000b101001007387 */ /* 0x0003e20000100a00 */
[----:B------:R-:W-:-:S03]  /*3c840*/  IMAD.WIDE R80, R252, 0x4, R236 ;  /* 0x00000004fc507825 */ /* 0x000fc600078e02ec */
[----:B------:R-:W3:Y:S01]  /*3c850*/  LDL.LU.64 R232, [R1+0xb98] ;  /* 0x000b980001e87983 */ /* 0x000ee20000300a00 */
[----:B----4-:R-:W-:-:S03]  /*3c860*/  IMAD.WIDE R164, R252, 0x4, R2 ;  /* 0x00000004fca47825 */ /* 0x010fc600078e0202 */
[----:B------:R-:W4:Y:S04]  /*3c870*/  LDL.LU.64 R234, [R1+0xb90] ;  /* 0x000b900001ea7983 */ /* 0x000f280000300a00 */
[----:B------:R-:W4:Y:S04]  /*3c880*/  LDL.LU.64 R236, [R1+0xb88] ;  /* 0x000b880001ec7983 */ /* 0x000f280000300a00 */
[----:B------:R-:W4:Y:S01]  /*3c890*/  LDL.LU.64 R2, [R1+0xb80] ;  /* 0x000b800001027983 */ /* 0x000f220000300a00 */
[----:B------:R-:W-:-:S04]  /*3c8a0*/  IMAD.WIDE R250, R252, 0x4, R250 ;  /* 0x00000004fcfa7825 */ /* 0x000fc800078e02fa */
[C---:B------:R-:W-:Y:S01]  /*3c8b0*/  IMAD.WIDE R240, R252.reuse, 0x4, R240 ;  /* 0x00000004fcf07825 */ /* 0x040fe200078e02f0 */
[----:B------:R-:W-:Y:S04]  /*3c8c0*/  STL.64 [R1+0xdd0], R250 ;  /* 0x000dd0fa01007387 */ /* 0x000fe80000100a00 */
[----:B------:R2:W-:Y:S04]  /*3c8d0*/  STL.64 [R1+0x1b08], R250 ;  /* 0x001b08fa01007387 */ /* 0x0005e80000100a00 */
[----:B------:R-:W-:Y:S04]  /*3c8e0*/  STL.64 [R1+0x11c0], R240 ;  /* 0x0011c0f001007387 */ /* 0x000fe80000100a00 */
[----:B------:R2:W-:Y:S01]  /*3c8f0*/  STL.64 [R1+0x1a08], R240 ;  /* 0x001a08f001007387 */ /* 0x0005e20000100a00 */
[----:B------:R-:W-:-:S04]  /*3c900*/  IMAD.WIDE R246, R252, 0x4, R246 ;  /* 0x00000004fcf67825 */ /* 0x000fc800078e02f6 */
[C---:B-1----:R-:W-:Y:S01]  /*3c910*/  IMAD.WIDE R16, R252.reuse, 0x4, R224 ;  /* 0x00000004fc107825 */ /* 0x042fe200078e02e0 */
[----:B------:R-:W-:Y:S04]  /*3c920*/  STL.64 [R1+0x500], R246 ;  /* 0x000500f601007387 */ /* 0x000fe80000100a00 */
[----:B------:R-:W-:Y:S01]  /*3c930*/  STL.64 [R1+0x780], R16 ;  /* 0x0007801001007387 */ /* 0x000fe20000100a00 */
[----:B--2---:R-:W-:-:S04]  /*3c940*/  IMAD.WIDE R248, R252, 0x4, R248 ;  /* 0x00000004fcf87825 */ /* 0x004fc800078e02f8 */
[----:B------:R-:W-:-:S04]  /*3c950*/  IMAD.WIDE R250, R252, 0x4, R226 ;  /* 0x00000004fcfa7825 */ /* 0x000fc800078e02e2 */
[C---:B------:R-:W-:Y:S02]  /*3c960*/  IMAD.WIDE R240, R252.reuse, 0x4, R4 ;  /* 0x00000004fcf07825 */ /* 0x040fe400078e0204 */
[----:B------:R-:W2:Y:S04]  /*3c970*/  LDL.LU.64 R4, [R1+0xb78] ;  /* 0x000b780001047983 */ /* 0x000ea80000300a00 */
[----:B------:R-:W-:Y:S04]  /*3c980*/  STL.64 [R1+0x920], R248 ;  /* 0x000920f801007387 */ /* 0x000fe80000100a00 */
[----:B------:R-:W-:Y:S04]  /*3c990*/  STL.64 [R1+0x1b28], R248 ;  /* 0x001b28f801007387 */ /* 0x000fe80000100a00 */
[----:B------:R-:W2:Y:S01]  /*3c9a0*/  LDL.LU.64 R226, [R1+0xba0] ;  /* 0x000ba00001e27983 */ /* 0x000ea20000300a00 */
[----:B------:R-:W-:-:S03]  /*3c9b0*/  IMAD.WIDE R82, R252, 0x4, R238 ;  /* 0x00000004fc527825 */ /* 0x000fc600078e02ee */
[----:B------:R-:W2:Y:S04]  /*3c9c0*/  LDL.LU.64 R238, [R1+0xba8] ;  /* 0x000ba80001ee7983 */ /* 0x000ea80000300a00 */
[----:B------:R-:W-:Y:S04]  /*3c9d0*/  STL.64 [R1+0x8f0], R250 ;  /* 0x0008f0fa01007387 */ /* 0x000fe80000100a00 */
[----:B------:R3:W-:Y:S01]  /*3c9e0*/  STL.64 [R1+0x1b18], R250 ;  /* 0x001b18fa01007387 */ /* 0x0007e20000100a00 */
[----:B------:R-:W-:-:S03]  /*3c9f0*/  IMAD.WIDE R166, R252, 0x4, R244 ;  /* 0x00000004fca67825 */ /* 0x000fc600078e02f4 */
[----:B------:R-:W2:Y:S04]  /*3ca00*/  LDL.LU.64 R244, [R1+0xbb0] ;  /* 0x000bb00001f47983 */ /* 0x000ea80000300a00 */
[----:B------:R-:W-:Y:S04]  /*3ca10*/  STL.64 [R1+0x8c0], R240 ;  /* 0x0008c0f001007387 */ /* 0x000fe80000100a00 */
[----:B------:R-:W-:Y:S01]  /*3ca20*/  STL.64 [R1+0x1b10], R240 ;  /* 0x001b10f001007387 */ /* 0x000fe20000100a00 */
[----:B------:R-:W-:-:S04]  /*3ca30*/  IMAD.WIDE R14, R252, 0x4, R14 ;  /* 0x00000004fc0e7825 */ /* 0x000fc800078e020e */
[----:B------:R-:W-:-:S04]  /*3ca40*/  IMAD.WIDE R188, R252, 0x4, R176 ;  /* 0x00000004fcbc7825 */ /* 0x000fc800078e02b0 */
[C---:B---3--:R-:W-:Y:S02]  /*3ca50*/  IMAD.WIDE R250, R252.reuse, 0x4, R228 ;  /* 0x00000004fcfa7825 */ /* 0x048fe400078e02e4 */
[----:B------:R-:W3:Y:S04]  /*3ca60*/  LDL.LU.64 R228, [R1+0xbb8] ;  /* 0x000bb80001e47983 */ /* 0x000ee80000300a00 */
[----:B------:R-:W-:Y:S04]  /*3ca70*/  STL.64 [R1+0x1128], R14 ;  /* 0x0011280e01007387 */ /* 0x000fe80000100a00 */
[----:B------:R-:W-:Y:S01]  /*3ca80*/  STL.64 [R1+0x1a10], R14 ;  /* 0x001a100e01007387 */ /* 0x000fe20000100a00 */
[----:B----4-:R-:W-:-:S03]  /*3ca90*/  IMAD.WIDE R16, R252, 0x4, R236 ;  /* 0x00000004fc107825 */ /* 0x010fc600078e02ec */
[----:B------:R-:W-:Y:S01]  /*3caa0*/  STL.64 [R1+0x4f8], R250 ;  /* 0x0004f8fa01007387 */ /* 0x000fe20000100a00 */
[----:B------:R-:W-:-:S03]  /*3cab0*/  IMAD.WIDE R2, R252, 0x4, R2 ;  /* 0x00000004fc027825 */ /* 0x000fc600078e0202 */
[----:B------:R-:W4:Y:S04]  /*3cac0*/  LDL.LU.64 R176, [R1+0xbc0] ;  /* 0x000bc00001b07983 */ /* 0x000f280000300a00 */
[----:B------:R-:W-:Y:S01]  /*3cad0*/  STL.64 [R1+0x7f8], R16 ;  /* 0x0007f81001007387 */ /* 0x000fe20000100a00 */
[----:B------:R-:W-:-:S03]  /*3cae0*/  IMAD.WIDE R248, R252, 0x4, R232 ;  /* 0x00000004fcf87825 */ /* 0x000fc600078e02e8 */
[----:B------:R-:W4:Y:S04]  /*3caf0*/  LDL.LU.64 R178, [R1+0xbc8] ;  /* 0x000bc80001b27983 */ /* 0x000f280000300a00 */
[----:B------:R1:W-:Y:S04]  /*3cb00*/  STL.64 [R1+0x7c8], R2 ;  /* 0x0007c80201007387 */ /* 0x0003e80000100a00 */
[----:B------:R-:W4:Y:S04]  /*3cb10*/  LDL.LU.64 R232, [R1+0xbd0] ;  /* 0x000bd00001e87983 */ /* 0x000f280000300a00 */
[----:B-1----:R-:W4:Y:S04]  /*3cb20*/  LDL.LU.64 R2, [R1+0xbd8] ;  /* 0x000bd80001027983 */ /* 0x002f280000300a00 */
[----:B------:R-:W4:Y:S04]  /*3cb30*/  LDL.LU.64 R180, [R1+0xbe0] ;  /* 0x000be00001b47983 */ /* 0x000f280000300a00 */
[----:B------:R-:W4:Y:S04]  /*3cb40*/  LDL.LU.64 R208, [R1+0xbe8] ;  /* 0x000be80001d07983 */ /* 0x000f280000300a00 */
[----:B------:R-:W4:Y:S01]  /*3cb50*/  LDL.LU.64 R210, [R1+0xbf0] ;  /* 0x000bf00001d27983 */ /* 0x000f220000300a00 */
[----:B------:R-:W-:-:S03]  /*3cb60*/  IMAD.WIDE R14, R252, 0x4, R234 ;  /* 0x00000004fc0e7825 */ /* 0x000fc600078e02ea */
[----:B------:R-:W-:Y:S04]  /*3cb70*/  STL.64 [R1+0x778], R248 ;  /* 0x000778f801007387 */ /* 0x000fe80000100a00 */
[----:B------:R1:W-:Y:S04]  /*3cb80*/  STL.64 [R1+0x1b38], R248 ;  /* 0x001b38f801007387 */ /* 0x0003e80000100a00 */
[----:B------:R-:W4:Y:S04]  /*3cb90*/  LDL.LU.64 R214, [R1+0xbf8] ;  /* 0x000bf80001d67983 */ /* 0x000f280000300a00 */
[----:B------:R-:W4:Y:S04]  /*3cba0*/  LDL.LU.64 R234, [R1+0xc00] ;  /* 0x000c000001ea7983 */ /* 0x000f280000300a00 */
[----:B------:R-:W4:Y:S04]  /*3cbb0*/  LDL.LU.64 R236, [R1+0xc08] ;  /* 0x000c080001ec7983 */ /* 0x000f280000300a00 */
[----:B------:R-:W-:Y:S04]  /*3cbc0*/  STL.64 [R1+0x808], R14 ;  /* 0x0008080e01007387 */ /* 0x000fe80000100a00 */
[----:B------:R-:W-:Y:S04]  /*3cbd0*/  STL.64 [R1+0x1b30], R14 ;  /* 0x001b300e01007387 */ /* 0x000fe80000100a00 */
[----:B------:R-:W4:Y:S04]  /*3cbe0*/  LDL.LU.64 R216, [R1+0xc10] ;  /* 0x000c100001d87983 */ /* 0x000f280000300a00 */
[----:B------:R-:W4:Y:S04]  /*3cbf0*/  LDL.LU.64 R218, [R1+0xc20] ;  /* 0x000c200001da7983 */ /* 0x000f280000300a00 */
[----:B------:R-:W4:Y:S01]  /*3cc00*/  LDL.LU.64 R220, [R1+0xc28] ;  /* 0x000c280001dc7983 */ /* 0x000f220000300a00 */
[----:B--2---:R-:W-:-:S03]  /*3cc10*/  IMAD.WIDE R168, R252, 0x4, R238 ;  /* 0x00000004fca87825 */ /* 0x004fc600078e02ee */
[----:B------:R-:W2:Y:S01]  /*3cc20*/  LDL.LU.64 R238, [R1+0xc30] ;  /* 0x000c300001ee7983 */ /* 0x000ea20000300a00 */
[----:B-1----:R-:W-:-:S03]  /*3cc30*/  IMAD.WIDE R248, R252, 0x4, R244 ;  /* 0x00000004fcf87825 */ /* 0x002fc600078e02f4 */
[----:B------:R-:W2:Y:S01]  /*3cc40*/  LDL.LU.64 R244, [R1+0xc38] ;  /* 0x000c380001f47983 */ /* 0x000ea20000300a00 */
[----:B------:R-:W-:-:S05]  /*3cc50*/  IMAD.WIDE R4, R252, 0x4, R4 ;  /* 0x00000004fc047825 */ /* 0x000fca00078e0204 */
[----:B------:R-:W-:Y:S01]  /*3cc60*/  STL.64 [R1+0x4f0], R4 ;  /* 0x0004f00401007387 */ /* 0x000fe20000100a00 */
[----:B------:R-:W-:-:S03]  /*3cc70*/  IMAD.WIDE R120, R252, 0x4, R78 ;  /* 0x00000004fc787825 */ /* 0x000fc600078e024e */
[----:B------:R3:W-:Y:S01]  /*3cc80*/  STL.64 [R1+0x1a18], R4 ;  /* 0x001a180401007387 */ /* 0x0007e20000100a00 */
[----:B------:R-:W-:-:S03]  /*3cc90*/  IMAD.WIDE R78, R252, 0x4, R230 ;  /* 0x00000004fc4e7825 */ /* 0x000fc600078e02e6 */
[----:B------:R-:W2:Y:S01]  /*3cca0*/  LDL.LU.64 R230, [R1+0xc40] ;  /* 0x000c400001e67983 */ /* 0x000ea20000300a00 */
[----:B------:R-:W-:-:S03]  /*3ccb0*/  IMAD.WIDE R162, R252, 0x4, R222 ;  /* 0x00000004fca27825 */ /* 0x000fc600078e02de */
[----:B------:R-:W2:Y:S01]  /*3ccc0*/  LDL.LU.64 R222, [R1+0xc48] ;  /* 0x000c480001de7983 */ /* 0x000ea20000300a00 */
[----:B---3--:R-:W-:-:S05]  /*3ccd0*/  IMAD.WIDE R4, R252, 0x4, R228 ;  /* 0x00000004fc047825 */ /* 0x008fca00078e02e4 */
[----:B------:R1:W-:Y:S04]  /*3cce0*/  STL.64 [R1+0x4e0], R4 ;  /* 0x0004e00401007387 */ /* 0x0003e80000100a00 */
[----:B------:R-:W3:Y:S01]  /*3ccf0*/  LDL.LU.64 R224, [R1+0xc50] ;  /* 0x000c500001e07983 */ /* 0x000ee20000300a00 */
[----:B------:R-:W-:-:S03]  /*3cd00*/  IMAD.WIDE R84, R252, 0x4, R226 ;  /* 0x00000004fc547825 */ /* 0x000fc600078e02e2 */
[----:B------:R-:W3:Y:S04]  /*3cd10*/  LDL.LU.64 R226, [R1+0xc60] ;  /* 0x000c600001e27983 */ /* 0x000ee80000300a00 */
[----:B------:R-:W3:Y:S01]  /*3cd20*/  LDL.LU.64 R228, [R1+0xc68] ;  /* 0x000c680001e47983 */ /* 0x000ee20000300a00 */
[----:B----4-:R-:W-:-:S03]  /*3cd30*/  IMAD.WIDE R16, R252, 0x4, R176 ;  /* 0x00000004fc107825 */ /* 0x010fc600078e02b0 */
[----:B------:R-:W-:Y:S01]  /*3cd40*/  STL.64 [R1+0x4e8], R248 ;  /* 0x0004e8f801007387 */ /* 0x000fe20000100a00 */
[----:B------:R-:W-:-:S03]  /*3cd50*/  IMAD.WIDE R14, R252, 0x4, R178 ;  /* 0x00000004fc0e7825 */ /* 0x000fc600078e02b2 */
[----:B------:R-:W-:Y:S01]  /*3cd60*/  STL.64 [R1+0x4d8], R16 ;  /* 0x0004d81001007387 */ /* 0x000fe20000100a00 */
[----:B-1----:R-:W-:-:S03]  /*3cd70*/  IMAD.WIDE R4, R252, 0x4, R232 ;  /* 0x00000004fc047825 */ /* 0x002fc600078e02e8 */
[----:B------:R-:W4:Y:S04]  /*3cd80*/  LDL.LU.64 R232, [R1+0xc70] ;  /* 0x000c700001e87983 */ /* 0x000f280000300a00 */
[----:B------:R-:W-:Y:S01]  /*3cd90*/  STL.64 [R1+0x4d0], R14 ;  /* 0x0004d00e01007387 */ /* 0x000fe20000100a00 */
[----:B------:R-:W-:-:S03]  /*3cda0*/  IMAD.WIDE R2, R252, 0x4, R2 ;  /* 0x00000004fc027825 */ /* 0x000fc600078e0202 */
[----:B------:R1:W-:Y:S04]  /*3cdb0*/  STL.64 [R1+0x4c8], R4 ;  /* 0x0004c80401007387 */ /* 0x0003e80000100a00 */
[----:B------:R-:W-:Y:S04]  /*3cdc0*/  STL.64 [R1+0x4c0], R2 ;  /* 0x0004c00201007387 */ /* 0x000fe80000100a00 */
[----:B------:R-:W-:Y:S01]  /*3cdd0*/  STL.64 [R1+0x1a20], R2 ;  /* 0x001a200201007387 */ /* 0x000fe20000100a00 */
[----:B-1----:R-:W-:-:S05]  /*3cde0*/  IMAD.WIDE R4, R252, 0x4, R210 ;  /* 0x00000004fc047825 */ /* 0x002fca00078e02d2 */
[----:B------:R1:W-:Y:S01]  /*3cdf0*/  STL.64 [R1+0x4b8], R4 ;  /* 0x0004b80401007387 */ /* 0x0003e20000100a00 */
[----:B------:R-:W-:-:S04]  /*3ce00*/  IMAD.WIDE R14, R252, 0x4, R214 ;  /* 0x00000004fc0e7825 */ /* 0x000fc800078e02d6 */
[C---:B-1----:R-:W-:Y:S01]  /*3ce10*/  IMAD.WIDE R4, R252.reuse, 0x4, R234 ;  /* 0x00000004fc047825 */ /* 0x042fe200078e02ea */
[----:B------:R-:W-:Y:S03]  /*3ce20*/  STL.64 [R1+0x4b0], R14 ;  /* 0x0004b00e01007387 */ /* 0x000fe60000100a00 */
[C---:B------:R-:W-:Y:S01]  /*3ce30*/  IMAD.WIDE R2, R252.reuse, 0x4, R236 ;  /* 0x00000004fc027825 */ /* 0x040fe200078e02ec */
[----:B------:R-:W4:Y:S04]  /*3ce40*/  LDL.LU.64 R234, [R1+0xc78] ;  /* 0x000c780001ea7983 */ /* 0x000f280000300a00 */
[----:B------:R-:W-:Y:S04]  /*3ce50*/  STL.64 [R1+0x4a8], R4 ;  /* 0x0004a80401007387 */ /* 0x000fe80000100a00 */
[----:B------:R-:W4:Y:S04]  /*3ce60*/  LDL.LU.64 R236, [R1+0xc80] ;  /* 0x000c800001ec7983 */ /* 0x000f280000300a00 */
[----:B------:R1:W-:Y:S01]  /*3ce70*/  STL.64 [R1+0x4a0], R2 ;  /* 0x0004a00201007387 */ /* 0x0003e20000100a00 */
[----:B------:R-:W-:-:S04]  /*3ce80*/  IMAD.WIDE R8, R252, 0x4, R8 ;  /* 0x00000004fc087825 */ /* 0x000fc800078e0208 */
[----:B-1----:R-:W-:-:S05]  /*3ce90*/  IMAD.WIDE R2, R252, 0x4, R216 ;  /* 0x00000004fc027825 */ /* 0x002fca00078e02d8 */
[----:B------:R2:W-:Y:S04]  /*3cea0*/  STL.64 [R1+0x498], R2 ;  /* 0x0004980201007387 */ /* 0x0005e80000100a00 */
[----:B------:R-:W-:Y:S04]  /*3ceb0*/  STL.64 [R1+0x490], R8 ;  /* 0x0004900801007387 */ /* 0x000fe80000100a00 */
[----:B------:R-:W-:Y:S01]  /*3cec0*/  STL.64 [R1+0x1a28], R8 ;  /* 0x001a280801007387 */ /* 0x000fe20000100a00 */
[----:B--2---:R-:W-:-:S05]  /*3ced0*/  IMAD.WIDE R2, R252, 0x4, R238 ;  /* 0x00000004fc027825 */ /* 0x004fca00078e02ee */
[----:B------:R1:W-:Y:S04]  /*3cee0*/  STL.64 [R1+0x488], R2 ;  /* 0x0004880201007387 */ /* 0x0003e80000100a00 */
[----:B------:R-:W2:Y:S01]  /*3cef0*/  LDL.LU.64 R238, [R1+0xc88] ;  /* 0x000c880001ee7983 */ /* 0x000ea20000300a00 */
[----:B-1----:R-:W-:-:S03]  /*3cf00*/  IMAD.WIDE R2, R252, 0x4, R244 ;  /* 0x00000004fc027825 */ /* 0x002fc600078e02f4 */
[----:B------:R-:W2:Y:S04]  /*3cf10*/  LDL.LU.64 R244, [R1+0xc90] ;  /* 0x000c900001f47983 */ /* 0x000ea80000300a00 */
[----:B------:R3:W-:Y:S01]  /*3cf20*/  STL.64 [R1+0x480], R2 ;  /* 0x0004800201007387 */ /* 0x0007e20000100a00 */
[----:B------:R-:W-:-:S04]  /*3cf30*/  IMAD.WIDE R8, R252, 0x4, R230 ;  /* 0x00000004fc087825 */ /* 0x000fc800078e02e6 */
[C---:B------:R-:W-:Y:S01]  /*3cf40*/  IMAD.WIDE R4, R252.reuse, 0x4, R222 ;  /* 0x00000004fc047825 */ /* 0x040fe200078e02de */
[----:B------:R-:W-:Y:S04]  /*3cf50*/  STL.64 [R1+0x478], R8 ;  /* 0x0004780801007387 */ /* 0x000fe80000100a00 */
[----:B------:R-:W-:Y:S01]  /*3cf60*/  STL.64 [R1+0x470], R4 ;  /* 0x0004700401007387 */ /* 0x000fe20000100a00 */
[----:B---3--:R-:W-:-:S05]  /*3cf70*/  IMAD.WIDE R2, R252, 0x4, R224 ;  /* 0x00000004fc027825 */ /* 0x008fca00078e02e0 */
[----:B------:R4:W-:Y:S04]  /*3cf80*/  STL.64 [R1+0x468], R2 ;  /* 0x0004680201007387 */ /* 0x0009e80000100a00 */
[----:B------:R-:W3:Y:S04]  /*3cf90*/  LDL.LU.64 R106, [R1+0xca0] ;  /* 0x000ca000016a7983 */ /* 0x000ee80000300a00 */
[----:B------:R-:W3:Y:S04]  /*3cfa0*/  LDL.LU.64 R176, [R1+0xca8] ;  /* 0x000ca80001b07983 */ /* 0x000ee80000300a00 */
[----:B------:R-:W3:Y:S01]  /*3cfb0*/  LDL.LU.64 R108, [R1+0xcb0] ;  /* 0x000cb000016c7983 */ /* 0x000ee20000300a00 */
[----:B------:R-:W-:-:S03]  /*3cfc0*/  IMAD.WIDE R116, R252, 0x4, R110 ;  /* 0x00000004fc747825 */ /* 0x000fc600078e026e */
[----:B------:R-:W3:Y:S01]  /*3cfd0*/  LDL.LU.64 R110, [R1+0xcb8] ;  /* 0x000cb800016e7983 */ /* 0x000ee20000300a00 */
[----:B------:R-:W-:-:S03]  /*3cfe0*/  IMAD.WIDE R86, R252, 0x4, R180 ;  /* 0x00000004fc567825 */ /* 0x000fc600078e02b4 */
[----:B------:R-:W3:Y:S01]  /*3cff0*/  LDL.LU.64 R114, [R1+0xcc0] ;  /* 0x000cc00001727983 */ /* 0x000ee20000300a00 */
[----:B----4-:R-:W-:-:S05]  /*3d000*/  IMAD.WIDE R2, R252, 0x4, R232 ;  /* 0x00000004fc027825 */ /* 0x010fca00078e02e8 */
[----:B------:R1:W-:Y:S04]  /*3d010*/  STL.64 [R1+0x458], R2 ;  /* 0x0004580201007387 */ /* 0x0003e80000100a00 */
[----:B------:R-:W4:Y:S01]  /*3d020*/  LDL.LU.64 R178, [R1+0xcc8] ;  /* 0x000cc80001b27983 */ /* 0x000f220000300a00 */
[----:B------:R-:W-:-:S03]  /*3d030*/  IMAD.WIDE R170, R252, 0x4, R208 ;  /* 0x00000004fcaa7825 */ /* 0x000fc600078e02d0 */
[----:B------:R-:W4:Y:S01]  /*3d040*/  LDL.LU.64 R180, [R1+0xcd0] ;  /* 0x000cd00001b47983 */ /* 0x000f220000300a00 */
[----:B------:R-:W-:-:S03]  /*3d050*/  IMAD.WIDE R10, R252, 0x4, R10 ;  /* 0x00000004fc0a7825 */ /* 0x000fc600078e020a */
[----:B------:R-:W4:Y:S04]  /*3d060*/  LDL.LU.64 R208, [R1+0xce0] ;  /* 0x000ce00001d07983 */ /* 0x000f280000300a00 */
[----:B------:R-:W4:Y:S04]  /*3d070*/  LDL.LU.64 R210, [R1+0xce8] ;  /* 0x000ce80001d27983 */ /* 0x000f280000300a00 */
[----:B------:R-:W4:Y:S04]  /*3d080*/  LDL.LU.64 R214, [R1+0xcf0] ;  /* 0x000cf00001d67983 */ /* 0x000f280000300a00 */
[----:B------:R-:W-:Y:S01]  /*3d090*/  STL.64 [R1+0x460], R10 ;  /* 0x0004600a01007387 */ /* 0x000fe20000100a00 */
[----:B------:R-:W-:-:S03]  /*3d0a0*/  IMAD.WIDE R88, R252, 0x4, R218 ;  /* 0x00000004fc587825 */ /* 0x000fc600078e02da */
[----:B------:R-:W-:Y:S04]  /*3d0b0*/  STL.64 [R1+0x1a30], R10 ;  /* 0x001a300a01007387 */ /* 0x000fe80000100a00 */
[----:B------:R-:W4:Y:S01]  /*3d0c0*/  LDL.LU.64 R216, [R1+0xcf8] ;  /* 0x000cf80001d87983 */ /* 0x000f220000300a00 */
[----:B------:R-:W-:-:S05]  /*3d0d0*/  IMAD.WIDE R4, R252, 0x4, R234 ;  /* 0x00000004fc047825 */ /* 0x000fca00078e02ea */
[----:B------:R2:W-:Y:S01]  /*3d0e0*/  STL.64 [R1+0x450], R4 ;  /* 0x0004500401007387 */ /* 0x0005e20000100a00 */
[----:B-1----:R-:W-:-:S03]  /*3d0f0*/  IMAD.WIDE R2, R252, 0x4, R236 ;  /* 0x00000004fc027825 */ /* 0x002fc600078e02ec */
[----:B------:R-:W4:Y:S01]  /*3d100*/  LDL.LU.64 R218, [R1+0xd00] ;  /* 0x000d000001da7983 */ /* 0x000f220000300a00 */
[----:B------:R-:W-:-:S03]  /*3d110*/  IMAD.WIDE R172, R252, 0x4, R220 ;  /* 0x00000004fcac7825 */ /* 0x000fc600078e02dc */
[----:B------:R1:W-:Y:S04]  /*3d120*/  STL.64 [R1+0x448], R2 ;  /* 0x0004480201007387 */ /* 0x0003e80000100a00 */
[----:B------:R-:W4:Y:S04]  /*3d130*/  LDL.LU.64 R220, [R1+0xd08] ;  /* 0x000d080001dc7983 */ /* 0x000f280000300a00 */
[----:B------:R-:W4:Y:S01]  /*3d140*/  LDL.LU.64 R230, [R1+0xd10] ;  /* 0x000d100001e67983 */ /* 0x000f220000300a00 */
[----:B------:R-:W-:-:S03]  /*3d150*/  IMAD.WIDE R198, R252, 0x4, R174 ;  /* 0x00000004fcc67825 */ /* 0x000fc600078e02ae */
[----:B------:R-:W4:Y:S01]  /*3d160*/  LDL.LU.64 R222, [R1+0xd18] ;  /* 0x000d180001de7983 */ /* 0x000f220000300a00 */
[----:B------:R-:W-:-:S03]  /*3d170*/  IMAD.WIDE R90, R252, 0x4, R226 ;  /* 0x00000004fc5a7825 */ /* 0x000fc600078e02e2 */
[----:B------:R-:W4:Y:S01]  /*3d180*/  LDL.LU.64 R224, [R1+0xd20] ;  /* 0x000d200001e07983 */ /* 0x000f220000300a00 */
[----:B------:R-:W-:-:S03]  /*3d190*/  IMAD.WIDE R174, R252, 0x4, R228 ;  /* 0x00000004fcae7825 */ /* 0x000fc600078e02e4 */
[----:B------:R-:W4:Y:S04]  /*3d1a0*/  LDL.LU.64 R226, [R1+0xd28] ;  /* 0x000d280001e27983 */ /* 0x000f280000300a00 */
[----:B------:R-:W4:Y:S04]  /*3d1b0*/  LDL.LU.64 R228, [R1+0xd30] ;  /* 0x000d300001e47983 */ /* 0x000f280000300a00 */
[----:B------:R-:W4:Y:S01]  /*3d1c0*/  LDL.LU.64 R232, [R1+0xd38] ;  /* 0x000d380001e87983 */ /* 0x000f220000300a00 */
[----:B--2---:R-:W-:-:S05]  /*3d1d0*/  IMAD.WIDE R4, R252, 0x4, R238 ;  /* 0x00000004fc047825 */ /* 0x004fca00078e02ee */
[----:B------:R-:W-:Y:S04]  /*3d1e0*/  STL.64 [R1+0x440], R4 ;  /* 0x0004400401007387 */ /* 0x000fe80000100a00 */
[----:B------:R-:W2:Y:S01]  /*3d1f0*/  LDL.LU.64 R234, [R1+0xd40] ;  /* 0x000d400001ea7983 */ /* 0x000ea20000300a00 */
[----:B-1----:R-:W-:-:S05]  /*3d200*/  IMAD.WIDE R2, R252, 0x4, R244 ;  /* 0x00000004fc027825 */ /* 0x002fca00078e02f4 */
[----:B------:R3:W-:Y:S04]  /*3d210*/  STL.64 [R1+0x438], R2 ;  /* 0x0004380201007387 */ /* 0x0007e80000100a00 */
[----:B------:R-:W2:Y:S04]  /*3d220*/  LDL.LU.64 R236, [R1+0xd58] ;  /* 0x000d580001ec7983 */ /* 0x000ea80000300a00 */
[----:B------:R-:W2:Y:S04]  /*3d230*/  LDL.LU.64 R238, [R1+0xd50] ;  /* 0x000d500001ee7983 */ /* 0x000ea80000300a00 */
[----:B------:R-:W2:Y:S01]  /*3d240*/  LDL.LU.64 R244, [R1+0xd70] ;  /* 0x000d700001f47983 */ /* 0x000ea20000300a00 */
[----:B------:R-:W-:-:S05]  /*3d250*/  IMAD.WIDE R12, R252, 0x4, R12 ;  /* 0x00000004fc0c7825 */ /* 0x000fca00078e020c */
[----:B------:R-:W-:Y:S04]  /*3d260*/  STL.64 [R1+0x430], R12 ;  /* 0x0004300c01007387 */ /* 0x000fe80000100a00 */
[----:B------:R-:W-:Y:S01]  /*3d270*/  STL.64 [R1+0x1a38], R12 ;  /* 0x001a380c01007387 */ /* 0x000fe20000100a00 */
[----:B------:R-:W-:-:S04]  /*3d280*/  IMAD.WIDE R6, R252, 0x4, R6 ;  /* 0x00000004fc067825 */ /* 0x000fc800078e0206 */
[----:B---3--:R-:W-:-:S05]  /*3d290*/  IMAD.WIDE R2, R252, 0x4, R108 ;  /* 0x00000004fc027825 */ /* 0x008fca00078e026c */
[----:B------:R1:W-:Y:S01]  /*3d2a0*/  STL.64 [R1+0x428], R2 ;  /* 0x0004280201007387 */ /* 0x0003e20000100a00 */
[----:B------:R-:W-:-:S04]  /*3d2b0*/  IMAD.WIDE R8, R252, 0x4, R114 ;  /* 0x00000004fc087825 */ /* 0x000fc800078e0272 */
[----:B-1----:R-:W-:-:S04]  /*3d2c0*/  IMAD.WIDE R2, R252, 0x4, R110 ;  /* 0x00000004fc027825 */ /* 0x002fc800078e026e */
[C---:B----4-:R-:W-:Y:S01]  /*3d2d0*/  IMAD.WIDE R4, R252.reuse, 0x4, R178 ;  /* 0x00000004fc047825 */ /* 0x050fe200078e02b2 */
[----:B------:R1:W-:Y:S04]  /*3d2e0*/  STL.64 [R1+0x420], R2 ;  /* 0x0004200201007387 */ /* 0x0003e80000100a00 */
[----:B------:R-:W-:Y:S04]  /*3d2f0*/  STL.64 [R1+0x418], R8 ;  /* 0x0004180801007387 */ /* 0x000fe80000100a00 */
[----:B------:R-:W-:Y:S01]  /*3d300*/  STL.64 [R1+0x410], R4 ;  /* 0x0004100401007387 */ /* 0x000fe20000100a00 */
[----:B-1----:R-:W-:-:S05]  /*3d310*/  IMAD.WIDE R2, R252, 0x4, R180 ;  /* 0x00000004fc027825 */ /* 0x002fca00078e02b4 */
[----:B------:R1:W-:Y:S04]  /*3d320*/  STL.64 [R1+0x408], R2 ;  /* 0x0004080201007387 */ /* 0x0003e80000100a00 */
[----:B------:R-:W-:Y:S04]  /*3d330*/  STL.64 [R1+0x400], R6 ;  /* 0x0004000601007387 */ /* 0x000fe80000100a00 */
[----:B------:R3:W-:Y:S01]  /*3d340*/  STL.64 [R1+0x1a40], R6 ;  /* 0x001a400601007387 */ /* 0x0007e20000100a00 */
[----:B-1----:R-:W-:-:S05]  /*3d350*/  IMAD.WIDE R2, R252, 0x4, R214 ;  /* 0x00000004fc027825 */ /* 0x002fca00078e02d6 */
[----:B------:R1:W-:Y:S01]  /*3d360*/  STL.64 [R1+0x3f8], R2 ;  /* 0x0003f80201007387 */ /* 0x0003e20000100a00 */
[----:B---3--:R-:W-:-:S04]  /*3d370*/  IMAD.WIDE R6, R252, 0x4, R218 ;  /* 0x00000004fc067825 */ /* 0x008fc800078e02da */
[----:B-1----:R-:W-:-:S04]  /*3d380*/  IMAD.WIDE R2, R252, 0x4, R216 ;  /* 0x00000004fc027825 */ /* 0x002fc800078e02d8 */
[C---:B------:R-:W-:Y:S01]  /*3d390*/  IMAD.WIDE R4, R252.reuse, 0x4, R220 ;  /* 0x00000004fc047825 */ /* 0x040fe200078e02dc */
[----:B------:R1:W-:Y:S04]  /*3d3a0*/  STL.64 [R1+0x3f0], R2 ;  /* 0x0003f00201007387 */ /* 0x0003e80000100a00 */
[----:B------:R-:W-:Y:S01]  /*3d3b0*/  STL.64 [R1+0x3e8], R6 ;  /* 0x0003e80601007387 */ /* 0x000fe20000100a00 */
[----:B------:R-:W-:-:S03]  /*3d3c0*/  IMAD.WIDE R18, R252, 0x4, R222 ;  /* 0x00000004fc127825 */ /* 0x000fc600078e02de */
[----:B------:R-:W-:Y:S01]  /*3d3d0*/  STL.64 [R1+0x3e0], R4 ;  /* 0x0003e00401007387 */ /* 0x000fe20000100a00 */
[----:B-1----:R-:W-:-:S05]  /*3d3e0*/  IMAD.WIDE R2, R252, 0x4, R230 ;  /* 0x00000004fc027825 */ /* 0x002fca00078e02e6 */
[----:B------:R1:W-:Y:S04]  /*3d3f0*/  STL.64 [R1+0x3d8], R2 ;  /* 0x0003d80201007387 */ /* 0x0003e80000100a00 */
[----:B------:R-:W-:Y:S01]  /*3d400*/  STL.64 [R1+0x3d0], R18 ;  /* 0x0003d01201007387 */ /* 0x000fe20000100a00 */
[----:B------:R-:W-:-:S03]  /*3d410*/  IMAD.WIDE R14, R252, 0x4, R232 ;  /* 0x00000004fc0e7825 */ /* 0x000fc600078e02e8 */
[----:B------:R-:W-:Y:S01]  /*3d420*/  STL.64 [R1+0x1a48], R18 ;  /* 0x001a481201007387 */ /* 0x000fe20000100a00 */
[----:B-1----:R-:W-:-:S05]  /*3d430*/  IMAD.WIDE R2, R252, 0x4, R228 ;  /* 0x00000004fc027825 */ /* 0x002fca00078e02e4 */
[----:B------:R1:W-:Y:S01]  /*3d440*/  STL.64 [R1+0x3c8], R2 ;  /* 0x0003c80201007387 */ /* 0x0003e20000100a00 */
[----:B------:R-:W-:-:S04]  /*3d450*/  IMAD.WIDE R118, R252, 0x4, R94 ;  /* 0x00000004fc767825 */ /* 0x000fc800078e025e */
[----:B------:R-:W-:-:S04]  /*3d460*/  IMAD.WIDE R94, R252, 0x4, R208 ;  /* 0x00000004fc5e7825 */ /* 0x000fc800078e02d0 */
[----:B------:R-:W-:-:S04]  /*3d470*/  IMAD.WIDE R104, R252, 0x4, R96 ;  /* 0x00000004fc687825 */ /* 0x000fc800078e0260 */
[----:B------:R-:W-:-:S04]  /*3d480*/  IMAD.WIDE R96, R252, 0x4, R224 ;  /* 0x00000004fc607825 */ /* 0x000fc800078e02e0 */
[----:B--2---:R-:W-:-:S05]  /*3d490*/  IMAD.WIDE R4, R252, 0x4, R234 ;  /* 0x00000004fc047825 */ /* 0x004fca00078e02ea */
[----:B------:R-:W-:Y:S04]  /*3d4a0*/  STL.64 [R1+0x3b8], R4 ;  /* 0x0003b80401007387 */ /* 0x000fe80000100a00 */
[----:B------:R-:W-:Y:S01]  /*3d4b0*/  STL.64 [R1+0x3c0], R14 ;  /* 0x0003c00e01007387 */ /* 0x000fe20000100a00 */
[----:B-1----:R-:W-:-:S05]  /*3d4c0*/  IMAD.WIDE R2, R252, 0x4, R238 ;  /* 0x00000004fc027825 */ /* 0x002fca00078e02ee */
[----:B------:R1:W-:Y:S01]  /*3d4d0*/  STL.64 [R1+0x3a8], R2 ;  /* 0x0003a80201007387 */ /* 0x0003e20000100a00 */
[----:B------:R-:W-:-:S03]  /*3d4e0*/  IMAD.WIDE R16, R252, 0x4, R244 ;  /* 0x00000004fc107825 */ /* 0x000fc600078e02f4 */
[----:B------:R-:W2:Y:S04]  /*3d4f0*/  LDL.64 R208, [R1+0x1000] ;  /* 0x0010000001d07983 */ /* 0x000ea80000100a00 */
[----:B------:R-:W3:Y:S04]  /*3d500*/  LDL.64 R230, [R1+0xff8] ;  /* 0x000ff80001e67983 */ /* 0x000ee80000100a00 */
[----:B------:R-:W4:Y:S04]  /*3d510*/  LDL.64 R224, [R1+0xf80] ;  /* 0x000f800001e07983 */ /* 0x000f280000100a00 */
[----:B------:R-:W4:Y:S01]  /*3d520*/  LDL.64 R244, [R1+0xf78] ;  /* 0x000f780001f47983 */ /* 0x000f220000100a00 */
[----:B------:R-:W-:-:S03]  /*3d530*/  IMAD.WIDE R240, R252, 0x4, R236 ;  /* 0x00000004fcf07825 */ /* 0x000fc600078e02ec */
[----:B------:R-:W4:Y:S04]  /*3d540*/  LDL.64 R18, [R1+0xef8] ;  /* 0x000ef80001127983 */ /* 0x000f280000100a00 */
[----:B------:R-:W4:Y:S04]  /*3d550*/  LDL.64 R6, [R1+0xef0] ;  /* 0x000ef00001067983 */ /* 0x000f280000100a00 */
[----:B------:R-:W4:Y:S04]  /*3d560*/  LDL.64 R12, [R1+0xec0] ;  /* 0x000ec000010c7983 */ /* 0x000f280000100a00 */
[----:B------:R-:W4:Y:S04]  /*3d570*/  LDL.64 R10, [R1+0xe90] ;  /* 0x000e9000010a7983 */ /* 0x000f280000100a00 */
[----:B------:R-:W4:Y:S04]  /*3d580*/  LDL.64 R8, [R1+0xe00] ;  /* 0x000e000001087983 */ /* 0x000f280000100a00 */
[----:B-1----:R-:W4:Y:S04]  /*3d590*/  LDL.64 R2, [R1+0xdc8] ;  /* 0x000dc80001027983 */ /* 0x002f280000100a00 */
[----:B------:R-:W4:Y:S04]  /*3d5a0*/  LDL.64 R4, [R1+0xd98] ;  /* 0x000d980001047983 */ /* 0x000f280000100a00 */
[----:B------:R-:W4:Y:S04]  /*3d5b0*/  LDL.64 R20, [R1+0xe60] ;  /* 0x000e600001147983 */ /* 0x000f280000100a00 */
[----:B------:R-:W-:Y:S04]  /*3d5c0*/  STL.64 [R1+0x3b0], R240 ;  /* 0x0003b0f001007387 */ /* 0x000fe80000100a00 */
[----:B------:R-:W4:Y:S04]  /*3d5d0*/  LDL.64 R22, [R1+0xe30] ;  /* 0x000e300001167983 */ /* 0x000f280000100a00 */
[----:B------:R-:W4:Y:S04]  /*3d5e0*/  LDL.64 R24, [R1+0x898] ;  /* 0x0008980001187983 */ /* 0x000f280000100a00 */
[----:B------:R-:W-:Y:S04]  /*3d5f0*/  STL.64 [R1+0x3a0], R16 ;  /* 0x0003a01001007387 */ /* 0x000fe80000100a00 */
[----:B------:R1:W-:Y:S01]  /*3d600*/  STL.64 [R1+0x1a50], R16 ;  /* 0x001a501001007387 */ /* 0x0003e20000100a00 */
[----:B------:R-:W-:-:S03]  /*3d610*/  IMAD.WIDE R200, R252, 0x4, R190 ;  /* 0x00000004fcc87825 */ /* 0x000fc600078e02be */
[----:B------:R-:W4:Y:S01]  /*3d620*/  LDL.64 R26, [R1+0x6c8] ;  /* 0x0006c800011a7983 */ /* 0x000f220000100a00 */
[----:B------:R-:W-:-:S03]  /*3d630*/  IMAD.WIDE R190, R252, 0x4, R126 ;  /* 0x00000004fcbe7825 */ /* 0x000fc600078e027e */
[----:B------:R-:W4:Y:S04]  /*3d640*/  LDL.64 R28, [R1+0x5f0] ;  /* 0x0005f000011c7983 */ /* 0x000f280000100a00 */
[----:B-1----:R-:W4:Y:S01]  /*3d650*/  LDL.64 R16, [R1+0xf00] ;  /* 0x000f000001107983 */ /* 0x002f220000100a00 */
[----:B------:R-:W-:-:S03]  /*3d660*/  IMAD.WIDE R202, R252, 0x4, R92 ;  /* 0x00000004fcca7825 */ /* 0x000fc600078e025c */
[----:B------:R-:W4:Y:S01]  /*3d670*/  LDL.64 R34, [R1+0x5b8] ;  /* 0x0005b80001227983 */ /* 0x000f220000100a00 */
        /* <DEDUP_REMOVED lines=26> */
[----:B--2---:R-:W-:Y:S04]  /*3d820*/  LDGSTS.E [R242+-0x36000], desc[UR48][R208.64], P4 ;  /* 0xca000000d0f27fae */ /* 0x004fe8000a121870 */
[----:B---3--:R-:W-:Y:S04]  /*3d830*/  LDGSTS.E [R242+-0x35ff8], desc[UR48][R230.64], P1 ;  /* 0xca008000e6f27fae */ /* 0x008fe80008921870 */
[----:B----4-:R-:W-:Y:S04]  /*3d840*/  LDGSTS.E [R242+-0x34000], desc[UR48][R224.64], P0 ;  /* 0xcc000000e0f27fae */ /* 0x010fe80008121870 */
[----:B------:R-:W2:Y:S04]  /*3d850*/  LDL.LU.64 R208, [R1+0x1b68] ;  /* 0x001b680001d07983 */ /* 0x000ea80000300a00 */
[----:B------:R-:W3:Y:S04]  /*3d860*/  LDL.LU.64 R230, [R1+0x1b60] ;  /* 0x001b600001e67983 */ /* 0x000ee80000300a00 */
[----:B------:R-:W4:Y:S04]  /*3d870*/  LDL.LU.64 R224, [R1+0x1b58] ;  /* 0x001b580001e07983 */ /* 0x000f280000300a00 */
[----:B------:R-:W-:Y:S04]  /*3d880*/  LDGSTS.E [R242+-0x33ff8], desc[UR48][R244.64], P3 ;  /* 0xcc008000f4f27fae */ /* 0x000fe80009921870 */
[----:B------:R-:W2:Y:S04]  /*3d890*/  LDL.LU.64 R244, [R1+0x1b50] ;  /* 0x001b500001f47983 */ /* 0x000ea80000300a00 */
[----:B------:R-:W-:Y:S04]  /*3d8a0*/  STL.64 [R1+0x1a58], R20 ;  /* 0x001a581401007387 */ /* 0x000fe80000100a00 */
[----:B------:R1:W-:Y:S04]  /*3d8b0*/  STL.64 [R1+0x1a60], R22 ;  /* 0x001a601601007387 */ /* 0x0003e80000100a00 */
[----:B------:R-:W-:Y:S04]  /*3d8c0*/  LDGSTS.E [R242+-0x32000], desc[UR48][R16.64], P2 ;  /* 0xce00000010f27fae */ /* 0x000fe80009121870 */
[----:B------:R-:W-:Y:S04]  /*3d8d0*/  LDGSTS.E [R242+-0x31ff8], desc[UR48][R18.64], P5 ;  /* 0xce00800012f27fae */ /* 0x000fe8000a921870 */
[----:B------:R-:W0:Y:S04]  /*3d8e0*/  LDGDEPBAR ;  /* 0x00000000000079af */ /* 0x000e280000000000 */
        /* <DEDUP_REMOVED lines=8> */
[----:B--2---:R-:W-:Y:S04]  /*3d970*/  LDGSTS.E [R243+0x42000], desc[UR48][R244.64], P6 ;  /* 0x42000000f4f37fae */ /* 0x004fe8000b121870 */
[----:B------:R-:W-:Y:S04]  /*3d980*/  LDGSTS.E [R243+0x42400], desc[UR48][R24.64], P6 ;  /* 0x4240000018f37fae */ /* 0x000fe8000b121870 */
[----:B------:R-:W-:Y:S04]  /*3d990*/  LDGSTS.E [R243+0x42800], desc[UR48][R26.64], P6 ;  /* 0x428000001af37fae */ /* 0x000fe8000b121870 */
[----:B------:R-:W2:Y:S04]  /*3d9a0*/  LDL.LU.64 R244, [R1+0x1b48] ;  /* 0x001b480001f47983 */ /* 0x000ea80000300a00 */
[----:B-1----:R-:W3:Y:S04]  /*3d9b0*/  LDL.64 R22, [R1+0x1188] ;  /* 0x0011880001167983 */ /* 0x002ee80000100a00 */
        /* <DEDUP_REMOVED lines=9> */
[----:B------:R1:W-:Y:S04]  /*3da50*/  STL.64 [R1+0x1a68], R24 ;  /* 0x001a681801007387 */ /* 0x0003e80000100a00 */
[----:B------:R-:W-:Y:S04]  /*3da60*/  LDGSTS.E [R243+0x42c00], desc[UR48][R28.64], P6 ;  /* 0x42c000001cf37fae */ /* 0x000fe8000b121870 */
[----:B------:R-:W-:Y:S04]  /*3da70*/  LDGSTS.E [R243+0x43000], desc[UR48][R30.64], P6 ;  /* 0x430000001ef37fae */ /* 0x000fe8000b121870 */
[----:B-1----:R-:W3:Y:S04]  /*3da80*/  LDL.64 R24, [R1+0x11b8] ;  /* 0x0011b80001187983 */ /* 0x002ee80000100a00 */
        /* <DEDUP_REMOVED lines=9> */
[----:B------:R-:W-:Y:S01]  /*3db20*/  LDGSTS.E [R243+0x44400], desc[UR48][R40.64], P6 ;  /* 0x4440000028f37fae */ /* 0x000fe2000b121870 */
[----:B------:R-:W-:-:S03]  /*3db30*/  IMAD.WIDE R192, R252, 0x4, R192 ;  /* 0x00000004fcc07825 */ /* 0x000fc600078e02c0 */
        /* <DEDUP_REMOVED lines=10> */
[----:B-1----:R-:W2:Y:S01]  /*3dbe0*/  LDL.64 R34, [R1+0x12c0] ;  /* 0x0012c00001227983 */ /* 0x002ea20000100a00 */
[----:B------:R-:W-:-:S03]  /*3dbf0*/  IMAD.WIDE R112, R252, 0x4, R112 ;  /* 0x00000004fc707825 */ /* 0x000fc600078e0270 */
[----:B------:R-:W-:Y:S04]  /*3dc00*/  LDGSTS.E [R243+0x45c00], desc[UR48][R106.64], P6 ;  /* 0x45c000006af37fae */ /* 0x000fe8000b121870 */
[----:B----4-:R-:W-:Y:S04]  /*3dc10*/  LDGSTS.E [R243+0x46000], desc[UR48][R224.64], P6 ;  /* 0x46000000e0f37fae */ /* 0x010fe8000b121870 */
[----:B------:R-:W-:Y:S01]  /*3dc20*/  LDGSTS.E [R243+0x46400], desc[UR48][R208.64], P6 ;  /* 0x46400000d0f37fae */ /* 0x000fe2000b121870 */
[----:B------:R-:W-:-:S03]  /*3dc30*/  IMAD.WIDE R64, R252, 0x4, R64 ;  /* 0x00000004fc407825 */ /* 0x000fc600078e0240 */
[----:B------:R-:W-:Y:S01]  /*3dc40*/  LDGSTS.E [R243+0x46800], desc[UR48][R192.64], P6 ;  /* 0x46800000c0f37fae */ /* 0x000fe2000b121870 */
[----:B------:R-:W-:-:S03]  /*3dc50*/  IMAD.WIDE R48, R252, 0x4, R48 ;  /* 0x00000004fc307825 */ /* 0x000fc600078e0230 */
        /* <DEDUP_REMOVED lines=50> */
[----:B-1----:R-:W3:Y:S04]  /*3df80*/  LDL.64 R228, [R1+0x1438] ;  /* 0x0014380001e47983 */ /* 0x002ee80000100a00 */
[----:B------:R-:W3:Y:S04]  /*3df90*/  LDL.64 R234, [R1+0x1408] ;  /* 0x0014080001ea7983 */ /* 0x000ee80000100a00 */
[----:B------:R-:W3:Y:S04]  /*3dfa0*/  LDL.64 R40, [R1+0x13d8] ;  /* 0x0013d80001287983 */ /* 0x000ee80000100a00 */
[----:B------:R-:W3:Y:S04]  /*3dfb0*/  LDL.64 R38, [R1+0x13a8] ;  /* 0x0013a80001267983 */ /* 0x000ee80000100a00 */
[----:B------:R-:W3:Y:S01]  /*3dfc0*/  LDL.64 R36, [R1+0x1378] ;  /* 0x0013780001247983 */ /* 0x000ee20000100a00 */
[----:B------:R-:W-:-:S03]  /*3dfd0*/  IMAD.WIDE R176, R252, 0x4, R176 ;  /* 0x00000004fcb07825 */ /* 0x000fc600078e02b0 */
[----:B----4-:R-:W4:Y:S04]  /*3dfe0*/  LDL.64 R192, [R1+0xdb8] ;  /* 0x000db80001c07983 */ /* 0x010f280000100a00 */
[----:B------:R-:W4:Y:S04]  /*3dff0*/  LDL.64 R208, [R1+0xd88] ;  /* 0x000d880001d07983 */ /* 0x000f280000100a00 */
[----:B------:R-:W4:Y:S04]  /*3e000*/  LDL.64 R224, [R1+0x8e0] ;  /* 0x0008e00001e07983 */ /* 0x000f280000100a00 */
[----:B------:R-:W4:Y:S04]  /*3e010*/  LDL.64 R106, [R1+0x840] ;  /* 0x00084000016a7983 */ /* 0x000f280000100a00 */
[----:B------:R-:W4:Y:S04]  /*3e020*/  LDL.64 R210, [R1+0x638] ;  /* 0x0006380001d27983 */ /* 0x000f280000100a00 */
[----:B------:R-:W4:Y:S04]  /*3e030*/  LDL.64 R216, [R1+0x5e0] ;  /* 0x0005e00001d87983 */ /* 0x000f280000100a00 */
[----:B------:R-:W4:Y:S04]  /*3e040*/  LDL.64 R222, [R1+0x5d0] ;  /* 0x0005d00001de7983 */ /* 0x000f280000100a00 */
        /* <DEDUP_REMOVED lines=72> */
[----:B------:R-:W4:Y:S04]  /*3e4d0*/  LDL.64 R12, [R1+0xee0] ;  /* 0x000ee000010c7983 */ /* 0x000f280000100a00 */
[----:B------:R-:W-:Y:S04]  /*3e4e0*/  LDGSTS.E [R244+0x67080], desc[UR48][R174.64], P6 ;  /* 0x67080000aef47fae */ /* 0x000fe8000b121870 */
[----:B------:R-:W4:Y:S04]  /*3e4f0*/  LDL.64 R10, [R1+0xeb0] ;  /* 0x000eb000010a7983 */ /* 0x000f280000100a00 */
[----:B------:R-:W-:Y:S04]  /*3e500*/  LDGSTS.E [R244+0x67480], desc[UR48][R176.64], P6 ;  /* 0x67480000b0f47fae */ /* 0x000fe8000b121870 */
[----:B------:R-:W-:Y:S04]  /*3e510*/  LDGSTS.E [R244+0x67880], desc[UR48][R178.64], P6 ;  /* 0x67880000b2f47fae */ /* 0x000fe8000b121870 */
[----:B------:R-:W-:Y:S04]  /*3e520*/  LDGSTS.E [R244+0x67c80], desc[UR48][R180.64], P6 ;  /* 0x67c80000b4f47fae */ /* 0x000fe8000b121870 */
[----:B------:R-:W4:Y:S04]  /*3e530*/  LDL.64 R8, [R1+0xe50] ;  /* 0x000e500001087983 */ /* 0x000f280000100a00 */
[----:B------:R-:W4:Y:S04]  /*3e540*/  LDL.64 R2, [R1+0xe20] ;  /* 0x000e200001027983 */ /* 0x000f280000100a00 */
[----:B--2---:R-:W-:Y:S04]  /*3e550*/  LDGSTS.E [R245+0x40100], desc[UR48][R4.64], P6 ;  /* 0x4010000004f57fae */ /* 0x004fe8000b121870 */
[----:B------:R-:W-:Y:S04]  /*3e560*/  LDGSTS.E [R245+0x40500], desc[UR48][R228.64], P6 ;  /* 0x40500000e4f57fae */ /* 0x000fe8000b121870 */
[----:B------:R-:W-:Y:S04]  /*3e570*/  LDGSTS.E [R245+0x40900], desc[UR48][R234.64], P6 ;  /* 0x40900000eaf57fae */ /* 0x000fe8000b121870 */
[----:B------:R-:W2:Y:S04]  /*3e580*/  LDL.64 R4, [R1+0xdf0] ;  /* 0x000df00001047983 */ /* 0x000ea80000100a00 */
[----:B------:R-:W2:Y:S04]  /*3e590*/  LDL.64 R228, [R1+0x5c0] ;  /* 0x0005c00001e47983 */ /* 0x000ea80000100a00 */
[----:B------:R-:W-:Y:S04]  /*3e5a0*/  LDGSTS.E [R245+0x40d00], desc[UR48][R40.64], P6 ;  /* 0x40d0000028f57fae */ /* 0x000fe8000b121870 */
[----:B------:R-:W-:Y:S04]  /*3e5b0*/  LDGSTS.E [R245+0x41100], desc[UR48][R38.64], P6 ;  /* 0x4110000026f57fae */ /* 0x000fe8000b121870 */
[----:B------:R-:W-:Y:S04]  /*3e5c0*/  LDGSTS.E [R245+0x41500], desc[UR48][R36.64], P6 ;  /* 0x4150000024f57fae */ /* 0x000fe8000b121870 */
[----:B------:R-:W2:Y:S04]  /*3e5d0*/  LDL.64 R234, [R1+0x5a0] ;  /* 0x0005a00001ea7983 */ /* 0x000ea80000100a00 */
[----:B------:R-:W2:Y:S04]  /*3e5e0*/  LDL.64 R40, [R1+0x528] ;  /* 0x0005280001287983 */ /* 0x000ea80000100a00 */
[----:B------:R-:W2:Y:S04]  /*3e5f0*/  LDL.64 R38, [R1+0x530] ;  /* 0x0005300001267983 */ /* 0x000ea80000100a00 */
[----:B------:R-:W2:Y:S04]  /*3e600*/  LDL.64 R36, [R1+0x538] ;  /* 0x0005380001247983 */ /* 0x000ea80000100a00 */
[----:B---3--:R-:W-:Y:S04]  /*3e610*/  LDGSTS.E [R245+0x41900], desc[UR48][R34.64], P6 ;  /* 0x4190000022f57fae */ /* 0x008fe8000b121870 */
[----:B----4-:R-:W-:Y:S04]  /*3e620*/  LDGSTS.E [R245+0x41d00], desc[UR48][R32.64], P6 ;  /* 0x41d0000020f57fae */ /* 0x010fe8000b121870 */
        /* <DEDUP_REMOVED lines=24> */
[----:B------:R-:W4:Y:S04]  /*3e7b0*/  LDL.64 R12, [R1+0x598] ;  /* 0x00059800010c7983 */ /* 0x000f280000100a00 */
[----:B------:R-:W4:Y:S04]  /*3e7c0*/  LDL.64 R10, [R1+0x520] ;  /* 0x00052000010a7983 */ /* 0x000f280000100a00 */
        /* <DEDUP_REMOVED lines=39> */
[----:B------:R-:W-:Y:S04]  /*3ea40*/  LDGSTS.E [R245+0x66500], desc[UR48][R248.64], P6 ;  /* 0x66500000f8f57fae */ /* 0x000fe8000b121870 */
[----:B------:R-:W2:Y:S04]  /*3ea50*/  LDL.LU.64 R246, [R1+0x1b40] ;  /* 0x001b400001f67983 */ /* 0x000ea80000300a00 */
[----:B------:R-:W3:Y:S04]  /*3ea60*/  LDL.64 R188, [R1+0x4b8] ;  /* 0x0004b80001bc7983 */ /* 0x000ee80000100a00 */
[----:B------:R-:W4:Y:S04]  /*3ea70*/  LDL.64 R192, [R1+0x488] ;  /* 0x0004880001c07983 */ /* 0x000f280000100a00 */
        /* <DEDUP_REMOVED lines=29> */
[----:B---3--:R-:W-:Y:S04]  /*3ec50*/  LDGSTS.E [R245+0x66900], desc[UR48][R188.64], P6 ;  /* 0x66900000bcf57fae */ /* 0x008fe8000b121870 */
[----:B----4-:R-:W-:Y:S04]  /*3ec60*/  LDGSTS.E [R245+0x66d00], desc[UR48][R192.64], P6 ;  /* 0x66d00000c0f57fae */ /* 0x010fe8000b121870 */
        /* <DEDUP_REMOVED lines=30> */
[----:B------:R-:W4:Y:S04]  /*3ee50*/  LDL.64 R248, [R1+0x1148] ;  /* 0x0011480001f87983 */ /* 0x000f280000100a00 */
        /* <DEDUP_REMOVED lines=26> */
[----:B------:R-:W-:Y:S04]  /*3f000*/  LDGSTS.E [R246+0x46180], desc[UR48][R250.64], P6 ;  /* 0x46180000faf67fae */ /* 0x000fe8000b121870 */
[----:B------:R-:W3:Y:S04]  /*3f010*/  LDL.64 R4, [R1+0x770] ;  /* 0x0007700001047983 */ /* 0x000ee80000100a00 */
[----:B------:R-:W3:Y:S04]  /*3f020*/  LDL.64 R250, [R1+0x780] ;  /* 0x0007800001fa7983 */ /* 0x000ee80000100a00 */
[----:B----4-:R-:W-:Y:S04]  /*3f030*/  LDGSTS.E [R246+0x46580], desc[UR48][R248.64], P6 ;  /* 0x46580000f8f67fae */ /* 0x010fe8000b121870 */
[----:B--2---:R-:W-:Y:S04]  /*3f040*/  LDGSTS.E [R246+0x46980], desc[UR48][R188.64], P6 ;  /* 0x46980000bcf67fae */ /* 0x004fe8000b121870 */
[----:B---3--:R-:W-:Y:S04]  /*3f050*/  LDGSTS.E [R246+0x46d80], desc[UR48][R192.64], P6 ;  /* 0x46d80000c0f67fae */ /* 0x008fe8000b121870 */
[----:B------:R-:W2:Y:S04]  /*3f060*/  LDL.LU.64 R248, [R1+0x1b38] ;  /* 0x001b380001f87983 */ /* 0x000ea80000300a00 */
        /* <DEDUP_REMOVED lines=56> */
[----:B------:R-:W4:Y:S04]  /*3f3f0*/  LDL.64 R250, [R1+0x1398] ;  /* 0x0013980001fa7983 */ /* 0x000f280000100a00 */
[----:B--2---:R-:W-:Y:S04]  /*3f400*/  LDGSTS.E [R246+0x66180], desc[UR48][R248.64], P6 ;  /* 0x66180000f8f67fae */ /* 0x004fe8000b121870 */
[----:B---3--:R-:W-:Y:S04]  /*3f410*/  LDGSTS.E [R246+0x66580], desc[UR48][R192.64], P6 ;  /* 0x66580000c0f67fae */ /* 0x008fe8000b121870 */
[----:B------:R-:W2:Y:S04]  /*3f420*/  LDL.64 R248, [R1+0x1368] ;  /* 0x0013680001f87983 */ /* 0x000ea80000100a00 */
        /* <DEDUP_REMOVED lines=9> */
[----:B------:R-:W-:Y:S04]  /*3f4c0*/  LDGSTS.E [R247+0x40a00], desc[UR48][R234.64], P6 ;  /* 0x40a00000eaf77fae */ /* 0x000fe8000b121870 */
[----:B------:R-:W4:Y:S04]  /*3f4d0*/  LDL.64 R188, [R1+0x1310] ;  /* 0x0013100001bc7983 */ /* 0x000f280000100a00 */
[----:B------:R-:W-:Y:S04]  /*3f4e0*/  LDGSTS.E [R247+0x40e00], desc[UR48][R40.64], P6 ;  /* 0x40e0000028f77fae */ /* 0x000fe8000b121870 */
[----:B------:R-:W3:Y:S04]  /*3f4f0*/  LDL.64 R192, [R1+0x12e0] ;  /* 0x0012e00001c07983 */ /* 0x000ee80000100a00 */
        /* <DEDUP_REMOVED lines=47> */
[----:B--2---:R-:W-:Y:S04]  /*3f7f0*/  LDGSTS.E [R247+0x45e00], desc[UR48][R248.64], P6 ;  /* 0x45e00000f8f77fae */ /* 0x004fe8000b121870 */
[----:B------:R-:W2:Y:S04]  /*3f800*/  LDL.64 R248, [R1+0x1338] ;  /* 0x0013380001f87983 */ /* 0x000ea80000100a00 */
[----:B--2---:R-:W-:Y:S04]  /*3f810*/  LDGSTS.E [R247+0x46200], desc[UR48][R248.64], P6 ;  /* 0x46200000f8f77fae */ /* 0x004fe8000b121870 */
[----:B----4-:R-:W-:Y:S04]  /*3f820*/  LDGSTS.E [R247+0x46600], desc[UR48][R188.64], P6 ;  /* 0x46600000bcf77fae */ /* 0x010fe8000b121870 */
[----:B---3--:R-:W-:Y:S04]  /*3f830*/  LDGSTS.E [R247+0x46a00], desc[UR48][R192.64], P6 ;  /* 0x46a00000c0f77fae */ /* 0x008fe8000b121870 */
[----:B------:R-:W2:Y:S04]  /*3f840*/  LDL.LU.64 R248, [R1+0x1b28] ;  /* 0x001b280001f87983 */ /* 0x000ea80000300a00 */
        /* <DEDUP_REMOVED lines=380> */
[----:B------:R-:W2:Y:S04]  /*41010*/  LDL.LU.64 R188, [R1+0x1af8] ;  /* 0x001af80001bc7983 */ /* 0x000ea80000300a00 */
[----:B------:R-:W3:Y:S04]  /*41020*/  LDL.LU.64 R192, [R1+0x1af0] ;  /* 0x001af00001c07983 */ /* 0x000ee80000300a00 */
[----:B----4-:R-:W-:Y:S04]  /*41030*/  LDGSTS.E [R250+0x46780], desc[UR48][R208.64], P6 ;  /* 0x46780000d0fa7fae */ /* 0x010fe8000b121870 */
        /* <DEDUP_REMOVED lines=21> */
[----:B------:R-:W3:Y:S04]  /*41190*/  LDL.LU.64 R36, [R1+0x1a98] ;  /* 0x001a980001247983 */ /* 0x000ee80000300a00 */
[----:B------:R-:W4:Y:S04]  /*411a0*/  LDL.LU.64 R34, [R1+0x1a90] ;  /* 0x001a900001227983 */ /* 0x000f280000300a00 */
[----:B------:R-:W-:Y:S04]  /*411b0*/  LDGSTS.E [R250+0x61780], desc[UR48][R32.64], P6 ;  /* 0x6178000020fa7fae */ /* 0x000fe8000b121870 */
[----:B------:R-:W-:Y:S04]  /*411c0*/  LDGSTS.E [R250+0x61b80], desc[UR48][R30.64], P6 ;  /* 0x61b800001efa7fae */ /* 0x000fe8000b121870 */
[----:B------:R-:W-:Y:S04]  /*411d0*/  LDGSTS.E [R250+0x61f80], desc[UR48][R28.64], P6 ;  /* 0x61f800001cfa7fae */ /* 0x000fe8000b121870 */
[----:B------:R-:W3:Y:S04]  /*411e0*/  LDL.LU.64 R32, [R1+0x1a88] ;  /* 0x001a880001207983 */ /* 0x000ee80000300a00 */
[----:B------:R-:W4:Y:S04]  /*411f0*/  LDL.LU.64 R30, [R1+0x1a80] ;  /* 0x001a8000011e7983 */ /* 0x000f280000300a00 */
[----:B------:R-:W3:Y:S04]  /*41200*/  LDL.LU.64 R28, [R1+0x1a78] ;  /* 0x001a7800011c7983 */ /* 0x000ee80000300a00 */
[----:B------:R-:W-:Y:S04]  /*41210*/  LDGSTS.E [R250+0x62380], desc[UR48][R26.64], P6 ;  /* 0x623800001afa7fae */ /* 0x000fe8000b121870 */
[----:B------:R-:W-:Y:S04]  /*41220*/  LDGSTS.E [R250+0x62780], desc[UR48][R24.64], P6 ;  /* 0x6278000018fa7fae */ /* 0x000fe8000b121870 */
[----:B------:R-:W-:Y:S04]  /*41230*/  LDGSTS.E [R250+0x62b80], desc[UR48][R22.64], P6 ;  /* 0x62b8000016fa7fae */ /* 0x000fe8000b121870 */
[----:B------:R-:W4:Y:S04]  /*41240*/  LDL.LU.64 R26, [R1+0x1a70] ;  /* 0x001a7000011a7983 */ /* 0x000f280000300a00 */
[----:B------:R-:W3:Y:S04]  /*41250*/  LDL.LU.64 R24, [R1+0x1a68] ;  /* 0x001a680001187983 */ /* 0x000ee80000300a00 */
[----:B------:R-:W2:Y:S04]  /*41260*/  LDL.LU.64 R22, [R1+0x1a60] ;  /* 0x001a600001167983 */ /* 0x000ea80000300a00 */
        /* <DEDUP_REMOVED lines=20> */
[----:B------:R-:W4:Y:S04]  /*413b0*/  LDL.LU.64 R14, [R1+0x1a10] ;  /* 0x001a1000010e7983 */ /* 0x000f280000300a00 */
[----:B------:R-:W3:Y:S04]  /*413c0*/  LDL.LU.64 R240, [R1+0x1a08] ;  /* 0x001a080001f07983 */ /* 0x000ee80000300a00 */
[----:B---3--:R-:W-:Y:S04]  /*413d0*/  LDGSTS.E [R250+0x65b80], desc[UR48][R240.64], P6 ;  /* 0x65b80000f0fa7fae */ /* 0x008fe8000b121870 */
[----:B----4-:R-:W-:Y:S04]  /*413e0*/  LDGSTS.E [R250+0x65f80], desc[UR48][R14.64], P6 ;  /* 0x65f800000efa7fae */ /* 0x010fe8000b121870 */
[----:B--2---:R-:W-:Y:S04]  /*413f0*/  LDGSTS.E [R250+0x66380], desc[UR48][R4.64], P6 ;  /* 0x6638000004fa7fae */ /* 0x004fe8000b121870 */
[----:B------:R-:W2:Y:S04]  /*41400*/  LDL.LU.64 R240, [R1+0x1a00] ;  /* 0x001a000001f07983 */ /* 0x000ea80000300a00 */
[----:B------:R-:W3:Y:S04]  /*41410*/  LDL.LU.64 R14, [R1+0x19f8] ;  /* 0x0019f800010e7983 */ /* 0x000ee80000300a00 */
[----:B------:R-:W4:Y:S04]  /*41420*/  LDL.LU.64 R4, [R1+0x19f0] ;  /* 0x0019f00001047983 */ /* 0x000f280000300a00 */
        /* <DEDUP_REMOVED lines=8> */
[----:B------:R1:W-:Y:S04]  /*414b0*/  LDGSTS.E [R250+0x67b80], desc[UR48][R18.64], P6 ;  /* 0x67b8000012fa7fae */ /* 0x0003e8000b121870 */
[----:B------:R-:W3:Y:S04]  /*414c0*/  LDL.LU.64 R12, [R1+0x19d0] ;  /* 0x0019d000010c7983 */ /* 0x000ee80000300a00 */
[----:B------:R-:W4:Y:S04]  /*414d0*/  LDL.LU.64 R6, [R1+0x19c8] ;  /* 0x0019c80001067983 */ /* 0x000f280000300a00 */
[----:B------:R4:W-:Y:S04]  /*414e0*/  LDGSTS.E [R250+0x67f80], desc[UR48][R16.64], P6 ;  /* 0x67f8000010fa7fae */ /* 0x0009e8000b121870 */
[----:B------:R-:W0:Y:S04]  /*414f0*/  LDGDEPBAR ;  /* 0x00000000000079af */ /* 0x000e280000000000 */
[----:B------:R-:W-:Y:S01]  /*41500*/  STL.64 [R1+0x1a88], R218 ;  /* 0x001a88da01007387 */ /* 0x000fe20000100a00 */
[----:B-1----:R-:W1:Y:S01]  /*41510*/  LDC R19, c[0x0][0x230] ;  /* 0x00008c00ff137b82 */ /* 0x002e620000000800 */
[----:B------:R-:W-:Y:S01]  /*41520*/  ULDC UR5, c[0x0][0x230] ;  /* 0x00008c0000057ab9 */ /* 0x000fe20000000800 */
[----:B------:R-:W-:Y:S01]  /*41530*/  ULDC UR6, c[0x0][0x230] ;  /* 0x00008c0000067ab9 */ /* 0x000fe20000000800 */
[----:B------:R-:W-:Y:S04]  /*41540*/  STL.64 [R1+0x1a80], R202 ;  /* 0x001a80ca01007387 */ /* 0x000fe80000100a00 */
[----:B------:R1:W-:Y:S04]  /*41550*/  STL.64 [R1+0x1a78], R204 ;  /* 0x001a78cc01007387 */ /* 0x0003e80000100a00 */
[----:B------:R-:W-:Y:S04]  /*41560*/  STL.64 [R1+0x1a70], R206 ;  /* 0x001a70ce01007387 */ /* 0x000fe80000100a00 */
[----:B------:R-:W-:Y:S04]  /*41570*/  STL.64 [R1+0x1a68], R246 ;  /* 0x001a68f601007387 */ /* 0x000fe80000100a00 */
[----:B------:R-:W-:Y:S04]  /*41580*/  STL.64 [R1+0x1a60], R248 ;  /* 0x001a60f801007387 */ /* 0x000fe80000100a00 */
[----:B--2---:R-:W-:Y:S01]  /*41590*/  STL [R1+0x1a18], R2 ;  /* 0x001a180201007387 */ /* 0x004fe20000100800 */
[----:B------:R-:W-:Y:S01]  /*415a0*/  UIADD3 UR5, UR5, -0x100, URZ ;  /* 0xffffff0005057890 */ /* 0x000fe2000fffe03f */
[----:B-1----:R-:W-:-:S02]  /*415b0*/  VIADD R204, R19, 0x7f ;  /* 0x0000007f13cc7836 */ /* 0x002fc40000000000 */
[----:B---3--:R-:W-:Y:S04]  /*415c0*/  STL.64 [R1+0x19d8], R12 ;  /* 0x0019d80c01007387 */ /* 0x008fe80000100a00 */
[----:B----4-:R1:W-:Y:S04]  /*415d0*/  STL.64 [R1+0x19d0], R10 ;  /* 0x0019d00a01007387 */ /* 0x0103e80000100a00 */
[----:B------:R2:W-:Y:S04]  /*415e0*/  STL.64 [R1+0x19c8], R8 ;  /* 0x0019c80801007387 */ /* 0x0005e80000100a00 */
[----:B-1----:R-:W3:Y:S04]  /*415f0*/  LDL.LU.64 R10, [R1+0x10f0] ;  /* 0x0010f000010a7983 */ /* 0x002ee80000300a00 */
[----:B------:R-:W2:Y:S04]  /*41600*/  LDL.LU.64 R206, [R1+0x10e8] ;  /* 0x0010e80001ce7983 */ /* 0x000ea80000300a00 */
[----:B------:R-:W4:Y:S01]  /*41610*/  LDL.LU.64 R202, [R1+0x1070] ;  /* 0x0010700001ca7983 */ /* 0x000f220000300a00 */
[----:B------:R-:W-:-:S02]  /*41620*/  ISETP.GE.AND P0, PT, R7, UR5, PT ;  /* 0x0000000507007c0c */ /* 0x000fc4000bf06270 */
[----:B------:R-:W-:Y:S01]  /*41630*/  LOP3.LUT R205, R7, 0x2, RZ, 0xfc, !PT ;  /* 0x0000000207cd7812 */ /* 0x000fe200078efcff */
[----:B------:R-:W4:Y:S01]  /*41640*/  LDL.LU.64 R218, [R1+0x1068] ;  /* 0x0010680001da7983 */ /* 0x000f220000300a00 */
[----:B------:R-:W-:Y:S02]  /*41650*/  ISETP.GT.AND P1, PT, R204, 0x17f, PT ;  /* 0x0000017fcc00780c */ /* 0x000fe40003f24270 */
[----:B------:R-:W-:Y:S01]  /*41660*/  SEL R16, RZ, 0x4, P0 ;  /* 0x00000004ff107807 */ /* 0x000fe20000000000 */
[----:B------:R-:W4:Y:S01]  /*41670*/  LDL.LU.64 R248, [R1+0xff0] ;  /* 0x000ff00001f87983 */ /* 0x000f220000300a00 */
[----:B------:R-:W-:Y:S02]  /*41680*/  ISETP.GE.AND P0, PT, R205, UR5, PT ;  /* 0x00000005cd007c0c */ /* 0x000fe4000bf06270 */
[C---:B------:R-:W-:Y:S02]  /*41690*/  LOP3.LUT R13, R7.reuse, 0x22, RZ, 0xfc, !PT ;  /* 0x00000022070d7812 */ /* 0x040fe400078efcff */
[----:B------:R-:W-:-:S02]  /*416a0*/  LOP3.LUT R19, R7, 0x40, RZ, 0xfc, !PT ;  /* 0x0000004007137812 */ /* 0x000fc400078efcff */
[----:B------:R-:W-:Y:S02]  /*416b0*/  SEL R17, R16, RZ, P1 ;  /* 0x000000ff10117207 */ /* 0x000fe40000800000 */
[----:B------:R-:W-:Y:S02]  /*416c0*/  SEL R16, RZ, 0x4, P0 ;  /* 0x00000004ff107807 */ /* 0x000fe40000000000 */
[----:B------:R-:W-:Y:S02]  /*416d0*/  ISETP.GE.AND P3, PT, R13, UR5, PT ;  /* 0x000000050d007c0c */ /* 0x000fe4000bf66270 */
[----:B------:R-:W-:Y:S02]  /*416e0*/  ISETP.GE.AND P4, PT, R19, UR5, PT ;  /* 0x0000000513007c0c */ /* 0x000fe4000bf86270 */
[----:B------:R-:W-:Y:S02]  /*416f0*/  ISETP.NE.U32.AND P0, PT, R17, RZ, PT ;  /* 0x000000ff1100720c */ /* 0x000fe40003f05070 */
[----:B------:R-:W-:-:S02]  /*41700*/  SEL R17, R16, RZ, P1 ;  /* 0x000000ff10117207 */ /* 0x000fc40000800000 */
[C---:B------:R-:W-:Y:S02]  /*41710*/  LOP3.LUT R12, R7.reuse, 0x20, RZ, 0xfc, !PT ;  /* 0x00000020070c7812 */ /* 0x040fe400078efcff */
[----:B------:R-:W-:Y:S02]  /*41720*/  SEL R16, RZ, 0x4, P3 ;  /* 0x00000004ff107807 */ /* 0x000fe40001800000 */
[----:B------:R-:W-:Y:S02]  /*41730*/  SEL R18, RZ, 0x4, P4 ;  /* 0x00000004ff127807 */ /* 0x000fe40002000000 */
[----:B------:R-:W-:Y:S02]  /*41740*/  LOP3.LUT R247, R7, 0x42, RZ, 0xfc, !PT ;  /* 0x0000004207f77812 */ /* 0x000fe400078efcff */
[----:B------:R-:W-:Y:S02]  /*41750*/  ISETP.NE.U32.AND P4, PT, R17, RZ, PT ;  /* 0x000000ff1100720c */ /* 0x000fe40003f85070 */
[----:B------:R-:W-:-:S02]  /*41760*/  ISETP.GE.AND P2, PT, R12, UR5, PT ;  /* 0x000000050c007c0c */ /* 0x000fc4000bf46270 */
[----:B------:R-:W-:Y:S02]  /*41770*/  SEL R17, R16, RZ, P1 ;  /* 0x000000ff10117207 */ /* 0x000fe40000800000 */
[----:B------:R-:W-:Y:S02]  /*41780*/  SEL R16, R18, RZ, P1 ;  /* 0x000000ff12107207 */ /* 0x000fe40000800000 */
[----:B------:R-:W-:Y:S02]  /*41790*/  ISETP.GE.AND P6, PT, R247, UR5, PT ;  /* 0x00000005f7007c0c */ /* 0x000fe4000bfc6270 */
[----:B------:R-:W-:Y:S02]  /*417a0*/  LOP3.LUT R247, R7, 0x60, RZ, 0xfc, !PT ;  /* 0x0000006007f77812 */ /* 0x000fe400078efcff */
[----:B------:R-:W-:Y:S02]  /*417b0*/  SEL R19, RZ, 0x4, P2 ;  /* 0x00000004ff137807 */ /* 0x000fe40001000000 */
[----:B------:R-:W-:-:S02]  /*417c0*/  ISETP.NE.U32.AND P2, PT, R16, RZ, PT ;  /* 0x000000ff1000720c */ /* 0x000fc40003f45070 */
[----:B------:R-:W-:Y:S02]  /*417d0*/  SEL R16, RZ, 0x4, P6 ;  /* 0x00000004ff107807 */ /* 0x000fe40003000000 */
[----:B------:R-:W-:Y:S02]  /*417e0*/  ISETP.GE.AND P6, PT, R247, UR5, PT ;  /* 0x00000005f7007c0c */ /* 0x000fe4000bfc6270 */
[----:B------:R-:W4:Y:S01]  /*417f0*/  LDL.LU.64 R246, [R1+0xfe8] ;  /* 0x000fe80001f67983 */ /* 0x000f220000300a00 */
[----:B------:R-:W-:Y:S02]  /*41800*/  ISETP.NE.U32.AND P3, PT, R17, RZ, PT ;  /* 0x000000ff1100720c */ /* 0x000fe40003f65070 */
[----:B------:R-:W-:Y:S02]  /*41810*/  SEL R16, R16, RZ, P1 ;  /* 0x000000ff10107207 */ /* 0x000fe40000800000 */
[----:B------:R-:W-:Y:S01]  /*41820*/  SEL R17, RZ, 0x4, P6 ;  /* 0x00000004ff117807 */ /* 0x000fe20003000000 */
[----:B------:R-:W-:Y:S01]  /*41830*/  BAR.SYNC.DEFER_BLOCKING 0x0 ;  /* 0x0000000000007b1d */ /* 0x000fe20000010000 */
[----:B---3--:R-:W-:-:S04]  /*41840*/  IMAD.WIDE R10, R251, 0x4, R10 ;  /* 0x00000004fb0a7825 */ /* 0x008fc800078e020a */
[----:B--2---:R-:W-:Y:S01]  /*41850*/  IMAD.WIDE R8, R251, 0x4, R206 ;  /* 0x00000004fb087825 */ /* 0x004fe200078e02ce */
[----:B------:R-:W-:Y:S01]  /*41860*/  LOP3.LUT R207, R7, 0x62, RZ, 0xfc, !PT ;  /* 0x0000006207cf7812 */ /* 0x000fe200078efcff */
[----:B------:R4:W-:Y:S04]  /*41870*/  STL.64 [R1+0x398], R10 ;  /* 0x0003980a01007387 */ /* 0x0009e80000100a00 */
[----:B------:R-:W-:Y:S01]  /*41880*/  @!PT LDS RZ, [RZ] ;  /* 0x00000000fffff984 */ /* 0x000fe20000000800 */
[----:B------:R-:W-:Y:S01]  /*41890*/  @!PT LDS RZ, [RZ] ;  /* 0x00000000fffff984 */ /* 0x000fe20000000800 */
[----:B------:R-:W-:Y:S01]  /*418a0*/  @!PT LDS RZ, [RZ] ;  /* 0x00000000fffff984 */ /* 0x000fe20000000800 */
[----:B------:R4:W-:Y:S01]  /*418b0*/  LDGSTS.E [R0+-0x30000], desc[UR48][R10.64], P0 ;  /* 0xd00000000a007fae */ /* 0x0009e20008121870 */
[----:B------:R-:W-:Y:S02]  /*418c0*/  ISETP.GE.AND P6, PT, R207, UR5, PT ;  /* 0x00000005cf007c0c */ /* 0x000fe4000bfc6270 */
[----:B------:R-:W-:Y:S01]  /*418d0*/  ISETP.NE.U32.AND P0, PT, R16, RZ, PT ;  /* 0x000000ff1000720c */ /* 0x000fe20003f05070 */
[----:B------:R1:W-:Y:S01]  /*418e0*/  STL.64 [R1+0x390], R8 ;  /* 0x0003900801007387 */ /* 0x0003e20000100a00 */
[----:B------:R-:W-:-:S03]  /*418f0*/  SEL R16, R17, RZ, P1 ;  /* 0x000000ff11107207 */ /* 0x000fc60000800000 */
[----:B------:R-:W2:Y:S01]  /*41900*/  LDL.LU.64 R206, [R1+0xf70] ;  /* 0x000f700001ce7983 */ /* 0x000ea20000300a00 */
[----:B----4-:R-:W-:Y:S01]  /*41910*/  IMAD.WIDE R10, R251, 0x4, R202 ;  /* 0x00000004fb0a7825 */ /* 0x010fe200078e02ca */
[----:B------:R-:W-:Y:S02]  /*41920*/  LOP3.LUT R203, R7, 0x4, RZ, 0xfc, !PT ;  /* 0x0000000407cb7812 */ /* 0x000fe400078efcff */
[----:B------:R1:W-:Y:S01]  /*41930*/  LDGSTS.E [R0+-0x2fff8], desc[UR48][R8.64], P4 ;  /* 0xd000800008007fae */ /* 0x0003e2000a121870 */
[----:B------:R-:W-:Y:S02]  /*41940*/  SEL R17, RZ, 0x4, P6 ;  /* 0x00000004ff117807 */ /* 0x000fe40003000000 */
[----:B------:R-:W-:Y:S01]  /*41950*/  ISETP.GE.AND P6, PT, R203, UR5, PT ;  /* 0x00000005cb007c0c */ /* 0x000fe2000bfc6270 */
[----:B------:R3:W-:Y:S01]  /*41960*/  STL.64 [R1+0x318], R10 ;  /* 0x0003180a01007387 */ /* 0x0007e20000100a00 */
[----:B------:R-:W-:-:S03]  /*41970*/  ISETP.NE.U32.AND P4, PT, R16, RZ, PT ;  /* 0x000000ff1000720c */ /* 0x000fc60003f85070 */
[----:B------:R-:W4:Y:S01]  /*41980*/  LDL.LU.64 R202, [R1+0xf68] ;  /* 0x000f680001ca7983 */ /* 0x000f220000300a00 */
[----:B-1----:R-:W-:Y:S01]  /*41990*/  IMAD.WIDE R8, R251, 0x4, R218 ;  /* 0x00000004fb087825 */ /* 0x002fe200078e02da */
[----:B------:R-:W-:Y:S02]  /*419a0*/  LOP3.LUT R219, R7, 0x6, RZ, 0xfc, !PT ;  /* 0x0000000607db7812 */ /* 0x000fe400078efcff */
[----:B------:R-:W-:Y:S02]  /*419b0*/  SEL R16, R17, RZ, P1 ;  /* 0x000000ff11107207 */ /* 0x000fe40000800000 */
[----:B------:R-:W-:Y:S01]  /*419c0*/  SEL R17, RZ, 0x4, P6 ;  /* 0x00000004ff117807 */ /* 0x000fe20003000000 */
[----:B------:R1:W-:Y:S01]  /*419d0*/  STL.64 [R1+0x310], R8 ;  /* 0x0003100801007387 */ /* 0x0003e20000100a00 */
[----:B------:R-:W-:-:S03]  /*419e0*/  ISETP.GE.AND P6, PT, R219, UR5, PT ;  /* 0x00000005db007c0c */ /* 0x000fc6000bfc6270 */
[----:B------:R-:W4:Y:S01]  /*419f0*/  LDL.LU.64 R218, [R1+0x10e0] ;  /* 0x0010e00001da7983 */ /* 0x000f220000300a00 */
[----:B------:R-:W-:-:S04]  /*41a00*/  SEL R19, R19, RZ, P1 ;  /* 0x000000ff13137207 */ /* 0x000fc80000800000 */
[----:B------:R-:W-:-:S13]  /*41a10*/  ISETP.NE.U32.AND P5, PT, R19, RZ, PT ;  /* 0x000000ff1300720c */ /* 0x000fda0003fa5070 */
[----:B------:R3:W-:Y:S01]  /*41a20*/  LDGSTS.E [R0+-0x2e000], desc[UR48][R10.64], P5 ;  /* 0xd20000000a007fae */ /* 0x0007e2000a921870 */
[----:B------:R-:W-:Y:S02]  /*41a30*/  ISETP.NE.U32.AND P5, PT, R16, RZ, PT ;  /* 0x000000ff1000720c */ /* 0x000fe40003fa5070 */
[----:B------:R-:W-:Y:S01]  /*41a40*/  SEL R16, R17, RZ, P1 ;  /* 0x000000ff11107207 */ /* 0x000fe20000800000 */
[----:B------:R1:W-:Y:S01]  /*41a50*/  LDGSTS.E [R0+-0x2dff8], desc[UR48][R8.64], P3 ;  /* 0xd200800008007fae */ /* 0x0003e20009921870 */
[----:B------:R-:W-:Y:S01]  /*41a60*/  SEL R17, RZ, 0x4, P6 ;  /* 0x00000004ff117807 */ /* 0x000fe20003000000 */
[----:B---3--:R-:W-:Y:S01]  /*41a70*/  IMAD.WIDE R10, R251, 0x4, R248 ;  /* 0x00000004fb0a7825 */ /* 0x008fe200078e02f8 */
[----:B------:R-:W-:-:S03]  /*41a80*/  LOP3.LUT R249, R7, 0x24, RZ, 0xfc, !PT ;  /* 0x0000002407f97812 */ /* 0x000fc600078efcff */
[----:B-1----:R-:W-:Y:S01]  /*41a90*/  IMAD.WIDE R8, R251, 0x4, R246 ;  /* 0x00000004fb087825 */ /* 0x002fe200078e02f6 */
[----:B------:R-:W-:Y:S01]  /*41aa0*/  ISETP.GE.AND P6, PT, R249, UR5, PT ;  /* 0x00000005f9007c0c */ /* 0x000fe2000bfc6270 */
[----:B------:R2:W-:Y:S01]  /*41ab0*/  STL.64 [R1+0x298], R10 ;  /* 0x0002980a01007387 */ /* 0x0005e20000100a00 */
[----:B------:R-:W-:Y:S02]  /*41ac0*/  LOP3.LUT R247, R7, 0x26, RZ, 0xfc, !PT ;  /* 0x0000002607f77812 */ /* 0x000fe400078efcff */
[----:B------:R-:W-:Y:S01]  /*41ad0*/  ISETP.NE.U32.AND P3, PT, R16, RZ, PT ;  /* 0x000000ff1000720c */ /* 0x000fe20003f65070 */
[----:B------:R-:W3:Y:S01]  /*41ae0*/  LDL.LU.64 R248, [R1+0x10d8] ;  /* 0x0010d80001f87983 */ /* 0x000ee20000300a00 */
[----:B------:R-:W-:Y:S02]  /*41af0*/  SEL R16, R17, RZ, P1 ;  /* 0x000000ff11107207 */ /* 0x000fe40000800000 */
[----:B------:R-:W-:Y:S01]  /*41b00*/  SEL R17, RZ, 0x4, P6 ;  /* 0x00000004ff117807 */ /* 0x000fe20003000000 */
[----:B------:R2:W-:Y:S01]  /*41b10*/  LDGSTS.E [R0+-0x2c000], desc[UR48][R10.64], P2 ;  /* 0xd40000000a007fae */ /* 0x0005e20009121870 */
[----:B------:R-:W-:-:S02]  /*41b20*/  ISETP.GE.AND P6, PT, R247, UR5, PT ;  /* 0x00000005f7007c0c */ /* 0x000fc4000bfc6270 */
[----:B------:R-:W-:Y:S01]  /*41b30*/  ISETP.NE.U32.AND P2, PT, R16, RZ, PT ;  /* 0x000000ff1000720c */ /* 0x000fe20003f45070 */
[----:B------:R4:W-:Y:S01]  /*41b40*/  STL.64 [R1+0x290], R8 ;  /* 0x0002900801007387 */ /* 0x0009e20000100a00 */
[----:B------:R-:W-:-:S03]  /*41b50*/  SEL R16, R17, RZ, P1 ;  /* 0x000000ff11107207 */ /* 0x000fc60000800000 */
[----:B------:R-:W3:Y:S01]  /*41b60*/  LDL.LU.64 R246, [R1+0x1060] ;  /* 0x0010600001f67983 */ /* 0x000ee20000300a00 */
[----:B------:R-:W-:-:S03]  /*41b70*/  SEL R17, RZ, 0x4, P6 ;  /* 0x00000004ff117807 */ /* 0x000fc60003000000 */
[----:B------:R4:W-:Y:S01]  /*41b80*/  LDGSTS.E [R0+-0x2bff8], desc[UR48][R8.64], P0 ;  /* 0xd400800008007fae */ /* 0x0009e20008121870 */
[----:B------:R-:W-:Y:S02]  /*41b90*/  ISETP.NE.U32.AND P0, PT, R16, RZ, PT ;  /* 0x000000ff1000720c */ /* 0x000fe40003f05070 */
[----:B------:R-:W-:Y:S01]  /*41ba0*/  SEL R16, R17, RZ, P1 ;  /* 0x000000ff11107207 */ /* 0x000fe20000800000 */
[----:B--2---:R-:W-:Y:S01]  /*41bb0*/  IMAD.WIDE R10, R251, 0x4, R206 ;  /* 0x00000004fb0a7825 */ /* 0x004fe200078e02ce */
[----:B------:R-:W-:-:S04]  /*41bc0*/  LOP3.LUT R207, R7, 0x44, RZ, 0xfc, !PT ;  /* 0x0000004407cf7812 */ /* 0x000fc800078efcff */
[----:B------:R-:W-:Y:S01]  /*41bd0*/  ISETP.GE.AND P6, PT, R207, UR5, PT ;  /* 0x00000005cf007c0c */ /* 0x000fe2000bfc6270 */
[----:B------:R1:W-:Y:S04]  /*41be0*/  STL.64 [R1+0x218], R10 ;  /* 0x0002180a01007387 */ /* 0x0003e80000100a00 */
[----:B------:R-:W2:Y:S01]  /*41bf0*/  LDL.LU.64 R206, [R1+0x1058] ;  /* 0x0010580001ce7983 */ /* 0x000ea20000300a00 */
[----:B----4-:R-:W-:Y:S01]  /*41c00*/  IMAD.WIDE R8, R251, 0x4, R202 ;  /* 0x00000004fb087825 */ /* 0x010fe200078e02ca */
[----:B------:R-:W-:Y:S02]  /*41c10*/  LOP3.LUT R203, R7, 0x46, RZ, 0xfc, !PT ;  /* 0x0000004607cb7812 */ /* 0x000fe400078efcff */
[----:B------:R1:W-:Y:S01]  /*41c20*/  LDGSTS.E [R0+-0x2a000], desc[UR48][R10.64], P4 ;  /* 0xd60000000a007fae */ /* 0x0003e2000a121870 */
[----:B------:R-:W-:-:S02]  /*41c30*/  SEL R17, RZ, 0x4, P6 ;  /* 0x00000004ff117807 */ /* 0x000fc40003000000 */
[----:B------:R-:W-:Y:S01]  /*41c40*/  ISETP.GE.AND P6, PT, R203, UR5, PT ;  /* 0x00000005cb007c0c */ /* 0x000fe2000bfc6270 */
[----:B------:R3:W-:Y:S01]  /*41c50*/  STL.64 [R1+0x210], R8 ;  /* 0x0002100801007387 */ /* 0x0007e20000100a00 */
[----:B------:R-:W-:-:S03]  /*41c60*/  ISETP.NE.U32.AND P4, PT, R16, RZ, PT ;  /* 0x000000ff1000720c */ /* 0x000fc60003f85070 */
[----:B------:R-:W4:Y:S01]  /*41c70*/  LDL.LU.64 R202, [R1+0xfe0] ;  /* 0x000fe00001ca7983 */ /* 0x000f220000300a00 */
[----:B-1----:R-:W-:Y:S01]  /*41c80*/  IMAD.WIDE R10, R251, 0x4, R218 ;  /* 0x00000004fb0a7825 */ /* 0x002fe200078e02da */
[----:B------:R-:W-:Y:S02]  /*41c90*/  LOP3.LUT R219, R7, 0x64, RZ, 0xfc, !PT ;  /* 0x0000006407db7812 */ /* 0x000fe400078efcff */
[----:B------:R3:W-:Y:S01]  /*41ca0*/  LDGSTS.E [R0+-0x29ff8], desc[UR48][R8.64], P5 ;  /* 0xd600800008007fae */ /* 0x0007e2000a921870 */
[----:B------:R-:W-:Y:S02]  /*41cb0*/  SEL R16, R17, RZ, P1 ;  /* 0x000000ff11107207 */ /* 0x000fe40000800000 */
[----:B------:R-:W-:Y:S01]  /*41cc0*/  SEL R17, RZ, 0x4, P6 ;  /* 0x00000004ff117807 */ /* 0x000fe20003000000 */
[----:B------:R1:W-:Y:S01]  /*41cd0*/  STL.64 [R1+0x388], R10 ;  /* 0x0003880a01007387 */ /* 0x0003e20000100a00 */
[----:B------:R-:W-:-:S03]  /*41ce0*/  ISETP.GE.AND P6, PT, R219, UR5, PT ;  /* 0x00000005db007c0c */ /* 0x000fc6000bfc6270 */
[----:B------:R-:W4:Y:S01]  /*41cf0*/  LDL.LU.64 R218, [R1+0xfd8] ;  /* 0x000fd80001da7983 */ /* 0x000f220000300a00 */
[----:B------:R-:W-:Y:S02]  /*41d00*/  ISETP.NE.U32.AND P5, PT, R16, RZ, PT ;  /* 0x000000ff1000720c */ /* 0x000fe40003fa5070 */
[----:B------:R-:W-:Y:S01]  /*41d10*/  SEL R16, R17, RZ, P1 ;  /* 0x000000ff11107207 */ /* 0x000fe20000800000 */
[----:B------:R1:W-:Y:S01]  /*41d20*/  LDGSTS.E [R3+-0x30000], desc[UR48][R10.64], P3 ;  /* 0xd00000000a037fae */ /* 0x0003e20009921870 */
[----:B------:R-:W-:Y:S02]  /*41d30*/  SEL R17, RZ, 0x4, P6 ;  /* 0x00000004ff117807 */ /* 0x000fe40003000000 */
[----:B------:R-:W-:Y:S02]  /*41d40*/  ISETP.NE.U32.AND P3, PT, R16, RZ, PT ;  /* 0x000000ff1000720c */ /* 0x000fe40003f65070 */
[----:B------:R-:W-:Y:S01]  /*41d50*/  SEL R16, R17, RZ, P1 ;  /* 0x000000ff11107207 */ /* 0x000fe20000800000 */
[----:B---3--:R-:W-:Y:S01]  /*41d60*/  IMAD.WIDE R8, R251, 0x4, R248 ;  /* 0x00000004fb087825 */ /* 0x008fe200078e02f8 */
[----:B------:R-:W-:-:S04]  /*41d70*/  LOP3.LUT R249, R7, 0x66, RZ, 0xfc, !PT ;  /* 0x0000006607f97812 */ /* 0x000fc800078efcff */
[----:B------:R-:W-:Y:S01]  /*41d80*/  ISETP.GE.AND P6, PT, R249, UR5, PT ;  /* 0x00000005f9007c0c */ /* 0x000fe2000bfc6270 */
[----:B------:R2:W-:Y:S04]  /*41d90*/  STL.64 [R1+0x380], R8 ;  /* 0x0003800801007387 */ /* 0x0005e80000100a00 */
[----:B------:R-:W3:Y:S01]  /*41da0*/  LDL.LU.64 R248, [R1+0xf60] ;  /* 0x000f600001f87983 */ /* 0x000ee20000300a00 */
[----:B-1----:R-:W-:Y:S01]  /*41db0*/  IMAD.WIDE R10, R251, 0x4, R246 ;  /* 0x00000004fb0a7825 */ /* 0x002fe200078e02f6 */
[----:B------:R-:W-:Y:S02]  /*41dc0*/  LOP3.LUT R247, R7, 0x8, RZ, 0xfc, !PT ;  /* 0x0000000807f77812 */ /* 0x000fe400078efcff */
[----:B------:R2:W-:Y:S01]  /*41dd0*/  LDGSTS.E [R3+-0x2fff8], desc[UR48][R8.64], P2 ;  /* 0xd000800008037fae */ /* 0x0005e20009121870 */
[----:B------:R-:W-:-:S02]  /*41de0*/  SEL R17, RZ, 0x4, P6 ;  /* 0x00000004ff117807 */ /* 0x000fc40003000000 */
[----:B------:R-:W-:Y:S01]  /*41df0*/  ISETP.GE.AND P6, PT, R247, UR5, PT ;  /* 0x00000005f7007c0c */ /* 0x000fe2000bfc6270 */
[----:B------:R4:W-:Y:S01]  /*41e00*/  STL.64 [R1+0x308], R10 ;  /* 0x0003080a01007387 */ /* 0x0009e20000100a00 */
[----:B------:R-:W-:Y:S02]  /*41e10*/  ISETP.NE.U32.AND P2, PT, R16, RZ, PT ;  /* 0x000000ff1000720c */ /* 0x000fe40003f45070 */
[----:B------:R-:W-:Y:S01]  /*41e20*/  SEL R16, R17, RZ, P1 ;  /* 0x000000ff11107207 */ /* 0x000fe20000800000 */
        /* <DEDUP_REMOVED lines=285> */
[----:B------:R3:W-:Y:S04]  /*43000*/  STL.64 [R1+0x2c8], R10 ;  /* 0x0002c80a01007387 */ /* 0x0007e80000100a00 */
[----:B------:R-:W4:Y:S01]  /*43010*/  LDL.LU.64 R202, [R1+0xf18] ;  /* 0x000f180001ca7983 */ /* 0x000f220000300a00 */
[----:B-1----:R-:W-:Y:S01]  /*43020*/  IMAD.WIDE R8, R251, 0x4, R218 ;  /* 0x00000004fb087825 */ /* 0x002fe200078e02da */
[----:B------:R-:W-:Y:S02]  /*43030*/  LOP3.LUT R2, R7, 0x1a, RZ, 0xfc, !PT ;  /* 0x0000001a07027812 */ /* 0x000fe400078efcff */
[----:B------:R3:W-:Y:S04]  /*43040*/  LDGSTS.E [R240+-0x2e000], desc[UR48][R10.64], P5 ;  /* 0xd20000000af07fae */ /* 0x0007e8000a921870 */
[----:B------:R1:W-:Y:S04]  /*43050*/  STL.64 [R1+0x2c0], R8 ;  /* 0x0002c00801007387 */ /* 0x0003e80000100a00 */
[----:B------:R-:W4:Y:S01]  /*43060*/  LDL.LU.64 R218, [R1+0x1090] ;  /* 0x0010900001da7983 */ /* 0x000f220000300a00 */
[----:B------:R-:W-:-:S02]  /*43070*/  ISETP.NE.U32.AND P4, PT, R16, RZ, PT ;  /* 0x000000ff1000720c */ /* 0x000fc40003f85070 */
[----:B------:R-:W-:Y:S01]  /*43080*/  SEL R16, R17, RZ, P1 ;  /* 0x000000ff11107207 */ /* 0x000fe20000800000 */
[----:B------:R-:W-:Y:S01]  /*43090*/  LDGSTS.E [R240+-0x2dff8], desc[UR48][R8.64], P3 ;  /* 0xd200800008f07fae */ /* 0x000fe20009921870 */
[----:B------:R-:W-:Y:S02]  /*430a0*/  SEL R17, RZ, 0x4, P6 ;  /* 0x00000004ff117807 */ /* 0x000fe40003000000 */
[----:B------:R-:W-:Y:S02]  /*430b0*/  ISETP.GE.AND P6, PT, R2, UR5, PT ;  /* 0x0000000502007c0c */ /* 0x000fe4000bfc6270 */
[----:B------:R-:W-:Y:S02]  /*430c0*/  ISETP.NE.U32.AND P5, PT, R16, RZ, PT ;  /* 0x000000ff1000720c */ /* 0x000fe40003fa5070 */
[----:B------:R-:W-:Y:S02]  /*430d0*/  SEL R16, R17, RZ, P1 ;  /* 0x000000ff11107207 */ /* 0x000fe40000800000 */
[----:B------:R-:W-:-:S02]  /*430e0*/  SEL R17, RZ, 0x4, P6 ;  /* 0x00000004ff117807 */ /* 0x000fc40003000000 */
[----:B------:R-:W-:Y:S02]  /*430f0*/  ISETP.NE.U32.AND P3, PT, R16, RZ, PT ;  /* 0x000000ff1000720c */ /* 0x000fe40003f65070 */
[----:B------:R-:W-:Y:S01]  /*43100*/  SEL R16, R17, RZ, P1 ;  /* 0x000000ff11107207 */ /* 0x000fe20000800000 */
[----:B---3--:R-:W-:Y:S01]  /*43110*/  IMAD.WIDE R10, R251, 0x4, R248 ;  /* 0x00000004fb0a7825 */ /* 0x008fe200078e02f8 */
[----:B------:R-:W-:-:S04]  /*43120*/  LOP3.LUT R249, R7, 0x38, RZ, 0xfc, !PT ;  /* 0x0000003807f97812 */ /* 0x000fc800078efcff */
[----:B------:R-:W-:Y:S01]  /*43130*/  ISETP.GE.AND P6, PT, R249, UR5, PT ;  /* 0x00000005f9007c0c */ /* 0x000fe2000bfc6270 */
[----:B------:R2:W-:Y:S01]  /*43140*/  STL.64 [R1+0x248], R10 ;  /* 0x0002480a01007387 */ /* 0x0005e20000100a00 */
[----:B------:R-:W-:Y:S01]  /*43150*/  IMAD.WIDE R18, R251, 0x4, R246 ;  /* 0x00000004fb127825 */ /* 0x000fe200078e02f6 */
[----:B------:R-:W-:Y:S02]  /*43160*/  LOP3.LUT R247, R7, 0x3a, RZ, 0xfc, !PT ;  /* 0x0000003a07f77812 */ /* 0x000fe400078efcff */
[----:B-1----:R-:W3:Y:S01]  /*43170*/  LDL.LU.64 R8, [R1+0x1088] ;  /* 0x0010880001087983 */ /* 0x002ee20000300a00 */
[----:B------:R-:W-:Y:S02]  /*43180*/  SEL R17, RZ, 0x4, P6 ;  /* 0x00000004ff117807 */ /* 0x000fe40003000000 */
[----:B------:R-:W-:Y:S01]  /*43190*/  ISETP.GE.AND P6, PT, R247, UR5, PT ;  /* 0x00000005f7007c0c */ /* 0x000fe2000bfc6270 */
[----:B------:R2:W-:Y:S01]  /*431a0*/  LDGSTS.E [R240+-0x2c000], desc[UR48][R10.64], P2 ;  /* 0xd40000000af07fae */ /* 0x0005e20009121870 */
[----:B------:R-:W-:-:S03]  /*431b0*/  ISETP.NE.U32.AND P2, PT, R16, RZ, PT ;  /* 0x000000ff1000720c */ /* 0x000fc60003f45070 */
        /* <DEDUP_REMOVED lines=11> */
[----:B------:R1:W-:Y:S01]  /*43270*/  LDGSTS.E [R240+-0x2a000], desc[UR48][R10.64], P4 ;  /* 0xd60000000af07fae */ /* 0x0003e2000a121870 */
[----:B----4-:R-:W-:Y:S01]  /*43280*/  IMAD.WIDE R18, R251, 0x4, R202 ;  /* 0x00000004fb127825 */ /* 0x010fe200078e02ca */
[----:B------:R-:W-:Y:S02]  /*43290*/  LOP3.LUT R203, R7, 0x5a, RZ, 0xfc, !PT ;  /* 0x0000005a07cb7812 */ /* 0x000fe400078efcff */
[----:B------:R-:W2:Y:S01]  /*432a0*/  LDL.LU.64 R246, [R1+0x1008] ;  /* 0x0010080001f67983 */ /* 0x000ea20000300a00 */
[----:B------:R-:W-:-:S02]  /*432b0*/  SEL R17, RZ, 0x4, P6 ;  /* 0x00000004ff117807 */ /* 0x000fc40003000000 */
[----:B------:R-:W-:Y:S01]  /*432c0*/  ISETP.GE.AND P6, PT, R203, UR5, PT ;  /* 0x00000005cb007c0c */ /* 0x000fe2000bfc6270 */
[----:B------:R4:W-:Y:S04]  /*432d0*/  STL.64 [R1+0x1c0], R18 ;  /* 0x0001c01201007387 */ /* 0x0009e80000100a00 */
[----:B------:R-:W2:Y:S01]  /*432e0*/  LDL.LU.64 R202, [R1+0xf90] ;  /* 0x000f900001ca7983 */ /* 0x000ea20000300a00 */
[----:B-1----:R-:W-:-:S03]  /*432f0*/  IMAD.WIDE R10, R251, 0x4, R218 ;  /* 0x00000004fb0a7825 */ /* 0x002fc600078e02da */
[----:B------:R-:W2:Y:S04]  /*43300*/  LDL.LU.64 R206, [R1+0xf88] ;  /* 0x000f880001ce7983 */ /* 0x000ea80000300a00 */
[----:B------:R1:W-:Y:S04]  /*43310*/  STL.64 [R1+0x338], R10 ;  /* 0x0003380a01007387 */ /* 0x0003e80000100a00 */
[----:B------:R-:W2:Y:S01]  /*43320*/  LDL.LU.64 R218, [R1+0xf10] ;  /* 0x000f100001da7983 */ /* 0x000ea20000300a00 */
[----:B------:R-:W-:Y:S02]  /*43330*/  LOP3.LUT R2, R7, 0x78, RZ, 0xfc, !PT ;  /* 0x0000007807027812 */ /* 0x000fe400078efcff */
[----:B------:R-:W-:Y:S01]  /*43340*/  ISETP.NE.U32.AND P4, PT, R16, RZ, PT ;  /* 0x000000ff1000720c */ /* 0x000fe20003f85070 */
[----:B------:R4:W-:Y:S01]  /*43350*/  LDGSTS.E [R240+-0x29ff8], desc[UR48][R18.64], P5 ;  /* 0xd600800012f07fae */ /* 0x0009e2000a921870 */
[----:B------:R-:W-:-:S02]  /*43360*/  SEL R16, R17, RZ, P1 ;  /* 0x000000ff11107207 */ /* 0x000fc40000800000 */
[----:B------:R-:W-:Y:S01]  /*43370*/  SEL R17, RZ, 0x4, P6 ;  /* 0x00000004ff117807 */ /* 0x000fe20003000000 */
[----:B------:R-:W-:Y:S01]  /*43380*/  LDGSTS.E [R241+-0x30000], desc[UR48][R10.64], P3 ;  /* 0xd00000000af17fae */ /* 0x000fe20009921870 */
[----:B------:R-:W-:Y:S02]  /*43390*/  ISETP.GE.AND P6, PT, R2, UR5, PT ;  /* 0x0000000502007c0c */ /* 0x000fe4000bfc6270 */
[----:B------:R-:W-:Y:S02]  /*433a0*/  LOP3.LUT R2, R7, 0x7a, RZ, 0xfc, !PT ;  /* 0x0000007a07027812 */ /* 0x000fe400078efcff */
[----:B------:R-:W-:Y:S02]  /*433b0*/  ISETP.NE.U32.AND P5, PT, R16, RZ, PT ;  /* 0x000000ff1000720c */ /* 0x000fe40003fa5070 */
[----:B------:R-:W-:Y:S02]  /*433c0*/  SEL R16, R17, RZ, P1 ;  /* 0x000000ff11107207 */ /* 0x000fe40000800000 */
[----:B------:R-:W-:-:S02]  /*433d0*/  SEL R17, RZ, 0x4, P6 ;  /* 0x00000004ff117807 */ /* 0x000fc40003000000 */
[----:B------:R-:W-:Y:S02]  /*433e0*/  ISETP.GE.AND P3, PT, R2, UR5, PT ;  /* 0x0000000502007c0c */ /* 0x000fe4000bf66270 */
[----:B------:R-:W-:Y:S02]  /*433f0*/  ISETP.NE.U32.AND P6, PT, R16, RZ, PT ;  /* 0x000000ff1000720c */ /* 0x000fe40003fc5070 */
[----:B------:R-:W-:Y:S02]  /*43400*/  SEL R17, R17, RZ, P1 ;  /* 0x000000ff11117207 */ /* 0x000fe40000800000 */
[----:B------:R-:W-:Y:S01]  /*43410*/  SEL R16, RZ, 0x4, P3 ;  /* 0x00000004ff107807 */ /* 0x000fe20001800000 */
[----:B---3--:R-:W-:-:S05]  /*43420*/  IMAD.WIDE R8, R251, 0x4, R8 ;  /* 0x00000004fb087825 */ /* 0x008fca00078e0208 */
[----:B------:R2:W-:Y:S04]  /*43430*/  STL.64 [R1+0x330], R8 ;  /* 0x0003300801007387 */ /* 0x0005e80000100a00 */
[----:B------:R2:W-:Y:S01]  /*43440*/  LDGSTS.E [R241+-0x2fff8], desc[UR48][R8.64], P2 ;  /* 0xd000800008f17fae */ /* 0x0005e20009121870 */
[----:B----4-:R-:W-:Y:S01]  /*43450*/  IMAD.WIDE R18, R251, 0x4, R248 ;  /* 0x00000004fb127825 */ /* 0x010fe200078e02f8 */
[----:B------:R-:W-:Y:S02]  /*43460*/  LOP3.LUT R249, R7, 0x1c, RZ, 0xfc, !PT ;  /* 0x0000001c07f97812 */ /* 0x000fe400078efcff */
[----:B------:R-:W-:Y:S02]  /*43470*/  ISETP.NE.U32.AND P2, PT, R17, RZ, PT ;  /* 0x000000ff1100720c */ /* 0x000fe40003f45070 */
[----:B------:R-:W-:Y:S01]  /*43480*/  ISETP.GE.AND P3, PT, R249, UR5, PT ;  /* 0x00000005f9007c0c */ /* 0x000fe2000bf66270 */
[----:B------:R3:W-:Y:S01]  /*43490*/  LDGSTS.E [R241+-0x2e000], desc[UR48][R18.64], P0 ;  /* 0xd200000012f17fae */ /* 0x0007e20008121870 */
[----:B------:R-:W-:-:S02]  /*434a0*/  SEL R17, R16, RZ, P1 ;  /* 0x000000ff10117207 */ /* 0x000fc40000800000 */
[----:B------:R-:W-:Y:S01]  /*434b0*/  SEL R16, RZ, 0x4, P3 ;  /* 0x00000004ff107807 */ /* 0x000fe20001800000 */
[----:B------:R3:W-:Y:S04]  /*434c0*/  STL.64 [R1+0x2b8], R18 ;  /* 0x0002b81201007387 */ /* 0x0007e80000100a00 */
[----:B-1----:R-:W4:Y:S01]  /*434d0*/  LDL.LU.64 R10, [R1+0xf08] ;  /* 0x000f0800010a7983 */ /* 0x002f220000300a00 */
[----:B------:R-:W-:Y:S02]  /*434e0*/  SEL R16, R16, RZ, P1 ;  /* 0x000000ff10107207 */ /* 0x000fe40000800000 */
[----:B------:R-:W-:Y:S01]  /*434f0*/  ISETP.NE.U32.AND P0, PT, R17, RZ, PT ;  /* 0x000000ff1100720c */ /* 0x000fe20003f05070 */
[----:B--2---:R-:W-:Y:S01]  /*43500*/  IMAD.WIDE R8, R251, 0x4, R246 ;  /* 0x00000004fb087825 */ /* 0x004fe200078e02f6 */
[----:B------:R-:W-:-:S02]  /*43510*/  LOP3.LUT R246, R7, 0x1e, RZ, 0xfc, !PT ;  /* 0x0000001e07f67812 */ /* 0x000fc400078efcff */
[----:B------:R-:W-:Y:S02]  /*43520*/  LOP3.LUT R247, R7, 0x3c, RZ, 0xfc, !PT ;  /* 0x0000003c07f77812 */ /* 0x000fe400078efcff */
[----:B------:R1:W-:Y:S01]  /*43530*/  STL.64 [R1+0x2b0], R8 ;  /* 0x0002b00801007387 */ /* 0x0003e20000100a00 */
[----:B------:R-:W-:Y:S01]  /*43540*/  ISETP.GE.AND P3, PT, R246, UR5, PT ;  /* 0x00000005f6007c0c */ /* 0x000fe2000bf66270 */
[----:B------:R-:W-:Y:S02]  /*43550*/  IMAD.WIDE R202, R251, 0x4, R202 ;  /* 0x00000004fbca7825 */ /* 0x000fe400078e02ca */
[----:B------:R1:W-:Y:S01]  /*43560*/  LDGSTS.E [R241+-0x2dff8], desc[UR48][R8.64], P4 ;  /* 0xd200800008f17fae */ /* 0x0003e2000a121870 */
[----:B------:R-:W-:Y:S01]  /*43570*/  ISETP.GE.AND P4, PT, R247, UR5, PT ;  /* 0x00000005f7007c0c */ /* 0x000fe2000bf86270 */
[----:B---3--:R-:W-:Y:S02]  /*43580*/  IMAD.WIDE R18, R251, 0x4, R206 ;  /* 0x00000004fb127825 */ /* 0x008fe400078e02ce */
[----:B------:R-:W2:Y:S01]  /*43590*/  LDL.LU.64 R248, [R1+0x1080] ;  /* 0x0010800001f87983 */ /* 0x000ea20000300a00 */
[----:B------:R-:W-:-:S02]  /*435a0*/  SEL R17, RZ, 0x4, P3 ;  /* 0x00000004ff117807 */ /* 0x000fc40001800000 */
[----:B------:R-:W-:Y:S01]  /*435b0*/  ISETP.NE.U32.AND P3, PT, R16, RZ, PT ;  /* 0x000000ff1000720c */ /* 0x000fe20003f65070 */
[----:B------:R3:W-:Y:S01]  /*435c0*/  STL.64 [R1+0x238], R202 ;  /* 0x000238ca01007387 */ /* 0x0007e20000100a00 */
[----:B-1----:R-:W-:Y:S01]  /*435d0*/  IMAD.WIDE R8, R251, 0x4, R218 ;  /* 0x00000004fb087825 */ /* 0x002fe200078e02da */
[----:B------:R-:W-:Y:S02]  /*435e0*/  LOP3.LUT R219, R7, 0x3e, RZ, 0xfc, !PT ;  /* 0x0000003e07db7812 */ /* 0x000fe400078efcff */
[----:B------:R1:W-:Y:S01]  /*435f0*/  STL.64 [R1+0x230], R18 ;  /* 0x0002301201007387 */ /* 0x0003e20000100a00 */
[----:B------:R-:W-:Y:S02]  /*43600*/  SEL R16, RZ, 0x4, P4 ;  /* 0x00000004ff107807 */ /* 0x000fe40002000000 */
[----:B------:R-:W-:Y:S01]  /*43610*/  ISETP.GE.AND P4, PT, R219, UR5, PT ;  /* 0x00000005db007c0c */ /* 0x000fe2000bf86270 */
[----:B------:R-:W2:Y:S04]  /*43620*/  LDL.LU.64 R246, [R1+0x1078] ;  /* 0x0010780001f67983 */ /* 0x000ea80000300a00 */
[----:B------:R2:W-:Y:S04]  /*43630*/  STL.64 [R1+0x1b8], R8 ;  /* 0x0001b80801007387 */ /* 0x0005e80000100a00 */
[----:B------:R-:W2:Y:S04]  /*43640*/  LDL.LU.64 R218, [R1+0x1000] ;  /* 0x0010000001da7983 */ /* 0x000ea80000300a00 */
[----:B------:R-:W-:Y:S01]  /*43650*/  LDGSTS.E [R241+-0x2c000], desc[UR48][R202.64], P5 ;  /* 0xd4000000caf17fae */ /* 0x000fe2000a921870 */
[----:B------:R-:W-:-:S02]  /*43660*/  SEL R17, R17, RZ, P1 ;  /* 0x000000ff11117207 */ /* 0x000fc40000800000 */
[----:B------:R-:W-:Y:S01]  /*43670*/  LOP3.LUT R206, R7, 0x5c, RZ, 0xfc, !PT ;  /* 0x0000005c07ce7812 */ /* 0x000fe200078efcff */
[----:B------:R1:W-:Y:S04]  /*43680*/  LDGSTS.E [R241+-0x2bff8], desc[UR48][R18.64], P6 ;  /* 0xd400800012f17fae */ /* 0x0003e8000b121870 */
[----:B---3--:R-:W3:Y:S01]  /*43690*/  LDL.LU.64 R202, [R1+0xff8] ;  /* 0x000ff80001ca7983 */ /* 0x008ee20000300a00 */
[----:B------:R-:W-:Y:S02]  /*436a0*/  ISETP.NE.U32.AND P5, PT, R17, RZ, PT ;  /* 0x000000ff1100720c */ /* 0x000fe40003fa5070 */
[----:B------:R-:W-:Y:S01]  /*436b0*/  LOP3.LUT R207, R7, 0x5e, RZ, 0xfc, !PT ;  /* 0x0000005e07cf7812 */ /* 0x000fe200078efcff */
[----:B------:R2:W-:Y:S01]  /*436c0*/  LDGSTS.E [R241+-0x2a000], desc[UR48][R8.64], P2 ;  /* 0xd600000008f17fae */ /* 0x0005e20009121870 */
[----:B------:R-:W-:-:S02]  /*436d0*/  SEL R16, R16, RZ, P1 ;  /* 0x000000ff10107207 */ /* 0x000fc40000800000 */
[----:B------:R-:W-:Y:S02]  /*436e0*/  SEL R17, RZ, 0x4, P4 ;  /* 0x00000004ff117807 */ /* 0x000fe40002000000 */
[----:B------:R-:W-:Y:S02]  /*436f0*/  ISETP.GE.AND P4, PT, R206, UR5, PT ;  /* 0x00000005ce007c0c */ /* 0x000fe4000bf86270 */
[----:B------:R-:W-:Y:S02]  /*43700*/  ISETP.GE.AND P2, PT, R207, UR5, PT ;  /* 0x00000005cf007c0c */ /* 0x000fe4000bf46270 */
[----:B------:R-:W-:Y:S01]  /*43710*/  ISETP.NE.U32.AND P6, PT, R16, RZ, PT ;  /* 0x000000ff1000720c */ /* 0x000fe20003fc5070 */
[----:B------:R-:W3:Y:S01]  /*43720*/  LDL.LU.64 R206, [R1+0xf80] ;  /* 0x000f800001ce7983 */ /* 0x000ee20000300a00 */
[----:B------:R-:W-:Y:S02]  /*43730*/  LOP3.LUT R2, R7, 0x7c, RZ, 0xfc, !PT ;  /* 0x0000007c07027812 */ /* 0x000fe400078efcff */
[----:B------:R-:W-:-:S02]  /*43740*/  SEL R17, R17, RZ, P1 ;  /* 0x000000ff11117207 */ /* 0x000fc40000800000 */
[----:B------:R-:W-:Y:S02]  /*43750*/  SEL R16, RZ, 0x4, P4 ;  /* 0x00000004ff107807 */ /* 0x000fe40002000000 */
[----:B-1----:R-:W-:Y:S02]  /*43760*/  SEL R18, RZ, 0x4, P2 ;  /* 0x00000004ff127807 */ /* 0x002fe40001000000 */
[----:B------:R-:W-:Y:S02]  /*43770*/  ISETP.GE.AND P4, PT, R2, UR5, PT ;  /* 0x0000000502007c0c */ /* 0x000fe4000bf86270 */
[----:B------:R-:W-:Y:S02]  /*43780*/  ISETP.NE.U32.AND P2, PT, R17, RZ, PT ;  /* 0x000000ff1100720c */ /* 0x000fe40003f45070 */
[----:B------:R-:W-:Y:S01]  /*43790*/  SEL R17, R16, RZ, P1 ;  /* 0x000000ff10117207 */ /* 0x000fe20000800000 */
[----:B----4-:R-:W-:Y:S01]  /*437a0*/  IMAD.WIDE R10, R251, 0x4, R10 ;  /* 0x00000004fb0a7825 */ /* 0x010fe200078e020a */
[----:B------:R-:W-:-:S02]  /*437b0*/  SEL R16, RZ, 0x4, P4 ;  /* 0x00000004ff107807 */ /* 0x000fc40002000000 */
[----:B------:R-:W-:Y:S02]  /*437c0*/  ISETP.NE.U32.AND P4, PT, R17, RZ, PT ;  /* 0x000000ff1100720c */ /* 0x000fe40003f85070 */
[----:B------:R-:W-:Y:S01]  /*437d0*/  STL.64 [R1+0x1b0], R10 ;  /* 0x0001b00a01007387 */ /* 0x000fe20000100a00 */
[----:B------:R-:W-:-:S03]  /*437e0*/  SEL R17, R18, RZ, P1 ;  /* 0x000000ff12117207 */ /* 0x000fc60000800000 */
[----:B------:R-:W-:Y:S01]  /*437f0*/  LDGSTS.E [R241+-0x29ff8], desc[UR48][R10.64], P0 ;  /* 0xd60080000af17fae */ /* 0x000fe20008121870 */
[----:B--2---:R-:W-:-:S05]  /*43800*/  IMAD.WIDE R8, R251, 0x4, R248 ;  /* 0x00000004fb087825 */ /* 0x004fca00078e02f8 */
[----:B------:R1:W-:Y:S04]  /*43810*/  STL.64 [R1+0x328], R8 ;  /* 0x0003280801007387 */ /* 0x0003e80000100a00 */
[----:B------:R1:W-:Y:S01]  /*43820*/  LDGSTS.E [R242+-0x30000], desc[UR48][R8.64], P3 ;  /* 0xd000000008f27fae */ /* 0x0003e20009921870 */
[----:B------:R-:W-:-:S04]  /*43830*/  IMAD.WIDE R18, R251, 0x4, R246 ;  /* 0x00000004fb127825 */ /* 0x000fc800078e02f6 */
[----:B-1----:R-:W-:-:S04]  /*43840*/  IMAD.WIDE R8, R251, 0x4, R218 ;  /* 0x00000004fb087825 */ /* 0x002fc800078e02da */
[----:B---3--:R-:W-:Y:S01]  /*43850*/  IMAD.WIDE R10, R251, 0x4, R202 ;  /* 0x00000004fb0a7825 */ /* 0x008fe200078e02ca */
[----:B------:R-:W2:Y:S04]  /*43860*/  LDL.LU.64 R218, [R1+0xf78] ;  /* 0x000f780001da7983 */ /* 0x000ea80000300a00 */
[----:B------:R-:W-:Y:S04]  /*43870*/  STL.64 [R1+0x320], R18 ;  /* 0x0003201201007387 */ /* 0x000fe80000100a00 */
[----:B------:R1:W-:Y:S04]  /*43880*/  STL.64 [R1+0x2a8], R8 ;  /* 0x0002a80801007387 */ /* 0x0003e80000100a00 */
[----:B------:R-:W3:Y:S01]  /*43890*/  LDL.LU.64 R202, [R1+0xf00] ;  /* 0x000f000001ca7983 */ /* 0x000ee20000300a00 */
[----:B------:R-:W4:Y:S01]  /*438a0*/  S2R R247, SR_TID.X ;  /* 0x0000000000f77919 */ /* 0x000f220000002100 */
[----:B------:R-:W-:-:S02]  /*438b0*/  LOP3.LUT R249, R7, 0x7e, RZ, 0xfc, !PT ;  /* 0x0000007e07f97812 */ /* 0x000fc400078efcff */
[----:B------:R-:W-:Y:S01]  /*438c0*/  SEL R16, R16, RZ, P1 ;  /* 0x000000ff10107207 */ /* 0x000fe20000800000 */
[----:B------:R-:W-:Y:S01]  /*438d0*/  LDGSTS.E [R242+-0x2fff8], desc[UR48][R18.64], P5 ;  /* 0xd000800012f27fae */ /* 0x000fe2000a921870 */
[----:B------:R-:W-:Y:S02]  /*438e0*/  ISETP.GE.AND P0, PT, R249, UR5, PT ;  /* 0x00000005f9007c0c */ /* 0x000fe4000bf06270 */
[----:B------:R-:W-:Y:S01]  /*438f0*/  ISETP.NE.U32.AND P3, PT, R17, RZ, PT ;  /* 0x000000ff1100720c */ /* 0x000fe20003f65070 */
[----:B------:R1:W-:Y:S01]  /*43900*/  LDGSTS.E [R242+-0x2e000], desc[UR48][R8.64], P6 ;  /* 0xd200000008f27fae */ /* 0x0003e2000b121870 */
[----:B------:R-:W-:Y:S02]  /*43910*/  SEL R17, RZ, 0x4, P0 ;  /* 0x00000004ff117807 */ /* 0x000fe40000000000 */
[----:B------:R-:W-:Y:S01]  /*43920*/  ISETP.NE.U32.AND P0, PT, R16, RZ, PT ;  /* 0x000000ff1000720c */ /* 0x000fe20003f05070 */
[----:B------:R-:W-:Y:S01]  /*43930*/  UIADD3 UR6, UR6, -0x180, URZ ;  /* 0xfffffe8006067890 */ /* 0x000fe2000fffe03f */
[----:B------:R-:W-:Y:S01]  /*43940*/  SEL R16, R17, RZ, P1 ;  /* 0x000000ff11107207 */ /* 0x000fe20000800000 */
[----:B------:R3:W-:Y:S03]  /*43950*/  STL.64 [R1+0x2a0], R10 ;  /* 0x0002a00a01007387 */ /* 0x0007e60000100a00 */
[----:B------:R-:W-:Y:S01]  /*43960*/  ISETP.NE.U32.AND P6, PT, R16, RZ, PT ;  /* 0x000000ff1000720c */ /* 0x000fe20003fc5070 */
[----:B------:R-:W-:Y:S01]  /*43970*/  LDGSTS.E [R242+-0x2dff8], desc[UR48][R10.64], P2 ;  /* 0xd20080000af27fae */ /* 0x000fe20009121870 */
[----:B-1----:R-:W-:Y:S01]  /*43980*/  IMAD.WIDE R8, R251, 0x4, R206 ;  /* 0x00000004fb087825 */ /* 0x002fe200078e02ce */
[----:B----4-:R-:W-:-:S04]  /*43990*/  LOP3.LUT R247, R247, 0x7f, RZ, 0xc0, !PT ;  /* 0x0000007ff7f77812 */ /* 0x010fc800078ec0ff */
[----:B------:R-:W-:Y:S01]  /*439a0*/  LDGSTS.E [R242+-0x2c000], desc[UR48][R8.64], P4 ;  /* 0xd400000008f27fae */ /* 0x000fe2000a121870 */
[----:B------:R-:W-:-:S04]  /*439b0*/  ISETP.GE.AND P5, PT, R247, UR5, PT ;  /* 0x00000005f7007c0c */ /* 0x000fc8000bfa6270 */
[----:B------:R-:W-:Y:S01]  /*439c0*/  SEL R16, RZ, 0x4, P5 ;  /* 0x00000004ff107807 */ /* 0x000fe20002800000 */
[----:B------:R1:W-:Y:S01]  /*439d0*/  STL.64 [R1+0x228], R8 ;  /* 0x0002280801007387 */ /* 0x0003e20000100a00 */
[----:B------:R-:W-:Y:S02]  /*439e0*/  ISETP.GT.AND P2, PT, R204, 0x1ff, PT ;  /* 0x000001ffcc00780c */ /* 0x000fe40003f44270 */
[----:B------:R-:W-:Y:S01]  /*439f0*/  SEL R17, R16, RZ, P1 ;  /* 0x000000ff10117207 */ /* 0x000fe20000800000 */
[----:B------:R4:W-:Y:S01]  /*43a00*/  STL.64 [R1+0x19e0], R6 ;  /* 0x0019e00601007387 */ /* 0x0009e20000100a00 */
[----:B------:R-:W-:-:S03]  /*43a10*/  ISETP.GE.AND P1, PT, R205, UR6, PT ;  /* 0x00000006cd007c0c */ /* 0x000fc6000bf26270 */
[----:B------:R-:W4:Y:S01]  /*43a20*/  LDL.LU.64 R204, [R1+0xef8] ;  /* 0x000ef80001cc7983 */ /* 0x000f220000300a00 */
[----:B------:R-:W-:-:S03]  /*43a30*/  ISETP.GE.AND P5, PT, R7, UR6, PT ;  /* 0x0000000607007c0c */ /* 0x000fc6000bfa6270 */
[----:B------:R-:W4:Y:S04]  /*43a40*/  LDL.LU.64 R206, [R1+0xef0] ;  /* 0x000ef00001ce7983 */ /* 0x000f280000300a00 */
[----:B------:R-:W4:Y:S04]  /*43a50*/  LDL.LU.64 R246, [R1+0xec0] ;  /* 0x000ec00001f67983 */ /* 0x000f280000300a00 */
[----:B------:R-:W4:Y:S01]  /*43a60*/  LDL.LU.64 R248, [R1+0xe90] ;  /* 0x000e900001f87983 */ /* 0x000f220000300a00 */
[----:B------:R-:W-:Y:S02]  /*43a70*/  SEL R16, RZ, 0x4, P5 ;  /* 0x00000004ff107807 */ /* 0x000fe40002800000 */
[----:B------:R-:W-:-:S02]  /*43a80*/  ISETP.NE.U32.AND P5, PT, R17, RZ, PT ;  /* 0x000000ff1100720c */ /* 0x000fc40003fa5070 */
[----:B------:R-:W-:Y:S02]  /*43a90*/  SEL R17, RZ, 0x4, P1 ;  /* 0x00000004ff117807 */ /* 0x000fe40000800000 */
[----:B------:R-:W-:Y:S02]  /*43aa0*/  ISETP.GE.AND P4, PT, R12, UR6, PT ;  /* 0x000000060c007c0c */ /* 0x000fe4000bf86270 */
[----:B------:R-:W-:Y:S01]  /*43ab0*/  ISETP.GE.AND P1, PT, R13, UR6, PT ;  /* 0x000000060d007c0c */ /* 0x000fe2000bf26270 */
[----:B--2---:R-:W-:-:S05]  /*43ac0*/  IMAD.WIDE R218, R251, 0x4, R218 ;  /* 0x00000004fbda7825 */ /* 0x004fca00078e02da */
[----:B------:R2:W-:Y:S04]  /*43ad0*/  STL.64 [R1+0x220], R218 ;  /* 0x000220da01007387 */ /* 0x0005e80000100a00 */
[----:B------:R-:W2:Y:S01]  /*43ae0*/  LDL.LU.64 R12, [R1+0xe00] ;  /* 0x000e0000010c7983 */ /* 0x000ea20000300a00 */
[----:B---3--:R-:W-:-:S03]  /*43af0*/  IMAD.WIDE R202, R251, 0x4, R202 ;  /* 0x00000004fbca7825 */ /* 0x008fc600078e02ca */
[----:B------:R-:W3:Y:S04]  /*43b00*/  LDL.LU.64 R10, [R1+0xdc8] ;  /* 0x000dc800010a7983 */ /* 0x000ee80000300a00 */
[----:B-1----:R-:W3:Y:S04]  /*43b10*/  LDL.LU.64 R8, [R1+0xd98] ;  /* 0x000d980001087983 */ /* 0x002ee80000300a00 */
[----:B------:R1:W-:Y:S04]  /*43b20*/  STL.64 [R1+0x1a8], R202 ;  /* 0x0001a8ca01007387 */ /* 0x0003e80000100a00 */
[----:B----4-:R-:W4:Y:S01]  /*43b30*/  LDL.LU.64 R6, [R1+0xd60] ;  /* 0x000d600001067983 */ /* 0x010f220000300a00 */
[----:B------:R-:W-:-:S02]  /*43b40*/  SEL R16, R16, RZ, P2 ;  /* 0x000000ff10107207 */ /* 0x000fc40001000000 */
[----:B------:R-:W-:Y:S01]  /*43b50*/  SEL R19, RZ, 0x4, P4 ;  /* 0x00000004ff137807 */ /* 0x000fe20002000000 */
[----:B------:R-:W-:Y:S01]  /*43b60*/  LDGSTS.E [R242+-0x2bff8], desc[UR48][R218.64], P3 ;  /* 0xd4008000daf27fae */ /* 0x000fe20009921870 */
[----:B------:R-:W-:Y:S02]  /*43b70*/  ISETP.NE.U32.AND P4, PT, R16, RZ, PT ;  /* 0x000000ff1000720c */ /* 0x000fe40003f85070 */
[----:B------:R-:W-:Y:S01]  /*43b80*/  SEL R16, RZ, 0x4, P1 ;  /* 0x00000004ff107807 */ /* 0x000fe20000800000 */
[----:B------:R-:W-:Y:S01]  /*43b90*/  LDGSTS.E [R242+-0x2a000], desc[UR48][R202.64], P0 ;  /* 0xd6000000caf27fae */ /* 0x000fe20008121870 */
[----:B------:R-:W-:Y:S02]  /*43ba0*/  SEL R18, R17, RZ, P2 ;  /* 0x000000ff11127207 */ /* 0x000fe40001000000 */
[----:B------:R-:W-:Y:S02]  /*43bb0*/  SEL R17, R19, RZ, P2 ;  /* 0x000000ff13117207 */ /* 0x000fe40001000000 */
[----:B------:R-:W-:Y:S01]  /*43bc0*/  SEL R16, R16, RZ, P2 ;  /* 0x000000ff10107207 */ /* 0x000fe20001000000 */
[----:B------:R-:W-:Y:S01]  /*43bd0*/  VIADD R19, R243, 0x100000 ;  /* 0x00100000f3137836 */ /* 0x000fe20000000000 */
[----:B------:R-:W-:Y:S01]  /*43be0*/  ISETP.NE.U32.AND P1, PT, R18, RZ, PT ;  /* 0x000000ff1200720c */ /* 0x000fe20003f25070 */
[----:B--2---:R-:W2:Y:S01]  /*43bf0*/  LDL.LU.64 R218, [R1+0x1a88] ;  /* 0x001a880001da7983 */ /* 0x004ea20000300a00 */
[----:B------:R-:W-:Y:S01]  /*43c00*/  ISETP.NE.U32.AND P3, PT, R17, RZ, PT ;  /* 0x000000ff1100720c */ /* 0x000fe20003f65070 */
[C---:B------:R-:W-:Y:S01]  /*43c10*/  VIADD R17, R243.reuse, 0x100000 ;  /* 0x00100000f3117836 */ /* 0x040fe20000000000 */
[C---:B------:R-:W-:Y:S01]  /*43c20*/  IADD3 R18, R243.reuse, 0x100000, RZ ;  /* 0x00100000f3127810 */ /* 0x040fe20007ffe0ff */
[----:B-1----:R-:W2:Y:S01]  /*43c30*/  LDL.LU.64 R202, [R1+0x1a80] ;  /* 0x001a800001ca7983 */ /* 0x002ea20000300a00 */
[----:B------:R-:W-:Y:S01]  /*43c40*/  ISETP.NE.U32.AND P0, PT, R16, RZ, PT ;  /* 0x000000ff1000720c */ /* 0x000fe20003f05070 */
[----:B------:R-:W-:-:S02]  /*43c50*/  VIADD R16, R243, 0x100000 ;  /* 0x00100000f3107836 */ /* 0x000fc40000000000 */
[----:B------:R-:W-:-:S04]  /*43c60*/  IMAD.WIDE R20, R252, 0x4, R20 ;  /* 0x00000004fc147825 */ /* 0x000fc800078e0214 */
[----:B------:R-:W-:-:S04]  /*43c70*/  IMAD.WIDE R22, R252, 0x4, R22 ;  /* 0x00000004fc167825 */ /* 0x000fc800078e0216 */
[----:B------:R-:W-:-:S04]  /*43c80*/  IMAD.WIDE R204, R251, 0x4, R204 ;  /* 0x00000004fbcc7825 */ /* 0x000fc800078e02cc */
[C---:B------:R-:W-:Y:S01]  /*43c90*/  IMAD.WIDE R206, R252.reuse, 0x4, R206 ;  /* 0x00000004fcce7825 */ /* 0x040fe200078e02ce */
[----:B------:R1:W-:Y:S03]  /*43ca0*/  STL.64 [R1+0x1a0], R204 ;  /* 0x0001a0cc01007387 */ /* 0x0003e60000100a00 */
[C---:B------:R-:W-:Y:S01]  /*43cb0*/  IMAD.WIDE R246, R252.reuse, 0x4, R246 ;  /* 0x00000004fcf67825 */ /* 0x040fe200078e02f6 */
[----:B------:R1:W-:Y:S03]  /*43cc0*/  STL.64 [R1+0x198], R206 ;  /* 0x000198ce01007387 */ /* 0x0003e60000100a00 */
[----:B------:R-:W-:Y:S01]  /*43cd0*/  IMAD.WIDE R248, R252, 0x4, R248 ;  /* 0x00000004fcf87825 */ /* 0x000fe200078e02f8 */
[----:B------:R-:W-:Y:S04]  /*43ce0*/  LDGSTS.E [R242+-0x29ff8], desc[UR48][R204.64], P6 ;  /* 0xd6008000ccf27fae */ /* 0x000fe8000b121870 */
[----:B------:R-:W0:Y:S04]  /*43cf0*/  LDGDEPBAR ;  /* 0x00000000000079af */ /* 0x000e280000000000 */
[----:B------:R-:W-:Y:S04]  /*43d00*/  LDGSTS.E [R19+-0x80000], desc[UR48][R206.64], P5 ;  /* 0x80000000ce137fae */ /* 0x000fe8000a921870 */
[----:B-1----:R-:W2:Y:S04]  /*43d10*/  LDL.LU.64 R204, [R1+0x1a78] ;  /* 0x001a780001cc7983 */ /* 0x002ea80000300a00 */
[----:B------:R1:W-:Y:S04]  /*43d20*/  STL.64 [R1+0x188], R246 ;  /* 0x000188f601007387 */ /* 0x0003e80000100a00 */
[----:B------:R1:W-:Y:S04]  /*43d30*/  STL.64 [R1+0x178], R248 ;  /* 0x000178f801007387 */ /* 0x0003e80000100a00 */
[----:B------:R-:W-:Y:S04]  /*43d40*/  LDGSTS.E [R18+-0x7fc00], desc[UR48][R246.64], P5 ;  /* 0x80400000f6127fae */ /* 0x000fe8000a921870 */
[----:B------:R-:W2:Y:S04]  /*43d50*/  LDL.LU.64 R206, [R1+0x1a70] ;  /* 0x001a700001ce7983 */ /* 0x000ea80000300a00 */
[----:B------:R-:W-:Y:S04]  /*43d60*/  LDGSTS.E [R17+-0x7f800], desc[UR48][R248.64], P5 ;  /* 0x80800000f8117fae */ /* 0x000fe8000a921870 */
[----:B------:R1:W-:Y:S04]  /*43d70*/  STL.64 [R1+0x168], R20 ;  /* 0x0001681401007387 */ /* 0x0003e80000100a00 */
[----:B------:R1:W-:Y:S04]  /*43d80*/  LDGSTS.E [R16+-0x7f400], desc[UR48][R20.64], P5 ;  /* 0x80c0000014107fae */ /* 0x0003e8000a921870 */
[----:B-1----:R-:W2:Y:S04]  /*43d90*/  LDL.LU.64 R246, [R1+0x1a68] ;  /* 0x001a680001f67983 */ /* 0x002ea80000300a00 */
[----:B------:R-:W2:Y:S01]  /*43da0*/  LDL.LU.64 R248, [R1+0x1a60] ;  /* 0x001a600001f87983 */ /* 0x000ea20000300a00 */
[----:B------:R-:W-:-:S03]  /*43db0*/  VIADD R20, R243, 0x100000 ;  /* 0x00100000f3147836 */ /* 0x000fc60000000000 */
[----:B------:R1:W-:Y:S04]  /*43dc0*/  STL.64 [R1+0x158], R22 ;  /* 0x0001581601007387 */ /* 0x0003e80000100a00 */
[----:B------:R1:W-:Y:S01]  /*43dd0*/  LDGSTS.E [R20+-0x7f000], desc[UR48][R22.64], P5 ;  /* 0x8100000016147fae */ /* 0x0003e2000a921870 */
[----:B------:R-:W-:-:S04]  /*43de0*/  IMAD.WIDE R234, R252, 0x4, R234 ;  /* 0x00000004fcea7825 */ /* 0x000fc800078e02ea */
[----:B-1----:R-:W-:-:S04]  /*43df0*/  IMAD.WIDE R22, R252, 0x4, R24 ;  /* 0x00000004fc167825 */ /* 0x002fc800078e0218 */
[----:B------:R-:W-:-:S04]  /*43e00*/  IMAD.WIDE R12, R252, 0x4, R12 ;  /* 0x00000004fc0c7825 */ /* 0x000fc800078e020c */
[C---:B---3--:R-:W-:Y:S01]  /*43e10*/  IMAD.WIDE R10, R252.reuse, 0x4, R10 ;  /* 0x00000004fc0a7825 */ /* 0x048fe200078e020a */
[----:B------:R1:W-:Y:S03]  /*43e20*/  STL.64 [R1+0x148], R12 ;  /* 0x0001480c01007387 */ /* 0x0003e60000100a00 */
[C---:B------:R-:W-:Y:S01]  /*43e30*/  IMAD.WIDE R8, R252.reuse, 0x4, R8 ;  /* 0x00000004fc087825 */ /* 0x040fe200078e0208 */
[----:B------:R1:W-:Y:S04]  /*43e40*/  LDGSTS.E [R19+-0x7ec00], desc[UR48][R12.64], P5 ;  /* 0x814000000c137fae */ /* 0x0003e8000a921870 */
[----:B------:R3:W-:Y:S01]  /*43e50*/  STL.64 [R1+0x138], R10 ;  /* 0x0001380a01007387 */ /* 0x0007e20000100a00 */
[----:B----4-:R-:W-:-:S03]  /*43e60*/  IMAD.WIDE R6, R252, 0x4, R6 ;  /* 0x00000004fc067825 */ /* 0x010fc600078e0206 */
[----:B------:R3:W-:Y:S01]  /*43e70*/  LDGSTS.E [R18+-0x7e800], desc[UR48][R10.64], P5 ;  /* 0x818000000a127fae */ /* 0x0007e2000a921870 */
[----:B-1----:R-:W-:-:S03]  /*43e80*/  IMAD.WIDE R12, R252, 0x4, R26 ;  /* 0x00000004fc0c7825 */ /* 0x002fc600078e021a */
[----:B------:R1:W-:Y:S04]  /*43e90*/  STL.64 [R1+0x128], R8 ;  /* 0x0001280801007387 */ /* 0x0003e80000100a00 */
[----:B------:R1:W-:Y:S01]  /*43ea0*/  LDGSTS.E [R17+-0x7e400], desc[UR48][R8.64], P5 ;  /* 0x81c0000008117fae */ /* 0x0003e2000a921870 */
[----:B---3--:R-:W-:-:S03]  /*43eb0*/  IMAD.WIDE R10, R252, 0x4, R28 ;  /* 0x00000004fc0a7825 */ /* 0x008fc600078e021c */
[----:B------:R3:W-:Y:S04]  /*43ec0*/  STL.64 [R1+0x118], R6 ;  /* 0x0001180601007387 */ /* 0x0007e80000100a00 */
[----:B------:R3:W-:Y:S01]  /*43ed0*/  LDGSTS.E [R16+-0x7e000], desc[UR48][R6.64], P5 ;  /* 0x8200000006107fae */ /* 0x0007e2000a921870 */
[----:B-1----:R-:W-:-:S03]  /*43ee0*/  IMAD.WIDE R8, R252, 0x4, R30 ;  /* 0x00000004fc087825 */ /* 0x002fc600078e021e */
[----:B------:R-:W-:Y:S04]  /*43ef0*/  STL.64 [R1+0x108], R22 ;  /* 0x0001081601007387 */ /* 0x000fe80000100a00 */
[----:B------:R-:W-:Y:S01]  /*43f00*/  LDGSTS.E [R20+-0x7dc00], desc[UR48][R22.64], P5 ;  /* 0x8240000016147fae */ /* 0x000fe2000a921870 */
[----:B---3--:R-:W-:-:S03]  /*43f10*/  IMAD.WIDE R6, R252, 0x4, R32 ;  /* 0x00000004fc067825 */ /* 0x008fc600078e0220 */
[----:B------:R1:W-:Y:S04]  /*43f20*/  STL.64 [R1+0xf8], R12 ;  /* 0x0000f80c01007387 */ /* 0x0003e80000100a00 */
[----:B------:R1:W-:Y:S04]  /*43f30*/  LDGSTS.E [R19+-0x7d800], desc[UR48][R12.64], P5 ;  /* 0x828000000c137fae */ /* 0x0003e8000a921870 */
[----:B------:R3:W-:Y:S04]  /*43f40*/  STL.64 [R1+0xe8], R10 ;  /* 0x0000e80a01007387 */ /* 0x0007e80000100a00 */
        /* <DEDUP_REMOVED lines=9> */
[----:B------:R-:W-:Y:S01]  /*43fe0*/  STL.64 [R1+0xa8], R10 ;  /* 0x0000a80a01007387 */ /* 0x000fe20000100a00 */
[----:B---3--:R-:W-:-:S03]  /*43ff0*/  IMAD.WIDE R6, R252, 0x4, R40 ;  /* 0x00000004fc067825 */ /* 0x008fc600078e0228 */
[----:B------:R-:W-:Y:S04]  /*44000*/  LDGSTS.E [R20+-0x7c800], desc[UR48][R12.64], P5 ;  /* 0x838000000c147fae */ /* 0x000fe8000a921870 */
[----:B------:R-:W-:Y:S04]  /*44010*/  STL.64 [R1+0x18], R8 ;  /* 0x0000180801007387 */ /* 0x000fe80000100a00 */
[----:B------:R-:W-:Y:S04]  /*44020*/  LDGSTS.E [R19+-0x7c400], desc[UR48][R10.64], P5 ;  /* 0x83c000000a137fae */ /* 0x000fe8000a921870 */
[----:B------:R1:W-:Y:S04]  /*44030*/  STL.64 [R1], R6 ;  /* 0x0000000601007387 */ /* 0x0003e80000100a00 */
[----:B------:R-:W-:Y:S04]  /*44040*/  LDGSTS.E [R18+-0x7c000], desc[UR48][R8.64], P5 ;  /* 0x8400000008127fae */ /* 0x000fe8000a921870 */
[----:B------:R-:W-:Y:S04]  /*44050*/  LDGSTS.E [R17+-0x7bc00], desc[UR48][R6.64], P5 ;  /* 0x8440000006117fae */ /* 0x000fe8000a921870 */
[----:B------:R3:W-:Y:S04]  /*44060*/  STL.64 [R1+0x1a10], R234 ;  /* 0x001a10ea01007387 */ /* 0x0007e80000100a00 */
[----:B------:R4:W-:Y:S04]  /*44070*/  LDGSTS.E [R16+-0x7b800], desc[UR48][R234.64], P5 ;  /* 0x84800000ea107fae */ /* 0x0009e8000a921870 */
[----:B-1----:R-:W2:Y:S04]  /*44080*/  LDL.LU.64 R6, [R1+0x12c0] ;  /* 0x0012c00001067983 */ /* 0x002ea80000300a00 */
[----:B---3--:R-:W3:Y:S04]  /*44090*/  LDL.LU.64 R234, [R1+0x1290] ;  /* 0x0012900001ea7983 */ /* 0x008ee80000300a00 */
[----:B------:R-:W3:Y:S04]  /*440a0*/  LDL.LU.64 R8, [R1+0x1258] ;  /* 0x0012580001087983 */ /* 0x000ee80000300a00 */
[----:B------:R-:W3:Y:S04]  /*440b0*/  LDL.LU.64 R10, [R1+0x1220] ;  /* 0x00122000010a7983 */ /* 0x000ee80000300a00 */
[----:B------:R-:W3:Y:S01]  /*440c0*/  LDL.LU.64 R12, [R1+0x11f0] ;  /* 0x0011f000010c7983 */ /* 0x000ee20000300a00 */
[----:B------:R-:W-:-:S02]  /*440d0*/  VIADD R22, R243, 0x100000 ;  /* 0x00100000f3167836 */ /* 0x000fc40000000000 */
[----:B------:R-:W-:-:S04]  /*440e0*/  IMAD.WIDE R228, R252, 0x4, R228 ;  /* 0x00000004fce47825 */ /* 0x000fc800078e02e4 */
[----:B------:R-:W-:Y:S01]  /*440f0*/  VIADD R21, R243, 0x100000 ;  /* 0x00100000f3157836 */ /* 0x000fe20000000000 */
[----:B------:R-:W-:Y:S01]  /*44100*/  LDGSTS.E [R22+-0x7b400], desc[UR48][R228.64], P5 ;  /* 0x84c00000e4167fae */ /* 0x000fe2000a921870 */
[----:B------:R-:W-:-:S04]  /*44110*/  IMAD.WIDE R222, R252, 0x4, R222 ;  /* 0x00000004fcde7825 */ /* 0x000fc800078e02de */
[C---:B------:R-:W-:Y:S01]  /*44120*/  IMAD.WIDE R216, R252.reuse, 0x4, R216 ;  /* 0x00000004fcd87825 */ /* 0x040fe200078e02d8 */
[----:B------:R-:W-:Y:S03]  /*44130*/  LDGSTS.E [R21+-0x7b000], desc[UR48][R222.64], P5 ;  /* 0x85000000de157fae */ /* 0x000fe6000a921870 */
[C---:B------:R-:W-:Y:S01]  /*44140*/  IMAD.WIDE R210, R252.reuse, 0x4, R210 ;  /* 0x00000004fcd27825 */ /* 0x040fe200078e02d2 */
[----:B------:R1:W-:Y:S03]  /*44150*/  LDGSTS.E [R20+-0x7ac00], desc[UR48][R216.64], P5 ;  /* 0x85400000d8147fae */ /* 0x0003e6000a921870 */
[----:B----4-:R-:W-:Y:S01]  /*44160*/  IMAD.WIDE R16, R252, 0x4, R106 ;  /* 0x00000004fc107825 */ /* 0x010fe200078e026a */
[----:B------:R-:W-:Y:S01]  /*44170*/  LDGSTS.E [R19+-0x7a800], desc[UR48][R210.64], P5 ;  /* 0x85800000d2137fae */ /* 0x000fe2000a921870 */
[----:B------:R-:W-:-:S03]  /*44180*/  IADD3 R32, R243, 0x100000, RZ ;  /* 0x00100000f3207810 */ /* 0x000fc60007ffe0ff */
[----:B------:R4:W-:Y:S01]  /*44190*/  LDGSTS.E [R18+-0x7a400], desc[UR48][R16.64], P5 ;  /* 0x85c0000010127fae */ /* 0x0009e2000a921870 */
[C---:B------:R-:W-:Y:S02]  /*441a0*/  VIADD R31, R243.reuse, 0x100000 ;  /* 0x00100000f31f7836 */ /* 0x040fe40000000000 */
[----:B------:R-:W-:Y:S02]  /*441b0*/  VIADD R30, R243, 0x100000 ;  /* 0x00100000f31e7836 */ /* 0x000fe40000000000 */
[----:B-1----:R-:W-:-:S04]  /*441c0*/  IMAD.WIDE R20, R252, 0x4, R208 ;  /* 0x00000004fc147825 */ /* 0x002fc800078e02d0 */
[----:B------:R-:W-:-:S04]  /*441d0*/  IMAD.WIDE R22, R252, 0x4, R192 ;  /* 0x00000004fc167825 */ /* 0x000fc800078e02c0 */
[----:B----4-:R-:W-:-:S04]  /*441e0*/  IMAD.WIDE R18, R252, 0x4, R224 ;  /* 0x00000004fc127825 */ /* 0x010fc800078e02e0 */
[----:B------:R-:W-:Y:S01]  /*441f0*/  VIADD R29, R243, 0x100000 ;  /* 0x00100000f31d7836 */ /* 0x000fe20000000000 */
[----:B------:R1:W-:Y:S01]  /*44200*/  LDGSTS.E [R32+-0x7a000], desc[UR48][R18.64], P5 ;  /* 0x8600000012207fae */ /* 0x0003e2000a921870 */
[----:B------:R-:W-:-:S03]  /*44210*/  IMAD.WIDE R24, R252, 0x4, R188 ;  /* 0x00000004fc187825 */ /* 0x000fc600078e02bc */
[----:B------:R-:W-:Y:S01]  /*44220*/  LDGSTS.E [R31+-0x79c00], desc[UR48][R20.64], P5 ;  /* 0x86400000141f7fae */ /* 0x000fe2000a921870 */
[C---:B------:R-:W-:Y:S02]  /*44230*/  VIADD R28, R243.reuse, 0x100000 ;  /* 0x00100000f31c7836 */ /* 0x040fe40000000000 */
[----:B------:R-:W-:Y:S01]  /*44240*/  IMAD.WIDE R26, R252, 0x4, R186 ;  /* 0x00000004fc1a7825 */ /* 0x000fe200078e02ba */
[----:B------:R4:W-:Y:S01]  /*44250*/  LDGSTS.E [R30+-0x79800], desc[UR48][R22.64], P5 ;  /* 0x86800000161e7fae */ /* 0x0009e2000a921870 */
[----:B------:R-:W-:-:S03]  /*44260*/  IADD3 R41, R243, 0x100000, RZ ;  /* 0x00100000f3297810 */ /* 0x000fc60007ffe0ff */
[----:B------:R-:W-:Y:S01]  /*44270*/  LDGSTS.E [R29+-0x79400], desc[UR48][R24.64], P5 ;  /* 0x86c00000181d7fae */ /* 0x000fe2000a921870 */
[----:B------:R-:W-:-:S03]  /*44280*/  VIADD R106, R243, 0x100000 ;  /* 0x00100000f36a7836 */ /* 0x000fc60000000000 */
[----:B------:R4:W-:Y:S01]  /*44290*/  LDGSTS.E [R28+-0x79000], desc[UR48][R26.64], P5 ;  /* 0x870000001a1c7fae */ /* 0x0009e2000a921870 */
[----:B------:R-:W-:Y:S02]  /*442a0*/  VIADD R40, R243, 0x100000 ;  /* 0x00100000f3287836 */ /* 0x000fe40000000000 */
[----:B-1----:R-:W-:-:S04]  /*442b0*/  IMAD.WIDE R32, R252, 0x4, R112 ;  /* 0x00000004fc207825 */ /* 0x002fc800078e0270 */
[----:B----4-:R-:W-:-:S04]  /*442c0*/  IMAD.WIDE R30, R252, 0x4, R128 ;  /* 0x00000004fc1e7825 */ /* 0x010fc800078e0280 */
[----:B------:R-:W-:-:S04]  /*442d0*/  IMAD.WIDE R28, R252, 0x4, R182 ;  /* 0x00000004fc1c7825 */ /* 0x000fc800078e02b6 */
[----:B------:R-:W-:Y:S01]  /*442e0*/  VIADD R39, R243, 0x100000 ;  /* 0x00100000f3277836 */ /* 0x000fe20000000000 */
[----:B------:R-:W-:Y:S01]  /*442f0*/  LDGSTS.E [R106+-0x78c00], desc[UR48][R28.64], P5 ;  /* 0x874000001c6a7fae */ /* 0x000fe2000a921870 */
[----:B------:R-:W-:-:S03]  /*44300*/  IMAD.WIDE R34, R252, 0x4, R104 ;  /* 0x00000004fc227825 */ /* 0x000fc600078e0268 */
[----:B------:R-:W-:Y:S01]  /*44310*/  LDGSTS.E [R41+-0x78800], desc[UR48][R30.64], P5 ;  /* 0x878000001e297fae */ /* 0x000fe2000a921870 */
[C---:B------:R-:W-:Y:S02]  /*44320*/  VIADD R38, R243.reuse, 0x100000 ;  /* 0x00100000f3267836 */ /* 0x040fe40000000000 */
[----:B------:R-:W-:Y:S01]  /*44330*/  IMAD.WIDE R36, R252, 0x4, R102 ;  /* 0x00000004fc247825 */ /* 0x000fe200078e0266 */
[----:B------:R1:W-:Y:S04]  /*44340*/  LDGSTS.E [R40+-0x78400], desc[UR48][R32.64], P5 ;  /* 0x87c0000020287fae */ /* 0x0003e8000a921870 */
[----:B------:R-:W-:Y:S01]  /*44350*/  LDGSTS.E [R39+-0x60000], desc[UR48][R34.64], P5 ;  /* 0xa000000022277fae */ /* 0x000fe2000a921870 */
[----:B------:R-:W-:-:S03]  /*44360*/  VIADD R105, R243, 0x100000 ;  /* 0x00100000f3697836 */ /* 0x000fc60000000000 */
[----:B------:R4:W-:Y:S01]  /*44370*/  LDGSTS.E [R38+-0x5fc00], desc[UR48][R36.64], P5 ;  /* 0xa040000024267fae */ /* 0x0009e2000a921870 */
[C---:B------:R-:W-:Y:S01]  /*44380*/  VIADD R104, R243.reuse, 0x100000 ;  /* 0x00100000f3687836 */ /* 0x040fe20000000000 */
[----:B------:R-:W-:Y:S01]  /*44390*/  IADD3 R103, R243, 0x100000, RZ ;  /* 0x00100000f3677810 */ /* 0x000fe20007ffe0ff */
[----:B------:R-:W-:-:S04]  /*443a0*/  IMAD.WIDE R42, R252, 0x4, R42 ;  /* 0x00000004fc2a7825 */ /* 0x000fc800078e022a */
[----:B-1----:R-:W-:-:S04]  /*443b0*/  IMAD.WIDE R40, R252, 0x4, R48 ;  /* 0x00000004fc287825 */ /* 0x002fc800078e0230 */
[----:B----4-:R-:W-:-:S04]  /*443c0*/  IMAD.WIDE R38, R252, 0x4, R64 ;  /* 0x00000004fc267825 */ /* 0x010fc800078e0240 */
[C---:B------:R-:W-:Y:S01]  /*443d0*/  IMAD.WIDE R44, R252.reuse, 0x4, R44 ;  /* 0x00000004fc2c7825 */ /* 0x040fe200078e022c */
[----:B------:R-:W-:Y:S03]  /*443e0*/  LDGSTS.E [R106+-0x5f800], desc[UR48][R38.64], P5 ;  /* 0xa0800000266a7fae */ /* 0x000fe6000a921870 */
[----:B------:R-:W-:Y:S01]  /*443f0*/  VIADD R102, R243, 0x100000 ;  /* 0x00100000f3667836 */ /* 0x000fe20000000000 */
[----:B------:R-:W-:Y:S01]  /*44400*/  LDGSTS.E [R105+-0x5f400], desc[UR48][R40.64], P5 ;  /* 0xa0c0000028697fae */ /* 0x000fe2000a921870 */
[----:B------:R-:W-:-:S03]  /*44410*/  IMAD.WIDE R46, R252, 0x4, R46 ;  /* 0x00000004fc2e7825 */ /* 0x000fc600078e022e */
[----:B------:R-:W-:Y:S01]  /*44420*/  LDGSTS.E [R104+-0x5f000], desc[UR48][R42.64], P5 ;  /* 0xa10000002a687fae */ /* 0x000fe2000a921870 */
[----:B------:R-:W-:-:S03]  /*44430*/  IMAD.WIDE R48, R252, 0x4, R100 ;  /* 0x00000004fc307825 */ /* 0x000fc600078e0264 */
[----:B------:R-:W-:Y:S01]  /*44440*/  LDGSTS.E [R103+-0x5ec00], desc[UR48][R44.64], P5 ;  /* 0xa14000002c677fae */ /* 0x000fe2000a921870 */
[----:B------:R-:W-:-:S03]  /*44450*/  IMAD.WIDE R50, R252, 0x4, R50 ;  /* 0x00000004fc327825 */ /* 0x000fc600078e0232 */
[----:B------:R-:W-:Y:S01]  /*44460*/  LDGSTS.E [R102+-0x5e800], desc[UR48][R46.64], P5 ;  /* 0xa18000002e667fae */ /* 0x000fe2000a921870 */
[----:B------:R-:W-:-:S03]  /*44470*/  IMAD.WIDE R52, R252, 0x4, R52 ;  /* 0x00000004fc347825 */ /* 0x000fc600078e0234 */
[----:B------:R-:W-:Y:S01]  /*44480*/  LDGSTS.E [R104+-0x5e400], desc[UR48][R48.64], P5 ;  /* 0xa1c0000030687fae */ /* 0x000fe2000a921870 */
[C---:B------:R-:W-:Y:S02]  /*44490*/  VIADD R65, R243.reuse, 0x100000 ;  /* 0x00100000f3417836 */ /* 0x040fe40000000000 */
[C---:B------:R-:W-:Y:S01]  /*444a0*/  IMAD.WIDE R54, R252.reuse, 0x4, R54 ;  /* 0x00000004fc367825 */ /* 0x040fe200078e0236 */
[----:B------:R-:W-:Y:S03]  /*444b0*/  LDGSTS.E [R103+-0x5e000], desc[UR48][R50.64], P5 ;  /* 0xa200000032677fae */ /* 0x000fe6000a921870 */
[C---:B------:R-:W-:Y:S02]  /*444c0*/  VIADD R64, R243.reuse, 0x100000 ;  /* 0x00100000f3407836 */ /* 0x040fe40000000000 */
[C---:B------:R-:W-:Y:S01]  /*444d0*/  IMAD.WIDE R56, R252.reuse, 0x4, R56 ;  /* 0x00000004fc387825 */ /* 0x040fe200078e0238 */
[----:B------:R-:W-:Y:S03]  /*444e0*/  STL.64 [R1+0x1a20], R228 ;  /* 0x001a20e401007387 */ /* 0x000fe60000100a00 */
[C---:B------:R-:W-:Y:S01]  /*444f0*/  IMAD.WIDE R58, R252.reuse, 0x4, R58 ;  /* 0x00000004fc3a7825 */ /* 0x040fe200078e023a */
[----:B------:R-:W-:Y:S03]  /*44500*/  LDGSTS.E [R102+-0x5dc00], desc[UR48][R52.64], P5 ;  /* 0xa240000034667fae */ /* 0x000fe6000a921870 */
[C---:B------:R-:W-:Y:S01]  /*44510*/  IMAD.WIDE R60, R252.reuse, 0x4, R60 ;  /* 0x00000004fc3c7825 */ /* 0x040fe200078e023c */
[----:B------:R1:W-:Y:S03]  /*44520*/  STL.64 [R1+0x1a08], R222 ;  /* 0x001a08de01007387 */ /* 0x0003e60000100a00 */
[----:B------:R-:W-:Y:S01]  /*44530*/  IMAD.WIDE R62, R252, 0x4, R62 ;  /* 0x00000004fc3e7825 */ /* 0x000fe200078e023e */
[----:B------:R-:W-:Y:S03]  /*44540*/  LDGSTS.E [R65+-0x5d800], desc[UR48][R54.64], P5 ;  /* 0xa280000036417fae */ /* 0x000fe6000a921870 */
[C---:B------:R-:W-:Y:S01]  /*44550*/  VIADD R101, R243.reuse, 0x100000 ;  /* 0x00100000f3657836 */ /* 0x040fe20000000000 */
[----:B------:R4:W-:Y:S01]  /*44560*/  LDGSTS.E [R64+-0x5d400], desc[UR48][R56.64], P5 ;  /* 0xa2c0000038407fae */ /* 0x0009e2000a921870 */
[----:B------:R-:W-:-:S03]  /*44570*/  VIADD R100, R243, 0x100000 ;  /* 0x00100000f3647836 */ /* 0x000fc60000000000 */
[----:B-1----:R-:W3:Y:S01]  /*44580*/  LDL.LU.64 R222, [R1+0xee8] ;  /* 0x000ee80001de7983 */ /* 0x002ee20000300a00 */
[----:B------:R-:W-:-:S03]  /*44590*/  IMAD.WIDE R66, R252, 0x4, R66 ;  /* 0x00000004fc427825 */ /* 0x000fc600078e0242 */
[----:B------:R1:W-:Y:S01]  /*445a0*/  STL.64 [R1+0x1a28], R216 ;  /* 0x001a28d801007387 */ /* 0x0003e20000100a00 */
[----:B------:R-:W-:-:S03]  /*445b0*/  IMAD.WIDE R68, R252, 0x4, R68 ;  /* 0x00000004fc447825 */ /* 0x000fc600078e0244 */
[----:B------:R-:W-:Y:S01]  /*445c0*/  LDGSTS.E [R104+-0x5d000], desc[UR48][R58.64], P5 ;  /* 0xa30000003a687fae */ /* 0x000fe2000a921870 */
[C---:B----4-:R-:W-:Y:S01]  /*445d0*/  IMAD.WIDE R64, R252.reuse, 0x4, R98 ;  /* 0x00000004fc407825 */ /* 0x050fe200078e0262 */
[----:B------:R-:W-:Y:S02]  /*445e0*/  IADD3 R99, R243, 0x100000, RZ ;  /* 0x00100000f3637810 */ /* 0x000fe40007ffe0ff */
[----:B------:R-:W-:Y:S01]  /*445f0*/  LDGSTS.E [R103+-0x5cc00], desc[UR48][R60.64], P5 ;  /* 0xa34000003c677fae */ /* 0x000fe2000a921870 */
[----:B------:R-:W-:-:S03]  /*44600*/  IMAD.WIDE R70, R252, 0x4, R70 ;  /* 0x00000004fc467825 */ /* 0x000fc600078e0246 */
[----:B-1----:R-:W4:Y:S01]  /*44610*/  LDL.LU.64 R216, [R1+0x1120] ;  /* 0x0011200001d87983 */ /* 0x002f220000300a00 */
[----:B------:R-:W-:-:S03]  /*44620*/  IMAD.WIDE R72, R252, 0x4, R72 ;  /* 0x00000004fc487825 */ /* 0x000fc600078e0248 */
[----:B------:R1:W-:Y:S01]  /*44630*/  STL.64 [R1+0x1a00], R210 ;  /* 0x001a00d201007387 */ /* 0x0003e20000100a00 */
[----:B------:R-:W-:-:S03]  /*44640*/  IMAD.WIDE R74, R252, 0x4, R74 ;  /* 0x00000004fc4a7825 */ /* 0x000fc600078e024a */
[----:B------:R-:W-:Y:S01]  /*44650*/  LDGSTS.E [R102+-0x5c800], desc[UR48][R62.64], P5 ;  /* 0xa38000003e667fae */ /* 0x000fe2000a921870 */
[----:B------:R-:W-:Y:S02]  /*44660*/  VIADD R98, R243, 0x100000 ;  /* 0x00100000f3627836 */ /* 0x000fe40000000000 */
[C---:B------:R-:W-:Y:S01]  /*44670*/  IMAD.WIDE R76, R252.reuse, 0x4, R76 ;  /* 0x00000004fc4c7825 */ /* 0x040fe200078e024c */
[----:B------:R-:W-:Y:S04]  /*44680*/  LDGSTS.E [R101+-0x5c400], desc[UR48][R64.64], P5 ;  /* 0xa3c0000040657fae */ /* 0x000fe8000a921870 */
[----:B-1----:R-:W4:Y:S01]  /*44690*/  LDL.LU.64 R210, [R1+0x1158] ;  /* 0x0011580001d27983 */ /* 0x002f220000300a00 */
[----:B------:R-:W-:-:S03]  /*446a0*/  IMAD.WIDE R78, R252, 0x4, R78 ;  /* 0x00000004fc4e7825 */ /* 0x000fc600078e024e */
[----:B------:R1:W-:Y:S01]  /*446b0*/  STL.64 [R1+0x19f8], R16 ;  /* 0x0019f81001007387 */ /* 0x0003e20000100a00 */
[----:B------:R-:W-:-:S03]  /*446c0*/  IMAD.WIDE R80, R252, 0x4, R80 ;  /* 0x00000004fc507825 */ /* 0x000fc600078e0250 */
[----:B------:R-:W-:Y:S01]  /*446d0*/  LDGSTS.E [R100+-0x5c000], desc[UR48][R66.64], P5 ;  /* 0xa400000042647fae */ /* 0x000fe2000a921870 */
[----:B------:R-:W-:-:S03]  /*446e0*/  IMAD.WIDE R82, R252, 0x4, R82 ;  /* 0x00000004fc527825 */ /* 0x000fc600078e0252 */
[----:B------:R-:W-:Y:S04]  /*446f0*/  LDGSTS.E [R102+-0x5bc00], desc[UR48][R68.64], P5 ;  /* 0xa440000044667fae */ /* 0x000fe8000a921870 */
[----:B-1----:R-:W4:Y:S04]  /*44700*/  LDL.LU.64 R16, [R1+0x1188] ;  /* 0x0011880001107983 */ /* 0x002f280000300a00 */
[----:B------:R-:W4:Y:S01]  /*44710*/  LDL.LU.64 R224, [R1+0x11b8] ;  /* 0x0011b80001e07983 */ /* 0x000f220000300a00 */
[----:B------:R-:W-:-:S03]  /*44720*/  IMAD.WIDE R84, R252, 0x4, R84 ;  /* 0x00000004fc547825 */ /* 0x000fc600078e0254 */
[----:B------:R-:W-:Y:S01]  /*44730*/  STL.64 [R1+0x19f0], R18 ;  /* 0x0019f01201007387 */ /* 0x000fe20000100a00 */
[----:B------:R-:W-:-:S03]  /*44740*/  IMAD.WIDE R86, R252, 0x4, R86 ;  /* 0x00000004fc567825 */ /* 0x000fc600078e0256 */
[----:B------:R-:W-:Y:S04]  /*44750*/  STL.64 [R1+0x1a30], R20 ;  /* 0x001a301401007387 */ /* 0x000fe80000100a00 */
[----:B------:R-:W-:Y:S01]  /*44760*/  LDGSTS.E [R101+-0x5b800], desc[UR48][R70.64], P5 ;  /* 0xa480000046657fae */ /* 0x000fe2000a921870 */
[----:B------:R-:W-:-:S03]  /*44770*/  IMAD.WIDE R88, R252, 0x4, R88 ;  /* 0x00000004fc587825 */ /* 0x000fc600078e0258 */
[----:B------:R3:W-:Y:S04]  /*44780*/  STL.64 [R1+0x19e8], R22 ;  /* 0x0019e81601007387 */ /* 0x0007e80000100a00 */
[----:B------:R-:W-:Y:S04]  /*44790*/  LDGSTS.E [R100+-0x5b400], desc[UR48][R72.64], P5 ;  /* 0xa4c0000048647fae */ /* 0x000fe8000a921870 */
[----:B------:R-:W-:Y:S04]  /*447a0*/  STL.64 [R1+0x1a38], R24 ;  /* 0x001a381801007387 */ /* 0x000fe80000100a00 */
[----:B------:R-:W-:Y:S01]  /*447b0*/  LDGSTS.E [R99+-0x5b000], desc[UR48][R74.64], P5 ;  /* 0xa50000004a637fae */ /* 0x000fe2000a921870 */
[----:B------:R-:W-:-:S03]  /*447c0*/  IMAD.WIDE R90, R252, 0x4, R90 ;  /* 0x00000004fc5a7825 */ /* 0x000fc600078e025a */
        /* <DEDUP_REMOVED lines=10> */
[----:B------:R-:W-:Y:S04]  /*44870*/  LDGSTS.E [R100+-0x5a000], desc[UR48][R82.64], P5 ;  /* 0xa600000052647fae */ /* 0x000fe8000a921870 */
[----:B------:R-:W-:Y:S01]  /*44880*/  LDGSTS.E [R99+-0x59c00], desc[UR48][R84.64], P5 ;  /* 0xa640000054637fae */ /* 0x000fe2000a921870 */
[----:B--2---:R-:W-:-:S03]  /*44890*/  IMAD.WIDE R6, R252, 0x4, R6 ;  /* 0x00000004fc067825 */ /* 0x004fc600078e0206 */
[----:B------:R-:W-:Y:S01]  /*448a0*/  LDGSTS.E [R98+-0x59800], desc[UR48][R86.64], P5 ;  /* 0xa680000056627fae */ /* 0x000fe2000a921870 */
[----:B---3--:R-:W-:-:S03]  /*448b0*/  IMAD.WIDE R22, R252, 0x4, R234 ;  /* 0x00000004fc167825 */ /* 0x008fc600078e02ea */
[----:B------:R1:W-:Y:S01]  /*448c0*/  STL.64 [R1+0x190], R6 ;  /* 0x0001900601007387 */ /* 0x0003e20000100a00 */
[----:B------:R-:W-:-:S03]  /*448d0*/  IMAD.WIDE R20, R252, 0x4, R8 ;  /* 0x00000004fc147825 */ /* 0x000fc600078e0208 */
[----:B------:R-:W-:Y:S01]  /*448e0*/  STL.64 [R1+0x180], R22 ;  /* 0x0001801601007387 */ /* 0x000fe20000100a00 */
[----:B------:R-:W-:-:S03]  /*448f0*/  IMAD.WIDE R18, R252, 0x4, R10 ;  /* 0x00000004fc127825 */ /* 0x000fc600078e020a */
[----:B------:R2:W-:Y:S01]  /*44900*/  LDGSTS.E [R102+-0x59400], desc[UR48][R88.64], P5 ;  /* 0xa6c0000058667fae */ /* 0x0005e2000a921870 */
[----:B------:R-:W-:-:S03]  /*44910*/  IMAD.WIDE R12, R252, 0x4, R12 ;  /* 0x00000004fc0c7825 */ /* 0x000fc600078e020c */
[----:B------:R-:W3:Y:S04]  /*44920*/  LDL.LU.64 R228, [R1+0xeb8] ;  /* 0x000eb80001e47983 */ /* 0x000ee80000300a00 */
[----:B------:R-:W-:Y:S01]  /*44930*/  STL.64 [R1+0x170], R20 ;  /* 0x0001701401007387 */ /* 0x000fe20000100a00 */
[----:B--2---:R-:W-:-:S03]  /*44940*/  VIADD R102, R244, 0x100000 ;  /* 0x00100000f4667836 */ /* 0x004fc60000000000 */
[----:B------:R2:W-:Y:S04]  /*44950*/  LDGSTS.E [R101+-0x59000], desc[UR48][R90.64], P5 ;  /* 0xa70000005a657fae */ /* 0x0005e8000a921870 */
[----:B------:R-:W3:Y:S04]  /*44960*/  LDL.LU.64 R234, [R1+0xe88] ;  /* 0x000e880001ea7983 */ /* 0x000ee80000300a00 */
[----:B------:R1:W-:Y:S01]  /*44970*/  LDGSTS.E [R100+-0x58c00], desc[UR48][R92.64], P5 ;  /* 0xa74000005c647fae */ /* 0x0003e2000a921870 */
[----:B--2---:R-:W-:-:S03]  /*44980*/  VIADD R101, R244, 0x100000 ;  /* 0x00100000f4657836 */ /* 0x004fc60000000000 */
[----:B------:R-:W-:Y:S04]  /*44990*/  STL.64 [R1+0x160], R18 ;  /* 0x0001601201007387 */ /* 0x000fe80000100a00 */
[----:B------:R2:W-:Y:S01]  /*449a0*/  LDGSTS.E [R99+-0x58800], desc[UR48][R94.64], P5 ;  /* 0xa78000005e637fae */ /* 0x0005e2000a921870 */
[----:B-1----:R-:W-:-:S03]  /*449b0*/  VIADD R100, R244, 0x100000 ;  /* 0x00100000f4647836 */ /* 0x002fc60000000000 */
[----:B------:R-:W3:Y:S04]  /*449c0*/  LDL.LU.64 R10, [R1+0xe58] ;  /* 0x000e5800010a7983 */ /* 0x000ee80000300a00 */
[----:B------:R1:W-:Y:S01]  /*449d0*/  LDGSTS.E [R98+-0x58400], desc[UR48][R96.64], P5 ;  /* 0xa7c0000060627fae */ /* 0x0003e2000a921870 */
[----:B--2---:R-:W-:-:S03]  /*449e0*/  VIADD R99, R244, 0x100000 ;  /* 0x00100000f4637836 */ /* 0x004fc60000000000 */
[----:B------:R2:W-:Y:S04]  /*449f0*/  STL.64 [R1+0x150], R12 ;  /* 0x0001500c01007387 */ /* 0x0005e80000100a00 */
[----:B------:R-:W3:Y:S01]  /*44a00*/  LDL.LU.64 R8, [R1+0xe28] ;  /* 0x000e280001087983 */ /* 0x000ee20000300a00 */
[----:B-1----:R-:W-:-:S03]  /*44a10*/  IADD3 R98, R244, 0x100000, RZ ;  /* 0x00100000f4627810 */ /* 0x002fc60007ffe0ff */
[----:B------:R-:W-:Y:S04]  /*44a20*/  LDGSTS.E [R102+-0x7ff80], desc[UR48][R6.64], P5 ;  /* 0x8008000006667fae */ /* 0x000fe8000a921870 */
[----:B------:R-:W-:Y:S04]  /*44a30*/  LDGSTS.E [R101+-0x7fb80], desc[UR48][R22.64], P5 ;  /* 0x8048000016657fae */ /* 0x000fe8000a921870 */
[----:B------:R-:W-:Y:S04]  /*44a40*/  LDGSTS.E [R100+-0x7f780], desc[UR48][R20.64], P5 ;  /* 0x8088000014647fae */ /* 0x000fe8000a921870 */
[----:B------:R-:W3:Y:S04]  /*44a50*/  LDL.LU.64 R6, [R1+0xdf8] ;  /* 0x000df80001067983 */ /* 0x000ee80000300a00 */
[----:B------:R4:W-:Y:S04]  /*44a60*/  LDGSTS.E [R99+-0x7f380], desc[UR48][R18.64], P5 ;  /* 0x80c8000012637fae */ /* 0x0009e8000a921870 */
[----:B------:R-:W-:Y:S04]  /*44a70*/  LDGSTS.E [R98+-0x7ef80], desc[UR48][R12.64], P5 ;  /* 0x810800000c627fae */ /* 0x000fe8000a921870 */
[----:B--2---:R-:W2:Y:S01]  /*44a80*/  LDL.LU.64 R12, [R1+0xdc0] ;  /* 0x000dc000010c7983 */ /* 0x004ea20000300a00 */
[----:B----4-:R-:W-:-:S04]  /*44a90*/  IMAD.WIDE R18, R252, 0x4, R216 ;  /* 0x00000004fc127825 */ /* 0x010fc800078e02d8 */
[----:B------:R-:W-:-:S04]  /*44aa0*/  IMAD.WIDE R20, R252, 0x4, R210 ;  /* 0x00000004fc147825 */ /* 0x000fc800078e02d2 */
[----:B------:R-:W-:-:S04]  /*44ab0*/  IMAD.WIDE R22, R252, 0x4, R16 ;  /* 0x00000004fc167825 */ /* 0x000fc800078e0210 */
[----:B------:R-:W-:-:S04]  /*44ac0*/  IMAD.WIDE R24, R252, 0x4, R224 ;  /* 0x00000004fc187825 */ /* 0x000fc800078e02e0 */
[C---:B------:R-:W-:Y:S01]  /*44ad0*/  IMAD.WIDE R16, R252.reuse, 0x4, R222 ;  /* 0x00000004fc107825 */ /* 0x040fe200078e02de */
[----:B------:R-:W-:Y:S04]  /*44ae0*/  STL.64 [R1+0x140], R24 ;  /* 0x0001401801007387 */ /* 0x000fe80000100a00 */
[----:B------:R-:W-:Y:S04]  /*44af0*/  LDGSTS.E [R102+-0x7eb80], desc[UR48][R24.64], P5 ;  /* 0x8148000018667fae */ /* 0x000fe8000a921870 */
[----:B------:R-:W-:Y:S04]  /*44b00*/  STL.64 [R1+0x130], R22 ;  /* 0x0001301601007387 */ /* 0x000fe80000100a00 */
[----:B------:R-:W-:Y:S04]  /*44b10*/  LDGSTS.E [R101+-0x7e780], desc[UR48][R22.64], P5 ;  /* 0x8188000016657fae */ /* 0x000fe8000a921870 */
[----:B------:R-:W-:Y:S04]  /*44b20*/  STL.64 [R1+0x120], R20 ;  /* 0x0001201401007387 */ /* 0x000fe80000100a00 */
[----:B------:R-:W-:Y:S04]  /*44b30*/  LDGSTS.E [R100+-0x7e380], desc[UR48][R20.64], P5 ;  /* 0x81c8000014647fae */ /* 0x000fe8000a921870 */
[----:B------:R3:W-:Y:S04]  /*44b40*/  STL.64 [R1+0x110], R18 ;  /* 0x0001101201007387 */ /* 0x0007e80000100a00 */
[----:B------:R3:W-:Y:S04]  /*44b50*/  LDGSTS.E [R99+-0x7df80], desc[UR48][R18.64], P5 ;  /* 0x8208000012637fae */ /* 0x0007e8000a921870 */
[----:B------:R1:W-:Y:S04]  /*44b60*/  STL.64 [R1+0x100], R16 ;  /* 0x0001001001007387 */ /* 0x0003e80000100a00 */
[----:B------:R1:W-:Y:S01]  /*44b70*/  LDGSTS.E [R98+-0x7db80], desc[UR48][R16.64], P5 ;  /* 0x8248000010627fae */ /* 0x0003e2000a921870 */
[----:B---3--:R-:W-:-:S05]  /*44b80*/  IMAD.WIDE R18, R252, 0x4, R228 ;  /* 0x00000004fc127825 */ /* 0x008fca00078e02e4 */
[----:B------:R-:W-:Y:S04]  /*44b90*/  STL.64 [R1+0xf0], R18 ;  /* 0x0000f01201007387 */ /* 0x000fe80000100a00 */
[----:B------:R-:W-:Y:S01]  /*44ba0*/  LDGSTS.E [R102+-0x7d780], desc[UR48][R18.64], P5 ;  /* 0x8288000012667fae */ /* 0x000fe2000a921870 */
[----:B-1----:R-:W-:-:S05]  /*44bb0*/  IMAD.WIDE R16, R252, 0x4, R234 ;  /* 0x00000004fc107825 */ /* 0x002fca00078e02ea */
[----:B------:R-:W-:Y:S04]  /*44bc0*/  STL.64 [R1+0xe0], R16 ;  /* 0x0000e01001007387 */ /* 0x000fe80000100a00 */
[----:B------:R-:W-:Y:S01]  /*44bd0*/  LDGSTS.E [R101+-0x7d380], desc[UR48][R16.64], P5 ;  /* 0x82c8000010657fae */ /* 0x000fe2000a921870 */
[----:B------:R-:W-:-:S05]  /*44be0*/  IMAD.WIDE R10, R252, 0x4, R10 ;  /* 0x00000004fc0a7825 */ /* 0x000fca00078e020a */
[----:B------:R-:W-:Y:S04]  /*44bf0*/  STL.64 [R1+0xd0], R10 ;  /* 0x0000d00a01007387 */ /* 0x000fe80000100a00 */
[----:B------:R-:W-:Y:S01]  /*44c00*/  LDGSTS.E [R100+-0x7cf80], desc[UR48][R10.64], P5 ;  /* 0x830800000a647fae */ /* 0x000fe2000a921870 */
[----:B------:R-:W-:-:S05]  /*44c10*/  IMAD.WIDE R8, R252, 0x4, R8 ;  /* 0x00000004fc087825 */ /* 0x000fca00078e0208 */
[----:B------:R2:W-:Y:S04]  /*44c20*/  STL.64 [R1+0xc0], R8 ;  /* 0x0000c00801007387 */ /* 0x0005e80000100a00 */
[----:B------:R2:W-:Y:S01]  /*44c30*/  LDGSTS.E [R99+-0x7cb80], desc[UR48][R8.64], P5 ;  /* 0x8348000008637fae */ /* 0x0005e2000a921870 */
[----:B------:R-:W-:-:S05]  /*44c40*/  IMAD.WIDE R6, R252, 0x4, R6 ;  /* 0x00000004fc067825 */ /* 0x000fca00078e0206 */
[----:B------:R1:W-:Y:S04]  /*44c50*/  STL.64 [R1+0xb0], R6 ;  /* 0x0000b00601007387 */ /* 0x0003e80000100a00 */
[----:B------:R1:W-:Y:S01]  /*44c60*/  LDGSTS.E [R98+-0x7c780], desc[UR48][R6.64], P5 ;  /* 0x8388000006627fae */ /* 0x0003e2000a921870 */
[----:B--2---:R-:W-:-:S04]  /*44c70*/  IMAD.WIDE R8, R252, 0x4, R12 ;  /* 0x00000004fc087825 */ /* 0x004fc800078e020c */
[C---:B-1----:R-:W-:Y:S01]  /*44c80*/  IMAD.WIDE R6, R252.reuse, 0x4, R108 ;  /* 0x00000004fc067825 */ /* 0x042fe200078e026c */
[----:B------:R-:W-:Y:S04]  /*44c90*/  STL.64 [R1+0x28], R8 ;  /* 0x0000280801007387 */ /* 0x000fe80000100a00 */
[----:B------:R1:W-:Y:S04]  /*44ca0*/  STL.64 [R1+0x10], R6 ;  /* 0x0000100601007387 */ /* 0x0003e80000100a00 */
[----:B------:R-:W2:Y:S04]  /*44cb0*/  LDL.LU.64 R12, [R1+0x1468] ;  /* 0x00146800010c7983 */ /* 0x000ea80000300a00 */
[----:B------:R-:W-:Y:S04]  /*44cc0*/  LDGSTS.E [R102+-0x7c380], desc[UR48][R8.64], P5 ;  /* 0x83c8000008667fae */ /* 0x000fe8000a921870 */
[----:B------:R-:W-:Y:S04]  /*44cd0*/  LDGSTS.E [R101+-0x7bf80], desc[UR48][R6.64], P5 ;  /* 0x8408000006657fae */ /* 0x000fe8000a921870 */
[----:B------:R-:W3:Y:S04]  /*44ce0*/  LDL.LU.64 R216, [R1+0x1438] ;  /* 0x0014380001d87983 */ /* 0x000ee80000300a00 */
[----:B-1----:R-:W4:Y:S04]  /*44cf0*/  LDL.LU.64 R6, [R1+0x1408] ;  /* 0x0014080001067983 */ /* 0x002f280000300a00 */
[----:B------:R-:W4:Y:S04]  /*44d00*/  LDL.LU.64 R222, [R1+0x13d8] ;  /* 0x0013d80001de7983 */ /* 0x000f280000300a00 */
[----:B------:R-:W4:Y:S04]  /*44d10*/  LDL.LU.64 R228, [R1+0x13a8] ;  /* 0x0013a80001e47983 */ /* 0x000f280000300a00 */
[----:B------:R-:W4:Y:S01]  /*44d20*/  LDL.LU.64 R234, [R1+0x1378] ;  /* 0x0013780001ea7983 */ /* 0x000f220000300a00 */
[----:B------:R-:W-:-:S04]  /*44d30*/  IMAD.WIDE R238, R252, 0x4, R238 ;  /* 0x00000004fcee7825 */ /* 0x000fc800078e02ee */
[C---:B------:R-:W-:Y:S01]  /*44d40*/  IMAD.WIDE R232, R252.reuse, 0x4, R232 ;  /* 0x00000004fce87825 */ /* 0x040fe200078e02e8 */
[----:B------:R-:W-:Y:S03]  /*44d50*/  LDGSTS.E [R100+-0x7bb80], desc[UR48][R238.64], P5 ;  /* 0x84480000ee647fae */ /* 0x000fe6000a921870 */
[----:B------:R-:W-:Y:S01]  /*44d60*/  IMAD.WIDE R226, R252, 0x4, R226 ;  /* 0x00000004fce27825 */ /* 0x000fe200078e02e2 */
[----:B------:R-:W-:Y:S03]  /*44d70*/  LDGSTS.E [R99+-0x7b780], desc[UR48][R232.64], P5 ;  /* 0x84880000e8637fae */ /* 0x000fe6000a921870 */
[----:B------:R-:W-:Y:S01]  /*44d80*/  VIADD R108, R244, 0x100000 ;  /* 0x00100000f46c7836 */ /* 0x000fe20000000000 */
[----:B------:R1:W-:Y:S01]  /*44d90*/  LDGSTS.E [R98+-0x7b380], desc[UR48][R226.64], P5 ;  /* 0x84c80000e2627fae */ /* 0x0003e2000a921870 */
[----:B------:R-:W-:-:S04]  /*44da0*/  IMAD.WIDE R220, R252, 0x4, R220 ;  /* 0x00000004fcdc7825 */ /* 0x000fc800078e02dc */
[----:B------:R-:W-:Y:S01]  /*44db0*/  VIADD R107, R244, 0x100000 ;  /* 0x00100000f46b7836 */ /* 0x000fe20000000000 */
[----:B------:R-:W-:Y:S01]  /*44dc0*/  LDGSTS.E [R108+-0x7af80], desc[UR48][R220.64], P5 ;  /* 0x85080000dc6c7fae */ /* 0x000fe2000a921870 */
[----:B------:R-:W-:-:S04]  /*44dd0*/  IMAD.WIDE R214, R252, 0x4, R214 ;  /* 0x00000004fcd67825 */ /* 0x000fc800078e02d6 */
[----:B------:R-:W-:Y:S01]  /*44de0*/  VIADD R106, R244, 0x100000 ;  /* 0x00100000f46a7836 */ /* 0x000fe20000000000 */
[----:B------:R-:W-:Y:S01]  /*44df0*/  LDGSTS.E [R107+-0x7ab80], desc[UR48][R214.64], P5 ;  /* 0x85480000d66b7fae */ /* 0x000fe2000a921870 */
[----:B-1----:R-:W-:-:S04]  /*44e00*/  IMAD.WIDE R98, R252, 0x4, R110 ;  /* 0x00000004fc627825 */ /* 0x002fc800078e026e */
[----:B------:R-:W-:Y:S01]  /*44e10*/  VIADD R105, R244, 0x100000 ;  /* 0x00100000f4697836 */ /* 0x000fe20000000000 */
[----:B------:R1:W-:Y:S01]  /*44e20*/  LDGSTS.E [R106+-0x7a780], desc[UR48][R98.64], P5 ;  /* 0x85880000626a7fae */ /* 0x0003e2000a921870 */
[----:B------:R-:W-:-:S04]  /*44e30*/  IMAD.WIDE R100, R252, 0x4, R114 ;  /* 0x00000004fc647825 */ /* 0x000fc800078e0272 */
[----:B------:R-:W-:Y:S01]  /*44e40*/  VIADD R104, R244, 0x100000 ;  /* 0x00100000f4687836 */ /* 0x000fe20000000000 */
[----:B------:R-:W-:Y:S01]  /*44e50*/  LDGSTS.E [R105+-0x7a380], desc[UR48][R100.64], P5 ;  /* 0x85c8000064697fae */ /* 0x000fe2000a921870 */
[----:B------:R-:W-:Y:S01]  /*44e60*/  IMAD.WIDE R102, R252, 0x4, R230 ;  /* 0x00000004fc667825 */ /* 0x000fe200078e02e6 */
[----:B------:R-:W-:-:S04]  /*44e70*/  IADD3 R182, R244, 0x100000, RZ ;  /* 0x00100000f4b67810 */ /* 0x000fc80007ffe0ff */
[----:B------:R1:W-:Y:S01]  /*44e80*/  LDGSTS.E [R104+-0x79f80], desc[UR48][R102.64], P5 ;  /* 0x8608000066687fae */ /* 0x0003e2000a921870 */
[----:B------:R-:W-:Y:S02]  /*44e90*/  VIADD R129, R244, 0x100000 ;  /* 0x00100000f4817836 */ /* 0x000fe40000000000 */
[----:B-1----:R-:W-:-:S04]  /*44ea0*/  IMAD.WIDE R106, R252, 0x4, R200 ;  /* 0x00000004fc6a7825 */ /* 0x002fc800078e02c8 */
[----:B------:R-:W-:Y:S02]  /*44eb0*/  VIADD R128, R244, 0x100000 ;  /* 0x00100000f4807836 */ /* 0x000fe40000000000 */
[----:B------:R-:W-:-:S04]  /*44ec0*/  IMAD.WIDE R108, R252, 0x4, R198 ;  /* 0x00000004fc6c7825 */ /* 0x000fc800078e02c6 */
[----:B------:R-:W-:-:S04]  /*44ed0*/  IMAD.WIDE R104, R252, 0x4, R212 ;  /* 0x00000004fc687825 */ /* 0x000fc800078e02d4 */
[----:B------:R-:W-:Y:S01]  /*44ee0*/  VIADD R115, R244, 0x100000 ;  /* 0x00100000f4737836 */ /* 0x000fe20000000000 */
[----:B------:R-:W-:Y:S01]  /*44ef0*/  LDGSTS.E [R182+-0x79b80], desc[UR48][R104.64], P5 ;  /* 0x8648000068b67fae */ /* 0x000fe2000a921870 */
[----:B------:R-:W-:-:S03]  /*44f00*/  IMAD.WIDE R110, R252, 0x4, R196 ;  /* 0x00000004fc6e7825 */ /* 0x000fc600078e02c4 */
[----:B------:R-:W-:Y:S01]  /*44f10*/  LDGSTS.E [R129+-0x79780], desc[UR48][R106.64], P5 ;  /* 0x868800006a817fae */ /* 0x000fe2000a921870 */
[----:B------:R-:W-:Y:S02]  /*44f20*/  VIADD R114, R244, 0x100000 ;  /* 0x00100000f4727836 */ /* 0x000fe40000000000 */
[----:B------:R-:W-:Y:S01]  /*44f30*/  IMAD.WIDE R112, R252, 0x4, R194 ;  /* 0x00000004fc707825 */ /* 0x000fe200078e02c2 */
[----:B------:R-:W-:Y:S01]  /*44f40*/  LDGSTS.E [R128+-0x79380], desc[UR48][R108.64], P5 ;  /* 0x86c800006c807fae */ /* 0x000fe2000a921870 */
[----:B------:R-:W-:-:S03]  /*44f50*/  IADD3 R183, R244, 0x100000, RZ ;  /* 0x00100000f4b77810 */ /* 0x000fc60007ffe0ff */
[----:B------:R-:W-:Y:S01]  /*44f60*/  LDGSTS.E [R115+-0x78f80], desc[UR48][R110.64], P5 ;  /* 0x870800006e737fae */ /* 0x000fe2000a921870 */
[----:B------:R-:W-:-:S03]  /*44f70*/  VIADD R186, R244, 0x100000 ;  /* 0x00100000f4ba7836 */ /* 0x000fc60000000000 */
[----:B------:R1:W-:Y:S01]  /*44f80*/  LDGSTS.E [R114+-0x78b80], desc[UR48][R112.64], P5 ;  /* 0x8748000070727fae */ /* 0x0003e2000a921870 */
[----:B------:R-:W-:-:S04]  /*44f90*/  IMAD.WIDE R116, R252, 0x4, R116 ;  /* 0x00000004fc747825 */ /* 0x000fc800078e0274 */
[----:B------:R-:W-:-:S04]  /*44fa0*/  IMAD.WIDE R118, R252, 0x4, R118 ;  /* 0x00000004fc767825 */ /* 0x000fc800078e0276 */
[----:B------:R-:W-:-:S04]  /*44fb0*/  IMAD.WIDE R120, R252, 0x4, R120 ;  /* 0x00000004fc787825 */ /* 0x000fc800078e0278 */
[----:B-1----:R-:W-:-:S04]  /*44fc0*/  IMAD.WIDE R114, R252, 0x4, R190 ;  /* 0x00000004fc727825 */ /* 0x002fc800078e02be */
[----:B------:R-:W-:Y:S01]  /*44fd0*/  IMAD.WIDE R122, R252, 0x4, R122 ;  /* 0x00000004fc7a7825 */ /* 0x000fe200078e027a */
[----:B------:R-:W-:Y:S04]  /*44fe0*/  LDGSTS.E [R186+-0x78780], desc[UR48][R114.64], P5 ;  /* 0x8788000072ba7fae */ /* 0x000fe8000a921870 */
[----:B------:R-:W-:Y:S01]  /*44ff0*/  LDGSTS.E [R183+-0x78380], desc[UR48][R116.64], P5 ;  /* 0x87c8000074b77fae */ /* 0x000fe2000a921870 */
[----:B------:R-:W-:Y:S02]  /*45000*/  VIADD R188, R244, 0x100000 ;  /* 0x00100000f4bc7836 */ /* 0x000fe40000000000 */
[----:B------:R-:W-:Y:S01]  /*45010*/  IMAD.WIDE R124, R252, 0x4, R124 ;  /* 0x00000004fc7c7825 */ /* 0x000fe200078e027c */
[----:B------:R-:W-:Y:S03]  /*45020*/  LDGSTS.E [R182+-0x5ff80], desc[UR48][R118.64], P5 ;  /* 0xa008000076b67fae */ /* 0x000fe6000a921870 */
[----:B------:R-:W-:Y:S01]  /*45030*/  VIADD R187, R244, 0x100000 ;  /* 0x00100000f4bb7836 */ /* 0x000fe20000000000 */
[----:B------:R-:W-:Y:S01]  /*45040*/  LDGSTS.E [R129+-0x5fb80], desc[UR48][R120.64], P5 ;  /* 0xa048000078817fae */ /* 0x000fe2000a921870 */
[----:B------:R-:W-:-:S03]  /*45050*/  IMAD.WIDE R126, R252, 0x4, R126 ;  /* 0x00000004fc7e7825 */ /* 0x000fc600078e027e */
[----:B------:R1:W-:Y:S01]  /*45060*/  LDGSTS.E [R128+-0x5f780], desc[UR48][R122.64], P5 ;  /* 0xa08800007a807fae */ /* 0x0003e2000a921870 */
[----:B------:R-:W-:-:S03]  /*45070*/  IMAD.WIDE R130, R252, 0x4, R130 ;  /* 0x00000004fc827825 */ /* 0x000fc600078e0282 */
[----:B------:R-:W-:Y:S01]  /*45080*/  LDGSTS.E [R188+-0x5f380], desc[UR48][R124.64], P5 ;  /* 0xa0c800007cbc7fae */ /* 0x000fe2000a921870 */
[----:B------:R-:W-:-:S03]  /*45090*/  IMAD.WIDE R132, R252, 0x4, R132 ;  /* 0x00000004fc847825 */ /* 0x000fc600078e0284 */
[----:B------:R-:W-:Y:S01]  /*450a0*/  LDGSTS.E [R187+-0x5ef80], desc[UR48][R126.64], P5 ;  /* 0xa10800007ebb7fae */ /* 0x000fe2000a921870 */
[----:B------:R-:W-:-:S04]  /*450b0*/  IMAD.WIDE R134, R252, 0x4, R134 ;  /* 0x00000004fc867825 */ /* 0x000fc800078e0286 */
[----:B-1----:R-:W-:-:S04]  /*450c0*/  IMAD.WIDE R128, R252, 0x4, R184 ;  /* 0x00000004fc807825 */ /* 0x002fc800078e02b8 */
[----:B------:R-:W-:Y:S01]  /*450d0*/  VIADD R185, R244, 0x100000 ;  /* 0x00100000f4b97836 */ /* 0x000fe20000000000 */
[----:B------:R-:W-:Y:S01]  /*450e0*/  LDGSTS.E [R186+-0x5eb80], desc[UR48][R128.64], P5 ;  /* 0xa148000080ba7fae */ /* 0x000fe2000a921870 */
[----:B------:R-:W-:-:S03]  /*450f0*/  IMAD.WIDE R136, R252, 0x4, R136 ;  /* 0x00000004fc887825 */ /* 0x000fc600078e0288 */
[----:B------:R-:W-:Y:S01]  /*45100*/  LDGSTS.E [R183+-0x5e780], desc[UR48][R130.64], P5 ;  /* 0xa188000082b77fae */ /* 0x000fe2000a921870 */
[----:B------:R-:W-:Y:S02]  /*45110*/  VIADD R184, R244, 0x100000 ;  /* 0x00100000f4b87836 */ /* 0x000fe40000000000 */
[C---:B------:R-:W-:Y:S01]  /*45120*/  IMAD.WIDE R138, R252.reuse, 0x4, R138 ;  /* 0x00000004fc8a7825 */ /* 0x040fe200078e028a */
[----:B------:R-:W-:Y:S03]  /*45130*/  LDGSTS.E [R182+-0x5e380], desc[UR48][R132.64], P5 ;  /* 0xa1c8000084b67fae */ /* 0x000fe6000a921870 */
        /* <DEDUP_REMOVED lines=39> */
[----:B------:R1:W-:Y:S03]  /*453b0*/  LDGSTS.E [R182+-0x59380], desc[UR48][R172.64], P5 ;  /* 0xa6c80000acb67fae */ /* 0x0003e6000a921870 */
[C---:B------:R-:W-:Y:S01]  /*453c0*/  IMAD.WIDE R180, R252.reuse, 0x4, R180 ;  /* 0x00000004fcb47825 */ /* 0x040fe200078e02b4 */
[----:B------:R4:W-:Y:S04]  /*453d0*/  LDGSTS.E [R186+-0x58f80], desc[UR48][R174.64], P5 ;  /* 0xa7080000aeba7fae */ /* 0x0009e8000a921870 */
[----:B------:R-:W-:Y:S01]  /*453e0*/  LDGSTS.E [R185+-0x58b80], desc[UR48][R176.64], P5 ;  /* 0xa7480000b0b97fae */ /* 0x000fe2000a921870 */
[----:B--2---:R-:W-:-:S03]  /*453f0*/  IMAD.WIDE R18, R252, 0x4, R12 ;  /* 0x00000004fc127825 */ /* 0x004fc600078e020c */
[----:B------:R-:W-:Y:S04]  /*45400*/  LDGSTS.E [R184+-0x58780], desc[UR48][R178.64], P5 ;  /* 0xa7880000b2b87fae */ /* 0x000fe8000a921870 */
[----:B------:R-:W2:Y:S04]  /*45410*/  LDL.LU.64 R12, [R1+0x1348] ;  /* 0x00134800010c7983 */ /* 0x000ea80000300a00 */
[----:B------:R-:W2:Y:S04]  /*45420*/  LDL.LU.64 R8, [R1+0x1320] ;  /* 0x0013200001087983 */ /* 0x000ea80000300a00 */
[----:B------:R-:W2:Y:S04]  /*45430*/  LDL.LU.64 R10, [R1+0x12f0] ;  /* 0x0012f000010a7983 */ /* 0x000ea80000300a00 */
[----:B------:R4:W-:Y:S04]  /*45440*/  STL.64 [R1+0xa0], R18 ;  /* 0x0000a01201007387 */ /* 0x0009e80000100a00 */
[----:B------:R-:W2:Y:S04]  /*45450*/  LDL.LU.64 R16, [R1+0x12b8] ;  /* 0x0012b80001107983 */ /* 0x000ea80000300a00 */
[----:B------:R-:W2:Y:S01]  /*45460*/  LDL.LU.64 R210, [R1+0x1288] ;  /* 0x0012880001d27983 */ /* 0x000ea20000300a00 */
[----:B-1----:R-:W-:-:S02]  /*45470*/  VIADD R182, R245, 0x100000 ;  /* 0x00100000f5b67836 */ /* 0x002fc40000000000 */
[C---:B---3--:R-:W-:Y:S01]  /*45480*/  IMAD.WIDE R24, R252.reuse, 0x4, R216 ;  /* 0x00000004fc187825 */ /* 0x048fe200078e02d8 */
[----:B------:R-:W-:Y:S03]  /*45490*/  LDGSTS.E [R183+-0x58380], desc[UR48][R180.64], P5 ;  /* 0xa7c80000b4b77fae */ /* 0x000fe6000a921870 */
[C---:B----4-:R-:W-:Y:S01]  /*454a0*/  IMAD.WIDE R6, R252.reuse, 0x4, R6 ;  /* 0x00000004fc067825 */ /* 0x050fe200078e0206 */
[----:B------:R1:W-:Y:S03]  /*454b0*/  LDGSTS.E [R182+-0x7ff00], desc[UR48][R18.64], P5 ;  /* 0x8010000012b67fae */ /* 0x0003e6000a921870 */
[C---:B------:R-:W-:Y:S01]  /*454c0*/  IMAD.WIDE R22, R252.reuse, 0x4, R222 ;  /* 0x00000004fc167825 */ /* 0x040fe200078e02de */
[----:B------:R-:W-:Y:S03]  /*454d0*/  STL.64 [R1+0x98], R24 ;  /* 0x0000981801007387 */ /* 0x000fe60000100a00 */
[C---:B------:R-:W-:Y:S01]  /*454e0*/  IMAD.WIDE R20, R252.reuse, 0x4, R228 ;  /* 0x00000004fc147825 */ /* 0x040fe200078e02e4 */
[----:B------:R-:W-:Y:S01]  /*454f0*/  IADD3 R186, R245, 0x100000, RZ ;  /* 0x00100000f5ba7810 */ /* 0x000fe20007ffe0ff */
[----:B------:R3:W-:Y:S02]  /*45500*/  STL.64 [R1+0x90], R6 ;  /* 0x0000900601007387 */ /* 0x0007e40000100a00 */
[----:B-1----:R-:W-:-:S02]  /*45510*/  IMAD.WIDE R18, R252, 0x4, R234 ;  /* 0x00000004fc127825 */ /* 0x002fc400078e02ea */
[----:B------:R-:W-:Y:S02]  /*45520*/  STL.64 [R1+0x88], R22 ;  /* 0x0000881601007387 */ /* 0x000fe40000100a00 */
[C---:B------:R-:W-:Y:S02]  /*45530*/  VIADD R185, R245.reuse, 0x100000 ;  /* 0x00100000f5b97836 */ /* 0x040fe40000000000 */
[----:B------:R-:W-:Y:S04]  /*45540*/  STL.64 [R1+0x80], R20 ;  /* 0x0000801401007387 */ /* 0x000fe80000100a00 */
[----:B------:R-:W4:Y:S04]  /*45550*/  LDL.LU.64 R216, [R1+0x1250] ;  /* 0x0012500001d87983 */ /* 0x000f280000300a00 */
[----:B------:R1:W-:Y:S04]  /*45560*/  STL.64 [R1+0x78], R18 ;  /* 0x0000781201007387 */ /* 0x0003e80000100a00 */
[----:B------:R-:W-:Y:S04]  /*45570*/  LDGSTS.E [R186+-0x7fb00], desc[UR48][R24.64], P5 ;  /* 0x8050000018ba7fae */ /* 0x000fe8000a921870 */
[----:B------:R-:W4:Y:S04]  /*45580*/  LDL.LU.64 R222, [R1+0x1218] ;  /* 0x0012180001de7983 */ /* 0x000f280000300a00 */
[----:B------:R-:W-:Y:S04]  /*45590*/  LDGSTS.E [R185+-0x7f700], desc[UR48][R6.64], P5 ;  /* 0x8090000006b97fae */ /* 0x000fe8000a921870 */
[----:B------:R-:W4:Y:S04]  /*455a0*/  LDL.LU.64 R228, [R1+0x11e8] ;  /* 0x0011e80001e47983 */ /* 0x000f280000300a00 */
[----:B---3--:R-:W3:Y:S04]  /*455b0*/  LDL.LU.64 R6, [R1+0x11b0] ;  /* 0x0011b00001067983 */ /* 0x008ee80000300a00 */
[----:B------:R-:W3:Y:S01]  /*455c0*/  LDL.LU.64 R234, [R1+0x1180] ;  /* 0x0011800001ea7983 */ /* 0x000ee20000300a00 */
[----:B------:R-:W-:-:S02]  /*455d0*/  VIADD R184, R245, 0x100000 ;  /* 0x00100000f5b87836 */ /* 0x000fc40000000000 */
[----:B------:R-:W-:-:S03]  /*455e0*/  VIADD R183, R245, 0x100000 ;  /* 0x00100000f5b77836 */ /* 0x000fc60000000000 */
[----:B------:R-:W-:Y:S04]  /*455f0*/  LDGSTS.E [R184+-0x7f300], desc[UR48][R22.64], P5 ;  /* 0x80d0000016b87fae */ /* 0x000fe8000a921870 */
[----:B------:R-:W-:Y:S04]  /*45600*/  LDGSTS.E [R183+-0x7ef00], desc[UR48][R20.64], P5 ;  /* 0x8110000014b77fae */ /* 0x000fe8000a921870 */
[----:B------:R1:W-:Y:S01]  /*45610*/  LDGSTS.E [R182+-0x7eb00], desc[UR48][R18.64], P5 ;  /* 0x8150000012b67fae */ /* 0x0003e2000a921870 */
[----:B--2---:R-:W-:-:S04]  /*45620*/  IMAD.WIDE R12, R252, 0x4, R12 ;  /* 0x00000004fc0c7825 */ /* 0x004fc800078e020c */
[C---:B------:R-:W-:Y:S01]  /*45630*/  IMAD.WIDE R8, R252.reuse, 0x4, R8 ;  /* 0x00000004fc087825 */ /* 0x040fe200078e0208 */
[----:B------:R-:W-:Y:S03]  /*45640*/  STL.64 [R1+0x70], R12 ;  /* 0x0000700c01007387 */ /* 0x000fe60000100a00 */
[C---:B------:R-:W-:Y:S01]  /*45650*/  IMAD.WIDE R10, R252.reuse, 0x4, R10 ;  /* 0x00000004fc0a7825 */ /* 0x040fe200078e020a */
[----:B------:R2:W-:Y:S04]  /*45660*/  STL.64 [R1+0x68], R8 ;  /* 0x0000680801007387 */ /* 0x0005e80000100a00 */
[----:B------:R-:W-:Y:S01]  /*45670*/  LDGSTS.E [R186+-0x7e700], desc[UR48][R12.64], P5 ;  /* 0x819000000cba7fae */ /* 0x000fe2000a921870 */
[----:B-1----:R-:W-:-:S03]  /*45680*/  IMAD.WIDE R18, R252, 0x4, R16 ;  /* 0x00000004fc127825 */ /* 0x002fc600078e0210 */
[----:B------:R1:W-:Y:S04]  /*45690*/  STL.64 [R1+0x60], R10 ;  /* 0x0000600a01007387 */ /* 0x0003e80000100a00 */
[----:B------:R-:W-:Y:S01]  /*456a0*/  LDGSTS.E [R185+-0x7e300], desc[UR48][R8.64], P5 ;  /* 0x81d0000008b97fae */ /* 0x000fe2000a921870 */
[----:B------:R-:W-:-:S03]  /*456b0*/  IMAD.WIDE R16, R252, 0x4, R210 ;  /* 0x00000004fc107825 */ /* 0x000fc600078e02d2 */
[----:B------:R-:W-:Y:S04]  /*456c0*/  STL.64 [R1+0x58], R18 ;  /* 0x0000581201007387 */ /* 0x000fe80000100a00 */
[----:B------:R-:W-:Y:S04]  /*456d0*/  LDGSTS.E [R184+-0x7df00], desc[UR48][R10.64], P5 ;  /* 0x821000000ab87fae */ /* 0x000fe8000a921870 */
[----:B--2---:R-:W2:Y:S04]  /*456e0*/  LDL.LU.64 R8, [R1+0x1150] ;  /* 0x0011500001087983 */ /* 0x004ea80000300a00 */
[----:B------:R4:W-:Y:S04]  /*456f0*/  STL.64 [R1+0x50], R16 ;  /* 0x0000501001007387 */ /* 0x0009e80000100a00 */
[----:B-1----:R-:W2:Y:S04]  /*45700*/  LDL.LU.64 R10, [R1+0xee0] ;  /* 0x000ee000010a7983 */ /* 0x002ea80000300a00 */
[----:B------:R-:W2:Y:S04]  /*45710*/  LDL.LU.64 R12, [R1+0xeb0] ;  /* 0x000eb000010c7983 */ /* 0x000ea80000300a00 */
[----:B------:R-:W-:Y:S01]  /*45720*/  LDGSTS.E [R183+-0x7db00], desc[UR48][R18.64], P5 ;  /* 0x8250000012b77fae */ /* 0x000fe2000a921870 */
[----:B----4-:R-:W-:-:S03]  /*45730*/  IMAD.WIDE R22, R252, 0x4, R216 ;  /* 0x00000004fc167825 */ /* 0x010fc600078e02d8 */
[----:B------:R1:W-:Y:S04]  /*45740*/  LDGSTS.E [R182+-0x7d700], desc[UR48][R16.64], P5 ;  /* 0x8290000010b67fae */ /* 0x0003e8000a921870 */
[----:B------:R-:W-:Y:S01]  /*45750*/  STL.64 [R1+0x48], R22 ;  /* 0x0000481601007387 */ /* 0x000fe20000100a00 */
[----:B------:R-:W-:-:S03]  /*45760*/  IMAD.WIDE R20, R252, 0x4, R222 ;  /* 0x00000004fc147825 */ /* 0x000fc600078e02de */
[----:B------:R-:W-:Y:S01]  /*45770*/  LDGSTS.E [R186+-0x7d300], desc[UR48][R22.64], P5 ;  /* 0x82d0000016ba7fae */ /* 0x000fe2000a921870 */
[----:B-1----:R-:W-:-:S03]  /*45780*/  IMAD.WIDE R16, R252, 0x4, R228 ;  /* 0x00000004fc107825 */ /* 0x002fc600078e02e4 */
[----:B------:R-:W-:Y:S01]  /*45790*/  STL.64 [R1+0x40], R20 ;  /* 0x0000401401007387 */ /* 0x000fe20000100a00 */
[----:B---3--:R-:W-:-:S03]  /*457a0*/  IMAD.WIDE R6, R252, 0x4, R6 ;  /* 0x00000004fc067825 */ /* 0x008fc600078e0206 */
[----:B------:R1:W-:Y:S01]  /*457b0*/  STL.64 [R1+0x38], R16 ;  /* 0x0000381001007387 */ /* 0x0003e20000100a00 */
[----:B------:R-:W-:-:S03]  /*457c0*/  IMAD.WIDE R18, R252, 0x4, R234 ;  /* 0x00000004fc127825 */ /* 0x000fc600078e02ea */
[----:B------:R-:W-:Y:S04]  /*457d0*/  LDGSTS.E [R185+-0x7cf00], desc[UR48][R20.64], P5 ;  /* 0x8310000014b97fae */ /* 0x000fe8000a921870 */
[----:B------:R3:W-:Y:S04]  /*457e0*/  STL.64 [R1+0x30], R6 ;  /* 0x0000300601007387 */ /* 0x0007e80000100a00 */
[----:B------:R-:W-:Y:S04]  /*457f0*/  LDGSTS.E [R184+-0x7cb00], desc[UR48][R16.64], P5 ;  /* 0x8350000010b87fae */ /* 0x000fe8000a921870 */
[----:B------:R-:W-:Y:S04]  /*45800*/  STL.64 [R1+0x20], R18 ;  /* 0x0000201201007387 */ /* 0x000fe80000100a00 */
[----:B------:R-:W-:Y:S04]  /*45810*/  LDGSTS.E [R183+-0x7c700], desc[UR48][R6.64], P5 ;  /* 0x8390000006b77fae */ /* 0x000fe8000a921870 */
[----:B-1----:R-:W4:Y:S04]  /*45820*/  LDL.LU.64 R16, [R1+0xe50] ;  /* 0x000e500001107983 */ /* 0x002f280000300a00 */
[----:B------:R-:W4:Y:S04]  /*45830*/  LDL.LU.64 R210, [R1+0xe20] ;  /* 0x000e200001d27983 */ /* 0x000f280000300a00 */
[----:B------:R-:W4:Y:S04]  /*45840*/  LDL.LU.64 R222, [R1+0xdf0] ;  /* 0x000df00001de7983 */ /* 0x000f280000300a00 */
[----:B------:R-:W4:Y:S04]  /*45850*/  LDL.LU.64 R234, [R1+0xdb8] ;  /* 0x000db80001ea7983 */ /* 0x000f280000300a00 */
[----:B---3--:R-:W3:Y:S04]  /*45860*/  LDL.LU.64 R6, [R1+0xd88] ;  /* 0x000d880001067983 */ /* 0x008ee80000300a00 */
[----:B------:R-:W-:Y:S01]  /*45870*/  LDGSTS.E [R182+-0x7c300], desc[UR48][R18.64], P5 ;  /* 0x83d0000012b67fae */ /* 0x000fe2000a921870 */
[----:B------:R-:W-:-:S04]  /*45880*/  IMAD.WIDE R236, R252, 0x4, R236 ;  /* 0x00000004fcec7825 */ /* 0x000fc800078e02ec */
[----:B--2---:R-:W-:-:S05]  /*45890*/  IMAD.WIDE R8, R252, 0x4, R8 ;  /* 0x00000004fc087825 */ /* 0x004fca00078e0208 */
[----:B------:R1:W-:Y:S04]  /*458a0*/  STL.64 [R1+0x8], R8 ;  /* 0x0000080801007387 */ /* 0x0003e80000100a00 */
[----:B------:R-:W2:Y:S01]  /*458b0*/  LDL.LU.64 R216, [R1+0x8e0] ;  /* 0x0008e00001d87983 */ /* 0x000ea20000300a00 */
[----:B------:R-:W-:-:S03]  /*458c0*/  IMAD.WIDE R230, R252, 0x4, R10 ;  /* 0x00000004fce67825 */ /* 0x000fc600078e020a */
[----:B------:R-:W-:Y:S01]  /*458d0*/  LDGSTS.E [R186+-0x7bf00], desc[UR48][R8.64], P5 ;  /* 0x8410000008ba7fae */ /* 0x000fe2000a921870 */
[----:B------:R-:W-:-:S03]  /*458e0*/  IMAD.WIDE R224, R252, 0x4, R12 ;  /* 0x00000004fce07825 */ /* 0x000fc600078e020c */
[----:B------:R-:W2:Y:S04]  /*458f0*/  LDL.LU.64 R228, [R1+0x840] ;  /* 0x0008400001e47983 */ /* 0x000ea80000300a00 */
[----:B------:R-:W-:Y:S04]  /*45900*/  LDGSTS.E [R185+-0x7bb00], desc[UR48][R236.64], P5 ;  /* 0x84500000ecb97fae */ /* 0x000fe8000a921870 */
[----:B-1----:R-:W2:Y:S04]  /*45910*/  LDL.LU.64 R8, [R1+0x638] ;  /* 0x0006380001087983 */ /* 0x002ea80000300a00 */
[----:B------:R-:W2:Y:S04]  /*45920*/  LDL.LU.64 R10, [R1+0x5e0] ;  /* 0x0005e000010a7983 */ /* 0x000ea80000300a00 */
[----:B------:R-:W2:Y:S04]  /*45930*/  LDL.LU.64 R12, [R1+0x5d0] ;  /* 0x0005d000010c7983 */ /* 0x000ea80000300a00 */
[----:B------:R4:W-:Y:S01]  /*45940*/  LDGSTS.E [R184+-0x7b700], desc[UR48][R230.64], P5 ;  /* 0x84900000e6b87fae */ /* 0x0009e2000a921870 */
[----:B------:R-:W-:-:S03]  /*45950*/  IMAD.WIDE R218, R252, 0x4, R218 ;  /* 0x00000004fcda7825 */ /* 0x000fc600078e02da */
[----:B------:R-:W-:Y:S01]  /*45960*/  LDGSTS.E [R183+-0x7b300], desc[UR48][R224.64], P5 ;  /* 0x84d00000e0b77fae */ /* 0x000fe2000a921870 */
[C---:B------:R-:W-:Y:S01]  /*45970*/  VIADD R194, R245.reuse, 0x100000 ;  /* 0x00100000f5c27836 */ /* 0x040fe20000000000 */
[C---:B------:R-:W-:Y:S01]  /*45980*/  IADD3 R192, R245.reuse, 0x100000, RZ ;  /* 0x00100000f5c07810 */ /* 0x040fe20007ffe0ff */
[----:B------:R-:W-:Y:S01]  /*45990*/  VIADD R193, R245, 0x100000 ;  /* 0x00100000f5c17836 */ /* 0x000fe20000000000 */
[----:B------:R1:W-:Y:S01]  /*459a0*/  LDGSTS.E [R182+-0x7af00], desc[UR48][R218.64], P5 ;  /* 0x85100000dab67fae */ /* 0x0003e2000a921870 */
[----:B----4-:R-:W-:-:S03]  /*459b0*/  IMAD.WIDE R184, R252, 0x4, R222 ;  /* 0x00000004fcb87825 */ /* 0x010fc600078e02de */
[----:B------:R-:W4:Y:S01]  /*459c0*/  LDL.LU.64 R222, [R1+0x5c0] ;  /* 0x0005c00001de7983 */ /* 0x000f220000300a00 */
[----:B------:R-:W-:-:S03]  /*459d0*/  IMAD.WIDE R186, R252, 0x4, R234 ;  /* 0x00000004fcba7825 */ /* 0x000fc600078e02ea */
[----:B------:R-:W4:Y:S01]  /*459e0*/  LDL.LU.64 R234, [R1+0x5a0] ;  /* 0x0005a00001ea7983 */ /* 0x000f220000300a00 */
[----:B------:R-:W-:-:S03]  /*459f0*/  IMAD.WIDE R212, R252, 0x4, R16 ;  /* 0x00000004fcd47825 */ /* 0x000fc600078e0210 */
[----:B------:R-:W4:Y:S01]  /*45a00*/  LDL.LU.64 R16, [R1+0x528] ;  /* 0x0005280001107983 */ /* 0x000f220000300a00 */
[----:B-1----:R-:W-:-:S03]  /*45a10*/  IMAD.WIDE R182, R252, 0x4, R210 ;  /* 0x00000004fcb67825 */ /* 0x002fc600078e02d2 */
[----:B------:R-:W-:Y:S01]  /*45a20*/  LDGSTS.E [R194+-0x7ab00], desc[UR48][R212.64], P5 ;  /* 0x85500000d4c27fae */ /* 0x000fe2000a921870 */
[C---:B------:R-:W-:Y:S02]  /*45a30*/  VIADD R191, R245.reuse, 0x100000 ;  /* 0x00100000f5bf7836 */ /* 0x040fe40000000000 */
[----:B------:R-:W-:Y:S01]  /*45a40*/  VIADD R190, R245, 0x100000 ;  /* 0x00100000f5be7836 */ /* 0x000fe20000000000 */
[----:B------:R-:W-:Y:S01]  /*45a50*/  LDGSTS.E [R193+-0x7a700], desc[UR48][R182.64], P5 ;  /* 0x85900000b6c17fae */ /* 0x000fe2000a921870 */
[----:B---3--:R-:W-:-:S03]  /*45a60*/  IMAD.WIDE R188, R252, 0x4, R6 ;  /* 0x00000004fcbc7825 */ /* 0x008fc600078e0206 */
[----:B------:R-:W-:Y:S04]  /*45a70*/  LDGSTS.E [R192+-0x7a300], desc[UR48][R184.64], P5 ;  /* 0x85d00000b8c07fae */ /* 0x000fe8000a921870 */
[----:B------:R-:W-:Y:S04]  /*45a80*/  LDGSTS.E [R191+-0x79f00], desc[UR48][R186.64], P5 ;  /* 0x86100000babf7fae */ /* 0x000fe8000a921870 */
[----:B------:R2:W-:Y:S04]  /*45a90*/  LDGSTS.E [R190+-0x79b00], desc[UR48][R188.64], P5 ;  /* 0x86500000bcbe7fae */ /* 0x0005e8000a921870 */
[----:B------:R-:W3:Y:S01]  /*45aa0*/  LDL.LU.64 R210, [R1+0x530] ;  /* 0x0005300001d27983 */ /* 0x000ee20000300a00 */
[----:B------:R-:W-:-:S02]  /*45ab0*/  VIADD R6, R245, 0x100000 ;  /* 0x00100000f5067836 */ /* 0x000fc40000000000 */
[C---:B------:R-:W-:Y:S01]  /*45ac0*/  VIADD R209, R245.reuse, 0x100000 ;  /* 0x00100000f5d17836 */ /* 0x040fe20000000000 */
[C---:B------:R-:W-:Y:S01]  /*45ad0*/  IADD3 R201, R245.reuse, 0x100000, RZ ;  /* 0x00100000f5c97810 */ /* 0x040fe20007ffe0ff */
[C---:B------:R-:W-:Y:S02]  /*45ae0*/  VIADD R208, R245.reuse, 0x100000 ;  /* 0x00100000f5d07836 */ /* 0x040fe40000000000 */
[----:B------:R-:W-:Y:S02]  /*45af0*/  VIADD R200, R245, 0x100000 ;  /* 0x00100000f5c87836 */ /* 0x000fe40000000000 */
[----:B------:R-:W-:-:S04]  /*45b00*/  IMAD.WIDE R202, R252, 0x4, R202 ;  /* 0x00000004fcca7825 */ /* 0x000fc800078e02ca */
[----:B------:R-:W-:-:S04]  /*45b10*/  IMAD.WIDE R204, R252, 0x4, R204 ;  /* 0x00000004fccc7825 */ /* 0x000fc800078e02cc */
[C---:B--2---:R-:W-:Y:S02]  /*45b20*/  IMAD.WIDE R190, R252.reuse, 0x4, R216 ;  /* 0x00000004fcbe7825 */ /* 0x044fe400078e02d8 */
[----:B------:R-:W2:Y:S04]  /*45b30*/  LDL.LU.64 R216, [R1+0x538] ;  /* 0x0005380001d87983 */ /* 0x000ea80000300a00 */
[----:B------:R-:W-:Y:S01]  /*45b40*/  LDGSTS.E [R6+-0x79700], desc[UR48][R190.64], P5 ;  /* 0x86900000be067fae */ /* 0x000fe2000a921870 */
[----:B------:R-:W-:-:S03]  /*45b50*/  IMAD.WIDE R192, R252, 0x4, R228 ;  /* 0x00000004fcc07825 */ /* 0x000fc600078e02e4 */
[----:B------:R-:W2:Y:S04]  /*45b60*/  LDL.LU.64 R228, [R1+0x540] ;  /* 0x0005400001e47983 */ /* 0x000ea80000300a00 */
[----:B------:R-:W-:Y:S01]  /*45b70*/  LDGSTS.E [R209+-0x79300], desc[UR48][R192.64], P5 ;  /* 0x86d00000c0d17fae */ /* 0x000fe2000a921870 */
[----:B------:R-:W-:-:S03]  /*45b80*/  IMAD.WIDE R198, R252, 0x4, R12 ;  /* 0x00000004fcc67825 */ /* 0x000fc600078e020c */
[----:B------:R-:W2:Y:S01]  /*45b90*/  LDL.LU.64 R12, [R1+0x548] ;  /* 0x00054800010c7983 */ /* 0x000ea20000300a00 */
[----:B------:R-:W-:-:S03]  /*45ba0*/  IMAD.WIDE R194, R252, 0x4, R8 ;  /* 0x00000004fcc27825 */ /* 0x000fc600078e0208 */
[----:B------:R-:W2:Y:S01]  /*45bb0*/  LDL.LU.64 R20, [R1+0x550] ;  /* 0x0005500001147983 */ /* 0x000ea20000300a00 */
[----:B------:R-:W-:-:S03]  /*45bc0*/  IMAD.WIDE R196, R252, 0x4, R10 ;  /* 0x00000004fcc47825 */ /* 0x000fc600078e020a */
[----:B------:R-:W-:Y:S01]  /*45bd0*/  LDGSTS.E [R208+-0x78f00], desc[UR48][R194.64], P5 ;  /* 0x87100000c2d07fae */ /* 0x000fe2000a921870 */
[----:B------:R-:W-:-:S03]  /*45be0*/  VIADD R10, R245, 0x100000 ;  /* 0x00100000f50a7836 */ /* 0x000fc60000000000 */
[----:B------:R-:W-:Y:S01]  /*45bf0*/  LDGSTS.E [R201+-0x78b00], desc[UR48][R196.64], P5 ;  /* 0x87500000c4c97fae */ /* 0x000fe2000a921870 */
[----:B------:R-:W-:-:S03]  /*45c00*/  VIADD R9, R245, 0x100000 ;  /* 0x00100000f5097836 */ /* 0x000fc60000000000 */
[----:B------:R4:W-:Y:S01]  /*45c10*/  LDGSTS.E [R200+-0x78700], desc[UR48][R198.64], P5 ;  /* 0x87900000c6c87fae */ /* 0x0009e2000a921870 */
[C---:B------:R-:W-:Y:S02]  /*45c20*/  VIADD R8, R245.reuse, 0x100000 ;  /* 0x00100000f5087836 */ /* 0x040fe40000000000 */
[C---:B----4-:R-:W-:Y:S02]  /*45c30*/  IMAD.WIDE R200, R252.reuse, 0x4, R222 ;  /* 0x00000004fcc87825 */ /* 0x050fe400078e02de */
[----:B------:R-:W4:Y:S02]  /*45c40*/  LDL.LU.64 R222, [R1+0x558] ;  /* 0x0005580001de7983 */ /* 0x000f240000300a00 */
[----:B------:R-:W-:Y:S02]  /*45c50*/  IMAD.WIDE R208, R252, 0x4, R234 ;  /* 0x00000004fcd07825 */ /* 0x000fe400078e02ea */
[----:B------:R-:W-:Y:S04]  /*45c60*/  LDGSTS.E [R10+-0x78300], desc[UR48][R200.64], P5 ;  /* 0x87d00000c80a7fae */ /* 0x000fe8000a921870 */
[----:B------:R-:W-:Y:S04]  /*45c70*/  LDGSTS.E [R9+-0x5ff00], desc[UR48][R202.64], P5 ;  /* 0xa0100000ca097fae */ /* 0x000fe8000a921870 */
[----:B------:R-:W4:Y:S04]  /*45c80*/  LDL.LU.64 R234, [R1+0x560] ;  /* 0x0005600001ea7983 */ /* 0x000f280000300a00 */
[----:B------:R-:W-:Y:S04]  /*45c90*/  LDGSTS.E [R8+-0x5fb00], desc[UR48][R204.64], P5 ;  /* 0xa0500000cc087fae */ /* 0x000fe8000a921870 */
[----:B------:R-:W4:Y:S04]  /*45ca0*/  LDL.LU.64 R10, [R1+0x568] ;  /* 0x00056800010a7983 */ /* 0x000f280000300a00 */
[----:B------:R-:W4:Y:S01]  /*45cb0*/  LDL.LU.64 R8, [R1+0x570] ;  /* 0x0005700001087983 */ /* 0x000f220000300a00 */
[----:B------:R-:W-:-:S02]  /*45cc0*/  VIADD R7, R245, 0x100000 ;  /* 0x00100000f5077836 */ /* 0x000fc40000000000 */
[----:B------:R-:W-:Y:S01]  /*45cd0*/  IMAD.WIDE R206, R252, 0x4, R206 ;  /* 0x00000004fcce7825 */ /* 0x000fe200078e02ce */
[----:B------:R-:W-:-:S03]  /*45ce0*/  IADD3 R26, R245, 0x100000, RZ ;  /* 0x00100000f51a7810 */ /* 0x000fc60007ffe0ff */
[C---:B------:R-:W-:Y:S01]  /*45cf0*/  IMAD.WIDE R28, R252.reuse, 0x4, R16 ;  /* 0x00000004fc1c7825 */ /* 0x040fe200078e0210 */
[----:B------:R-:W-:Y:S03]  /*45d00*/  LDGSTS.E [R7+-0x5f700], desc[UR48][R206.64], P5 ;  /* 0xa0900000ce077fae */ /* 0x000fe6000a921870 */
[----:B---3--:R-:W-:Y:S01]  /*45d10*/  IMAD.WIDE R24, R252, 0x4, R210 ;  /* 0x00000004fc187825 */ /* 0x008fe200078e02d2 */
[----:B------:R-:W-:Y:S03]  /*45d20*/  LDGSTS.E [R6+-0x5f300], desc[UR48][R208.64], P5 ;  /* 0xa0d00000d0067fae */ /* 0x000fe6000a921870 */
[C---:B------:R-:W-:Y:S02]  /*45d30*/  VIADD R19, R245.reuse, 0x100000 ;  /* 0x00100000f5137836 */ /* 0x040fe40000000000 */
[C---:B------:R-:W-:Y:S01]  /*45d40*/  VIADD R18, R245.reuse, 0x100000 ;  /* 0x00100000f5127836 */ /* 0x040fe20000000000 */
[----:B------:R-:W-:Y:S04]  /*45d50*/  STL.64 [R1+0x528], R28 ;  /* 0x0005281c01007387 */ /* 0x000fe80000100a00 */
[----:B------:R1:W-:Y:S04]  /*45d60*/  STL.64 [R1+0x530], R24 ;  /* 0x0005301801007387 */ /* 0x0003e80000100a00 */
[----:B------:R-:W-:Y:S04]  /*45d70*/  LDGSTS.E [R26+-0x5ef00], desc[UR48][R28.64], P5 ;  /* 0xa11000001c1a7fae */ /* 0x000fe8000a921870 */
[----:B------:R1:W-:Y:S02]  /*45d80*/  LDGSTS.E [R19+-0x5eb00], desc[UR48][R24.64], P5 ;  /* 0xa150000018137fae */ /* 0x0003e4000a921870 */
[----:B-1----:R-:W-:-:S02]  /*45d90*/  VIADD R24, R245, 0x100000 ;  /* 0x00100000f5187836 */ /* 0x002fc40000000000 */
[----:B--2---:R-:W-:-:S04]  /*45da0*/  IMAD.WIDE R22, R252, 0x4, R216 ;  /* 0x00000004fc167825 */ /* 0x004fc800078e02d8 */
[C---:B------:R-:W-:Y:S01]  /*45db0*/  IMAD.WIDE R16, R252.reuse, 0x4, R228 ;  /* 0x00000004fc107825 */ /* 0x040fe200078e02e4 */
[----:B------:R-:W-:Y:S04]  /*45dc0*/  STL.64 [R1+0x538], R22 ;  /* 0x0005381601007387 */ /* 0x000fe80000100a00 */
[----:B------:R1:W-:Y:S04]  /*45dd0*/  STL.64 [R1+0x540], R16 ;  /* 0x0005401001007387 */ /* 0x0003e80000100a00 */
[----:B------:R4:W-:Y:S04]  /*45de0*/  LDGSTS.E [R18+-0x5e700], desc[UR48][R22.64], P5 ;  /* 0xa190000016127fae */ /* 0x0009e8000a921870 */
[----:B------:R-:W-:Y:S01]  /*45df0*/  LDGSTS.E [R7+-0x5e300], desc[UR48][R16.64], P5 ;  /* 0xa1d0000010077fae */ /* 0x000fe2000a921870 */
[----:B------:R-:W-:-:S05]  /*45e00*/  IMAD.WIDE R12, R252, 0x4, R12 ;  /* 0x00000004fc0c7825 */ /* 0x000fca00078e020c */
[----:B------:R2:W-:Y:S04]  /*45e10*/  STL.64 [R1+0x548], R12 ;  /* 0x0005480c01007387 */ /* 0x0005e80000100a00 */
[----:B-1----:R-:W3:Y:S04]  /*45e20*/  LDL.LU.64 R16, [R1+0x578] ;  /* 0x0005780001107983 */ /* 0x002ee80000300a00 */
[----:B------:R-:W3:Y:S04]  /*45e30*/  LDL.LU.64 R210, [R1+0x580] ;  /* 0x0005800001d27983 */ /* 0x000ee80000300a00 */
[----:B------:R-:W3:Y:S04]  /*45e40*/  LDL.LU.64 R216, [R1+0x588] ;  /* 0x0005880001d87983 */ /* 0x000ee80000300a00 */
[----:B------:R-:W3:Y:S04]  /*45e50*/  LDL.LU.64 R228, [R1+0x590] ;  /* 0x0005900001e47983 */ /* 0x000ee80000300a00 */
[----:B------:R-:W-:Y:S04]  /*45e60*/  LDGSTS.E [R6+-0x5df00], desc[UR48][R12.64], P5 ;  /* 0xa21000000c067fae */ /* 0x000fe8000a921870 */
[----:B--2---:R-:W2:Y:S01]  /*45e70*/  LDL.LU.64 R12, [R1+0x598] ;  /* 0x00059800010c7983 */ /* 0x004ea20000300a00 */
[----:B------:R-:W-:-:S04]  /*45e80*/  IMAD.WIDE R26, R252, 0x4, R20 ;  /* 0x00000004fc1a7825 */ /* 0x000fc800078e0214 */
[C---:B----4-:R-:W-:Y:S01]  /*45e90*/  IMAD.WIDE R22, R252.reuse, 0x4, R222 ;  /* 0x00000004fc167825 */ /* 0x050fe200078e02de */
[----:B------:R-:W-:Y:S04]  /*45ea0*/  STL.64 [R1+0x550], R26 ;  /* 0x0005501a01007387 */ /* 0x000fe80000100a00 */
[----:B------:R-:W-:Y:S04]  /*45eb0*/  STL.64 [R1+0x558], R22 ;  /* 0x0005581601007387 */ /* 0x000fe80000100a00 */
[----:B------:R1:W-:Y:S01]  /*45ec0*/  LDGSTS.E [R24+-0x5db00], desc[UR48][R26.64], P5 ;  /* 0xa25000001a187fae */ /* 0x0003e2000a921870 */
[----:B------:R-:W-:-:S03]  /*45ed0*/  IMAD.WIDE R20, R252, 0x4, R234 ;  /* 0x00000004fc147825 */ /* 0x000fc600078e02ea */
[----:B------:R4:W-:Y:S01]  /*45ee0*/  LDGSTS.E [R19+-0x5d700], desc[UR48][R22.64], P5 ;  /* 0xa290000016137fae */ /* 0x0009e2000a921870 */
[----:B------:R-:W-:-:S03]  /*45ef0*/  IMAD.WIDE R10, R252, 0x4, R10 ;  /* 0x00000004fc0a7825 */ /* 0x000fc600078e020a */
[----:B------:R1:W-:Y:S01]  /*45f00*/  STL.64 [R1+0x560], R20 ;  /* 0x0005601401007387 */ /* 0x0003e20000100a00 */
[----:B------:R-:W-:-:S03]  /*45f10*/  IMAD.WIDE R8, R252, 0x4, R8 ;  /* 0x00000004fc087825 */ /* 0x000fc600078e0208 */
[----:B------:R4:W-:Y:S04]  /*45f20*/  STL.64 [R1+0x568], R10 ;  /* 0x0005680a01007387 */ /* 0x0009e80000100a00 */
[----:B------:R-:W-:Y:S04]  /*45f30*/  LDGSTS.E [R18+-0x5d300], desc[UR48][R20.64], P5 ;  /* 0xa2d0000014127fae */ /* 0x000fe8000a921870 */
[----:B------:R4:W-:Y:S04]  /*45f40*/  STL.64 [R1+0x570], R8 ;  /* 0x0005700801007387 */ /* 0x0009e80000100a00 */
[----:B------:R-:W-:Y:S04]  /*45f50*/  LDGSTS.E [R7+-0x5cf00], desc[UR48][R10.64], P5 ;  /* 0xa31000000a077fae */ /* 0x000fe8000a921870 */
[----:B-1----:R-:W2:Y:S04]  /*45f60*/  LDL.LU.64 R20, [R1+0x520] ;  /* 0x0005200001147983 */ /* 0x002ea80000300a00 */
[----:B------:R-:W2:Y:S04]  /*45f70*/  LDL.LU.64 R222, [R1+0x518] ;  /* 0x0005180001de7983 */ /* 0x000ea80000300a00 */
[----:B------:R-:W2:Y:S04]  /*45f80*/  LDL.LU.64 R234, [R1+0x510] ;  /* 0x0005100001ea7983 */ /* 0x000ea80000300a00 */
[----:B----4-:R-:W4:Y:S04]  /*45f90*/  LDL.LU.64 R10, [R1+0x508] ;  /* 0x00050800010a7983 */ /* 0x010f280000300a00 */
[----:B------:R-:W-:Y:S04]  /*45fa0*/  LDGSTS.E [R6+-0x5cb00], desc[UR48][R8.64], P5 ;  /* 0xa350000008067fae */ /* 0x000fe8000a921870 */
[----:B------:R-:W4:Y:S01]  /*45fb0*/  LDL.LU.64 R8, [R1+0x500] ;  /* 0x0005000001087983 */ /* 0x000f220000300a00 */
[----:B------:R-:W-:-:S02]  /*45fc0*/  VIADD R26, R245, 0x100000 ;  /* 0x00100000f51a7836 */ /* 0x000fc40000000000 */
[----:B---3--:R-:W-:-:S04]  /*45fd0*/  IMAD.WIDE R28, R252, 0x4, R16 ;  /* 0x00000004fc1c7825 */ /* 0x008fc800078e0210 */
[C---:B------:R-:W-:Y:S01]  /*45fe0*/  IMAD.WIDE R24, R252.reuse, 0x4, R210 ;  /* 0x00000004fc187825 */ /* 0x040fe200078e02d2 */
[----:B------:R-:W-:Y:S03]  /*45ff0*/  STL.64 [R1+0x578], R28 ;  /* 0x0005781c01007387 */ /* 0x000fe60000100a00 */
[C---:B------:R-:W-:Y:S01]  /*46000*/  IMAD.WIDE R22, R252.reuse, 0x4, R216 ;  /* 0x00000004fc167825 */ /* 0x040fe200078e02d8 */
[----:B------:R-:W-:Y:S03]  /*46010*/  STL.64 [R1+0x580], R24 ;  /* 0x0005801801007387 */ /* 0x000fe60000100a00 */
[C---:B------:R-:W-:Y:S01]  /*46020*/  IMAD.WIDE R16, R252.reuse, 0x4, R228 ;  /* 0x00000004fc107825 */ /* 0x040fe200078e02e4 */
[----:B------:R-:W-:Y:S04]  /*46030*/  LDGSTS.E [R26+-0x5c700], desc[UR48][R28.64], P5 ;  /* 0xa39000001c1a7fae */ /* 0x000fe8000a921870 */
[----:B------:R-:W-:Y:S04]  /*46040*/  STL.64 [R1+0x588], R22 ;  /* 0x0005881601007387 */ /* 0x000fe80000100a00 */
[----:B------:R1:W-:Y:S01]  /*46050*/  LDGSTS.E [R19+-0x5c300], desc[UR48][R24.64], P5 ;  /* 0xa3d0000018137fae */ /* 0x0003e2000a921870 */
[----:B--2---:R-:W-:-:S03]  /*46060*/  IMAD.WIDE R12, R252, 0x4, R12 ;  /* 0x00000004fc0c7825 */ /* 0x004fc600078e020c */
[----:B------:R2:W-:Y:S04]  /*46070*/  STL.64 [R1+0x590], R16 ;  /* 0x0005901001007387 */ /* 0x0005e80000100a00 */
[----:B------:R3:W-:Y:S04]  /*46080*/  LDGSTS.E [R18+-0x5bf00], desc[UR48][R22.64], P5 ;  /* 0xa410000016127fae */ /* 0x0007e8000a921870 */
[----:B------:R1:W-:Y:S04]  /*46090*/  STL.64 [R1+0x5b8], R12 ;  /* 0x0005b80c01007387 */ /* 0x0003e80000100a00 */
[----:B------:R-:W-:Y:S04]  /*460a0*/  LDGSTS.E [R7+-0x5bb00], desc[UR48][R16.64], P5 ;  /* 0xa450000010077fae */ /* 0x000fe8000a921870 */
[----:B------:R-:W-:Y:S04]  /*460b0*/  LDGSTS.E [R6+-0x5b700], desc[UR48][R12.64], P5 ;  /* 0xa49000000c067fae */ /* 0x000fe8000a921870 */
[----:B--2---:R-:W2:Y:S04]  /*460c0*/  LDL.LU.64 R16, [R1+0x4f8] ;  /* 0x0004f80001107983 */ /* 0x004ea80000300a00 */
[----:B------:R-:W2:Y:S04]  /*460d0*/  LDL.LU.64 R210, [R1+0x4e8] ;  /* 0x0004e80001d27983 */ /* 0x000ea80000300a00 */
[----:B------:R-:W2:Y:S04]  /*460e0*/  LDL.LU.64 R216, [R1+0x4b8] ;  /* 0x0004b80001d87983 */ /* 0x000ea80000300a00 */
[----:B------:R-:W2:Y:S04]  /*460f0*/  LDL.LU.64 R228, [R1+0x488] ;  /* 0x0004880001e47983 */ /* 0x000ea80000300a00 */
[----:B-1----:R-:W2:Y:S01]  /*46100*/  LDL.LU.64 R12, [R1+0x458] ;  /* 0x00045800010c7983 */ /* 0x002ea20000300a00 */
[----:B------:R-:W-:-:S02]  /*46110*/  VIADD R24, R245, 0x100000 ;  /* 0x00100000f5187836 */ /* 0x000fc40000000000 */
[----:B------:R-:W-:-:S04]  /*46120*/  IMAD.WIDE R26, R252, 0x4, R20 ;  /* 0x00000004fc1a7825 */ /* 0x000fc800078e0214 */
[C---:B---3--:R-:W-:Y:S01]  /*46130*/  IMAD.WIDE R22, R252.reuse, 0x4, R222 ;  /* 0x00000004fc167825 */ /* 0x048fe200078e02de */
[----:B------:R-:W-:Y:S03]  /*46140*/  STL.64 [R1+0x5b0], R26 ;  /* 0x0005b01a01007387 */ /* 0x000fe60000100a00 */
[C---:B------:R-:W-:Y:S01]  /*46150*/  IMAD.WIDE R20, R252.reuse, 0x4, R234 ;  /* 0x00000004fc147825 */ /* 0x040fe200078e02ea */
[----:B------:R-:W-:Y:S03]  /*46160*/  STL.64 [R1+0x5a8], R22 ;  /* 0x0005a81601007387 */ /* 0x000fe60000100a00 */
[C---:B----4-:R-:W-:Y:S01]  /*46170*/  IMAD.WIDE R10, R252.reuse, 0x4, R10 ;  /* 0x00000004fc0a7825 */ /* 0x050fe200078e020a */
[----:B------:R1:W-:Y:S04]  /*46180*/  LDGSTS.E [R24+-0x5b300], desc[UR48][R26.64], P5 ;  /* 0xa4d000001a187fae */ /* 0x0003e8000a921870 */
[----:B------:R3:W-:Y:S04]  /*46190*/  STL.64 [R1+0x5a0], R20 ;  /* 0x0005a01401007387 */ /* 0x0007e80000100a00 */
[----:B------:R4:W-:Y:S01]  /*461a0*/  LDGSTS.E [R19+-0x5af00], desc[UR48][R22.64], P5 ;  /* 0xa510000016137fae */ /* 0x0009e2000a921870 */
[----:B------:R-:W-:-:S03]  /*461b0*/  IMAD.WIDE R8, R252, 0x4, R8 ;  /* 0x00000004fc087825 */ /* 0x000fc600078e0208 */
[----:B------:R1:W-:Y:S04]  /*461c0*/  STL.64 [R1+0x598], R10 ;  /* 0x0005980a01007387 */ /* 0x0003e80000100a00 */
[----:B------:R-:W-:Y:S04]  /*461d0*/  LDGSTS.E [R18+-0x5ab00], desc[UR48][R20.64], P5 ;  /* 0xa550000014127fae */ /* 0x000fe8000a921870 */
[----:B------:R4:W-:Y:S04]  /*461e0*/  STL.64 [R1+0x520], R8 ;  /* 0x0005200801007387 */ /* 0x0009e80000100a00 */
[----:B------:R-:W-:Y:S04]  /*461f0*/  LDGSTS.E [R7+-0x5a700], desc[UR48][R10.64], P5 ;  /* 0xa59000000a077fae */ /* 0x000fe8000a921870 */
[----:B---3--:R-:W3:Y:S04]  /*46200*/  LDL.LU.64 R20, [R1+0x428] ;  /* 0x0004280001147983 */ /* 0x008ee80000300a00 */
[----:B------:R-:W3:Y:S04]  /*46210*/  LDL.LU.64 R222, [R1+0x3f8] ;  /* 0x0003f80001de7983 */ /* 0x000ee80000300a00 */
[----:B------:R-:W3:Y:S04]  /*46220*/  LDL.LU.64 R234, [R1+0x3c8] ;  /* 0x0003c80001ea7983 */ /* 0x000ee80000300a00 */
[----:B-1----:R-:W3:Y:S04]  /*46230*/  LDL.LU.64 R10, [R1+0x15d0] ;  /* 0x0015d000010a7983 */ /* 0x002ee80000300a00 */
[----:B------:R-:W-:Y:S04]  /*46240*/  LDGSTS.E [R6+-0x5a300], desc[UR48][R8.64], P5 ;  /* 0xa5d0000008067fae */ /* 0x000fe8000a921870 */
[----:B----4-:R-:W4:Y:S01]  /*46250*/  LDL.LU.64 R8, [R1+0x15a8] ;  /* 0x0015a80001087983 */ /* 0x010f220000300a00 */
[----:B------:R-:W-:Y:S01]  /*46260*/  IADD3 R26, R245, 0x100000, RZ ;  /* 0x00100000f51a7810 */ /* 0x000fe20007ffe0ff */
[----:B--2---:R-:W-:-:S04]  /*46270*/  IMAD.WIDE R28, R252, 0x4, R16 ;  /* 0x00000004fc1c7825 */ /* 0x004fc800078e0210 */
[C---:B------:R-:W-:Y:S01]  /*46280*/  IMAD.WIDE R24, R252.reuse, 0x4, R210 ;  /* 0x00000004fc187825 */ /* 0x040fe200078e02d2 */
[----:B------:R-:W-:Y:S03]  /*46290*/  STL.64 [R1+0x518], R28 ;  /* 0x0005181c01007387 */ /* 0x000fe60000100a00 */
[C---:B------:R-:W-:Y:S01]  /*462a0*/  IMAD.WIDE R22, R252.reuse, 0x4, R216 ;  /* 0x00000004fc167825 */ /* 0x040fe200078e02d8 */
[----:B------:R-:W-:Y:S03]  /*462b0*/  STL.64 [R1+0x510], R24 ;  /* 0x0005101801007387 */ /* 0x000fe60000100a00 */
[C---:B------:R-:W-:Y:S01]  /*462c0*/  IMAD.WIDE R16, R252.reuse, 0x4, R228 ;  /* 0x00000004fc107825 */ /* 0x040fe200078e02e4 */
[----:B------:R-:W-:Y:S03]  /*462d0*/  LDGSTS.E [R26+-0x59f00], desc[UR48][R28.64], P5 ;  /* 0xa61000001c1a7fae */ /* 0x000fe6000a921870 */
[----:B------:R-:W-:Y:S01]  /*462e0*/  IMAD.WIDE R12, R252, 0x4, R12 ;  /* 0x00000004fc0c7825 */ /* 0x000fe200078e020c */
[----:B------:R-:W-:Y:S04]  /*462f0*/  STL.64 [R1+0x508], R22 ;  /* 0x0005081601007387 */ /* 0x000fe80000100a00 */
[----:B------:R1:W-:Y:S04]  /*46300*/  LDGSTS.E [R19+-0x59b00], desc[UR48][R24.64], P5 ;  /* 0xa650000018137fae */ /* 0x0003e8000a921870 */
[----:B------:R2:W-:Y:S04]  /*46310*/  STL.64 [R1+0x500], R16 ;  /* 0x0005001001007387 */ /* 0x0005e80000100a00 */
[----:B------:R3:W-:Y:S04]  /*46320*/  LDGSTS.E [R18+-0x59700], desc[UR48][R22.64], P5 ;  /* 0xa690000016127fae */ /* 0x0007e8000a921870 */
[----:B------:R1:W-:Y:S04]  /*46330*/  STL.64 [R1+0x4f8], R12 ;  /* 0x0004f80c01007387 */ /* 0x0003e80000100a00 */
[----:B------:R3:W-:Y:S04]  /*46340*/  LDGSTS.E [R7+-0x59300], desc[UR48][R16.64], P5 ;  /* 0xa6d0000010077fae */ /* 0x0007e8000a921870 */
[----:B------:R3:W-:Y:S04]  /*46350*/  LDGSTS.E [R6+-0x58f00], desc[UR48][R12.64], P5 ;  /* 0xa71000000c067fae */ /* 0x0007e8000a921870 */
[----:B--2---:R-:W2:Y:S04]  /*46360*/  LDL.LU.64 R16, [R1+0x1580] ;  /* 0x0015800001107983 */ /* 0x004ea80000300a00 */
[----:B------:R-:W2:Y:S04]  /*46370*/  LDL.LU.64 R210, [R1+0x1558] ;  /* 0x0015580001d27983 */ /* 0x000ea80000300a00 */
[----:B------:R-:W2:Y:S04]  /*46380*/  LDL.LU.64 R216, [R1+0x1530] ;  /* 0x0015300001d87983 */ /* 0x000ea80000300a00 */
[----:B------:R-:W2:Y:S04]  /*46390*/  LDL.LU.64 R228, [R1+0x1508] ;  /* 0x0015080001e47983 */ /* 0x000ea80000300a00 */
[----:B-1----:R-:W2:Y:S01]  /*463a0*/  LDL.LU.64 R12, [R1+0x14e0] ;  /* 0x0014e000010c7983 */ /* 0x002ea20000300a00 */
[----:B------:R-:W-:-:S02]  /*463b0*/  VIADD R24, R245, 0x100000 ;  /* 0x00100000f5187836 */ /* 0x000fc40000000000 */
[----:B---3--:R-:W-:-:S04]  /*463c0*/  IMAD.WIDE R26, R252, 0x4, R20 ;  /* 0x00000004fc1a7825 */ /* 0x008fc800078e0214 */
[C---:B------:R-:W-:Y:S01]  /*463d0*/  IMAD.WIDE R22, R252.reuse, 0x4, R222 ;  /* 0x00000004fc167825 */ /* 0x040fe200078e02de */
[----:B------:R-:W-:Y:S03]  /*463e0*/  STL.64 [R1+0x4e8], R26 ;  /* 0x0004e81a01007387 */ /* 0x000fe60000100a00 */
[C---:B------:R-:W-:Y:S01]  /*463f0*/  IMAD.WIDE R20, R252.reuse, 0x4, R234 ;  /* 0x00000004fc147825 */ /* 0x040fe200078e02ea */
[----:B------:R-:W-:Y:S03]  /*46400*/  STL.64 [R1+0x4b8], R22 ;  /* 0x0004b81601007387 */ /* 0x000fe60000100a00 */
[----:B------:R-:W-:Y:S01]  /*46410*/  IMAD.WIDE R10, R252, 0x4, R10 ;  /* 0x00000004fc0a7825 */ /* 0x000fe200078e020a */
[----:B------:R1:W-:Y:S03]  /*46420*/  LDGSTS.E [R24+-0x58b00], desc[UR48][R26.64], P5 ;  /* 0xa75000001a187fae */ /* 0x0003e6000a921870 */
[C---:B------:R-:W-:Y:S01]  /*46430*/  VIADD R7, R246.reuse, 0x100000 ;  /* 0x00100000f6077836 */ /* 0x040fe20000000000 */
[----:B------:R3:W-:Y:S01]  /*46440*/  STL.64 [R1+0x488], R20 ;  /* 0x0004881401007387 */ /* 0x0007e20000100a00 */
[----:B------:R-:W-:-:S03]  /*46450*/  VIADD R6, R246, 0x100000 ;  /* 0x00100000f6067836 */ /* 0x000fc60000000000 */
[----:B------:R-:W-:Y:S01]  /*46460*/  LDGSTS.E [R19+-0x58700], desc[UR48][R22.64], P5 ;  /* 0xa790000016137fae */ /* 0x000fe2000a921870 */
[----:B----4-:R-:W-:-:S03]  /*46470*/  IMAD.WIDE R8, R252, 0x4, R8 ;  /* 0x00000004fc087825 */ /* 0x010fc600078e0208 */
[----:B------:R4:W-:Y:S04]  /*46480*/  STL.64 [R1+0x5c0], R10 ;  /* 0x0005c00a01007387 */ /* 0x0009e80000100a00 */
[----:B------:R1:W-:Y:S04]  /*46490*/  LDGSTS.E [R18+-0x58300], desc[UR48][R20.64], P5 ;  /* 0xa7d0000014127fae */ /* 0x0003e8000a921870 */
[----:B------:R1:W-:Y:S04]  /*464a0*/  STL.64 [R1+0x5c8], R8 ;  /* 0x0005c80801007387 */ /* 0x0003e80000100a00 */
[----:B------:R-:W-:Y:S04]  /*464b0*/  LDGSTS.E [R7+-0x7fe80], desc[UR48][R10.64], P5 ;  /* 0x801800000a077fae */ /* 0x000fe8000a921870 */
[----:B---3--:R-:W3:Y:S04]  /*464c0*/  LDL.LU.64 R20, [R1+0x14b8] ;  /* 0x0014b80001147983 */ /* 0x008ee80000300a00 */
[----:B------:R-:W3:Y:S04]  /*464d0*/  LDL.LU.64 R222, [R1+0x1490] ;  /* 0x0014900001de7983 */ /* 0x000ee80000300a00 */
[----:B------:R-:W3:Y:S04]  /*464e0*/  LDL.LU.64 R234, [R1+0x1460] ;  /* 0x0014600001ea7983 */ /* 0x000ee80000300a00 */
[----:B----4-:R-:W4:Y:S04]  /*464f0*/  LDL.LU.64 R10, [R1+0x1430] ;  /* 0x00143000010a7983 */ /* 0x010f280000300a00 */
[----:B------:R-:W-:Y:S04]  /*46500*/  LDGSTS.E [R6+-0x7fa80], desc[UR48][R8.64], P5 ;  /* 0x8058000008067fae */ /* 0x000fe8000a921870 */
[----:B-1----:R-:W4:Y:S01]  /*46510*/  LDL.LU.64 R8, [R1+0x1400] ;  /* 0x0014000001087983 */ /* 0x002f220000300a00 */
[C---:B------:R-:W-:Y:S01]  /*46520*/  VIADD R26, R246.reuse, 0x100000 ;  /* 0x00100000f61a7836 */ /* 0x040fe20000000000 */
[C---:B------:R-:W-:Y:S01]  /*46530*/  IADD3 R18, R246.reuse, 0x100000, RZ ;  /* 0x00100000f6127810 */ /* 0x040fe20007ffe0ff */
[----:B------:R-:W-:-:S02]  /*46540*/  VIADD R19, R246, 0x100000 ;  /* 0x00100000f6137836 */ /* 0x000fc40000000000 */
        /* <DEDUP_REMOVED lines=41> */
[----:B------:R-:W-:-:S02]  /*467e0*/  VIADD R26, R246, 0x100000 ;  /* 0x00100000f61a7836 */ /* 0x000fc40000000000 */
[----:B--2---:R-:W-:-:S04]  /*467f0*/  IMAD.WIDE R28, R252, 0x4, R16 ;  /* 0x00000004fc1c7825 */ /* 0x004fc800078e0210 */
[C---:B------:R-:W-:Y:S01]  /*46800*/  IMAD.WIDE R24, R252.reuse, 0x4, R210 ;  /* 0x00000004fc187825 */ /* 0x040fe200078e02d2 */
[----:B------:R-:W-:Y:S03]  /*46810*/  STL.64 [R1+0x620], R28 ;  /* 0x0006201c01007387 */ /* 0x000fe60000100a00 */
[C---:B------:R-:W-:Y:S01]  /*46820*/  IMAD.WIDE R22, R252.reuse, 0x4, R216 ;  /* 0x00000004fc167825 */ /* 0x040fe200078e02d8 */
[----:B------:R-:W-:Y:S03]  /*46830*/  STL.64 [R1+0x628], R24 ;  /* 0x0006281801007387 */ /* 0x000fe60000100a00 */
[C---:B------:R-:W-:Y:S01]  /*46840*/  IMAD.WIDE R16, R252.reuse, 0x4, R228 ;  /* 0x00000004fc107825 */ /* 0x040fe200078e02e4 */
[----:B------:R3:W-:Y:S03]  /*46850*/  LDGSTS.E [R26+-0x7ce80], desc[UR48][R28.64], P5 ;  /* 0x831800001c1a7fae */ /* 0x0007e6000a921870 */
[C---:B------:R-:W-:Y:S01]  /*46860*/  IMAD.WIDE R12, R252.reuse, 0x4, R12 ;  /* 0x00000004fc0c7825 */ /* 0x040fe200078e020c */
[----:B------:R-:W-:Y:S04]  /*46870*/  STL.64 [R1+0x630], R22 ;  /* 0x0006301601007387 */ /* 0x000fe80000100a00 */
[----:B------:R-:W-:Y:S04]  /*46880*/  LDGSTS.E [R19+-0x7ca80], desc[UR48][R24.64], P5 ;  /* 0x8358000018137fae */ /* 0x000fe8000a921870 */
[----:B------:R1:W-:Y:S04]  /*46890*/  STL.64 [R1+0x638], R16 ;  /* 0x0006381001007387 */ /* 0x0003e80000100a00 */
[----:B------:R2:W-:Y:S04]  /*468a0*/  LDGSTS.E [R18+-0x7c680], desc[UR48][R22.64], P5 ;  /* 0x8398000016127fae */ /* 0x0005e8000a921870 */
[----:B------:R2:W-:Y:S04]  /*468b0*/  STL.64 [R1+0x640], R12 ;  /* 0x0006400c01007387 */ /* 0x0005e80000100a00 */
[----:B------:R-:W-:Y:S04]  /*468c0*/  LDGSTS.E [R7+-0x7c280], desc[UR48][R16.64], P5 ;  /* 0x83d8000010077fae */ /* 0x000fe8000a921870 */
[----:B------:R-:W-:Y:S04]  /*468d0*/  LDGSTS.E [R6+-0x7be80], desc[UR48][R12.64], P5 ;  /* 0x841800000c067fae */ /* 0x000fe8000a921870 */
[----:B-1----:R-:W4:Y:S04]  /*468e0*/  LDL.LU.64 R16, [R1+0x11e0] ;  /* 0x0011e00001107983 */ /* 0x002f280000300a00 */
[----:B------:R-:W4:Y:S04]  /*468f0*/  LDL.LU.64 R210, [R1+0x11a8] ;  /* 0x0011a80001d27983 */ /* 0x000f280000300a00 */
[----:B------:R-:W4:Y:S04]  /*46900*/  LDL.LU.64 R216, [R1+0x1178] ;  /* 0x0011780001d87983 */ /* 0x000f280000300a00 */
[----:B------:R-:W4:Y:S04]  /*46910*/  LDL.LU.64 R228, [R1+0x1148] ;  /* 0x0011480001e47983 */ /* 0x000f280000300a00 */
[----:B--2---:R-:W2:Y:S01]  /*46920*/  LDL.LU.64 R12, [R1+0x1110] ;  /* 0x00111000010c7983 */ /* 0x004ea20000300a00 */
[----:B---3--:R-:W-:-:S04]  /*46930*/  IMAD.WIDE R26, R252, 0x4, R20 ;  /* 0x00000004fc1a7825 */ /* 0x008fc800078e0214 */
[----:B------:R-:W-:Y:S01]  /*46940*/  IMAD.WIDE R22, R252, 0x4, R222 ;  /* 0x00000004fc167825 */ /* 0x000fe200078e02de */
[----:B------:R-:W-:Y:S03]  /*46950*/  STL.64 [R1+0x648], R26 ;  /* 0x0006481a01007387 */ /* 0x000fe60000100a00 */
[----:B------:R-:W-:Y:S02]  /*46960*/  VIADD R24, R246, 0x100000 ;  /* 0x00100000f6187836 */ /* 0x000fe40000000000 */
[C---:B------:R-:W-:Y:S01]  /*46970*/  IMAD.WIDE R20, R252.reuse, 0x4, R234 ;  /* 0x00000004fc147825 */ /* 0x040fe200078e02ea */
[----:B------:R-:W-:Y:S03]  /*46980*/  STL.64 [R1+0x650], R22 ;  /* 0x0006501601007387 */ /* 0x000fe60000100a00 */
[C---:B------:R-:W-:Y:S01]  /*46990*/  IMAD.WIDE R10, R252.reuse, 0x4, R10 ;  /* 0x00000004fc0a7825 */ /* 0x040fe200078e020a */
[----:B------:R1:W-:Y:S04]  /*469a0*/  LDGSTS.E [R24+-0x7ba80], desc[UR48][R26.64], P5 ;  /* 0x845800001a187fae */ /* 0x0003e8000a921870 */
[----:B------:R3:W-:Y:S04]  /*469b0*/  STL.64 [R1+0x658], R20 ;  /* 0x0006581401007387 */ /* 0x0007e80000100a00 */
[----:B------:R1:W-:Y:S01]  /*469c0*/  LDGSTS.E [R19+-0x7b680], desc[UR48][R22.64], P5 ;  /* 0x8498000016137fae */ /* 0x0003e2000a921870 */
[----:B----4-:R-:W-:-:S03]  /*469d0*/  IMAD.WIDE R8, R252, 0x4, R8 ;  /* 0x00000004fc087825 */ /* 0x010fc600078e0208 */
[----:B------:R4:W-:Y:S04]  /*469e0*/  STL.64 [R1+0x660], R10 ;  /* 0x0006600a01007387 */ /* 0x0009e80000100a00 */
[----:B------:R-:W-:Y:S04]  /*469f0*/  LDGSTS.E [R18+-0x7b280], desc[UR48][R20.64], P5 ;  /* 0x84d8000014127fae */ /* 0x000fe8000a921870 */
        /* <DEDUP_REMOVED lines=8> */
[----:B------:R-:W-:-:S02]  /*46a80*/  VIADD R26, R246, 0x100000 ;  /* 0x00100000f61a7836 */ /* 0x000fc40000000000 */
[----:B------:R-:W-:-:S04]  /*46a90*/  IMAD.WIDE R28, R252, 0x4, R16 ;  /* 0x00000004fc1c7825 */ /* 0x000fc800078e0210 */
[C---:B------:R-:W-:Y:S01]  /*46aa0*/  IMAD.WIDE R24, R252.reuse, 0x4, R210 ;  /* 0x00000004fc187825 */ /* 0x040fe200078e02d2 */
[----:B------:R-:W-:Y:S03]  /*46ab0*/  STL.64 [R1+0x670], R28 ;  /* 0x0006701c01007387 */ /* 0x000fe60000100a00 */
[C---:B------:R-:W-:Y:S01]  /*46ac0*/  IMAD.WIDE R22, R252.reuse, 0x4, R216 ;  /* 0x00000004fc167825 */ /* 0x040fe200078e02d8 */
[----:B------:R-:W-:Y:S03]  /*46ad0*/  STL.64 [R1+0x678], R24 ;  /* 0x0006781801007387 */ /* 0x000fe60000100a00 */
[C---:B------:R-:W-:Y:S01]  /*46ae0*/  IMAD.WIDE R16, R252.reuse, 0x4, R228 ;  /* 0x00000004fc107825 */ /* 0x040fe200078e02e4 */
[----:B------:R3:W-:Y:S03]  /*46af0*/  LDGSTS.E [R26+-0x7a680], desc[UR48][R28.64], P5 ;  /* 0x859800001c1a7fae */ /* 0x0007e6000a921870 */
[C---:B--2---:R-:W-:Y:S01]  /*46b00*/  IMAD.WIDE R12, R252.reuse, 0x4, R12 ;  /* 0x00000004fc0c7825 */ /* 0x044fe200078e020c */
        /* <DEDUP_REMOVED lines=32> */
[----:B------:R-:W3:Y:S01]  /*46d10*/  LDL.LU.64 R8, [R1+0x708] ;  /* 0x0007080001087983 */ /* 0x000ee20000300a00 */
[----:B------:R-:W-:Y:S01]  /*46d20*/  IADD3 R26, R246, 0x100000, RZ ;  /* 0x00100000f61a7810 */ /* 0x000fe20007ffe0ff */
[----:B------:R-:W-:-:S04]  /*46d30*/  IMAD.WIDE R28, R252, 0x4, R16 ;  /* 0x00000004fc1c7825 */ /* 0x000fc800078e0210 */
[C---:B------:R-:W-:Y:S01]  /*46d40*/  IMAD.WIDE R24, R252.reuse, 0x4, R210 ;  /* 0x00000004fc187825 */ /* 0x040fe200078e02d2 */
[----:B------:R-:W-:Y:S03]  /*46d50*/  STL.64 [R1+0x6c0], R28 ;  /* 0x0006c01c01007387 */ /* 0x000fe60000100a00 */
[C---:B----4-:R-:W-:Y:S01]  /*46d60*/  IMAD.WIDE R22, R252.reuse, 0x4, R216 ;  /* 0x00000004fc167825 */ /* 0x050fe200078e02d8 */
        /* <DEDUP_REMOVED lines=11> */
[----:B-1----:R-:W2:Y:S04]  /*46e20*/  LDL.LU.64 R16, [R1+0x710] ;  /* 0x0007100001107983 */ /* 0x002ea80000300a00 */
[----:B------:R-:W2:Y:S04]  /*46e30*/  LDL.LU.64 R210, [R1+0x718] ;  /* 0x0007180001d27983 */ /* 0x000ea80000300a00 */
[----:B------:R-:W2:Y:S04]  /*46e40*/  LDL.LU.64 R216, [R1+0x720] ;  /* 0x0007200001d87983 */ /* 0x000ea80000300a00 */
[----:B------:R-:W2:Y:S04]  /*46e50*/  LDL.LU.64 R228, [R1+0x728] ;  /* 0x0007280001e47983 */ /* 0x000ea80000300a00 */
[----:B----4-:R-:W4:Y:S01]  /*46e60*/  LDL.LU.64 R12, [R1+0x730] ;  /* 0x00073000010c7983 */ /* 0x010f220000300a00 */
[----:B---3--:R-:W-:-:S04]  /*46e70*/  IMAD.WIDE R26, R252, 0x4, R20 ;  /* 0x00000004fc1a7825 */ /* 0x008fc800078e0214 */
[----:B--2---:R-:W-:Y:S01]  /*46e80*/  IMAD.WIDE R22, R252, 0x4, R222 ;  /* 0x00000004fc167825 */ /* 0x004fe200078e02de */
[----:B------:R-:W-:Y:S03]  /*46e90*/  STL.64 [R1+0x6e8], R26 ;  /* 0x0006e81a01007387 */ /* 0x000fe60000100a00 */
[----:B------:R-:W-:Y:S02]  /*46ea0*/  VIADD R24, R246, 0x100000 ;  /* 0x00100000f6187836 */ /* 0x000fe40000000000 */
[C---:B------:R-:W-:Y:S01]  /*46eb0*/  IMAD.WIDE R20, R252.reuse, 0x4, R234 ;  /* 0x00000004fc147825 */ /* 0x040fe200078e02ea */
[----:B------:R-:W-:Y:S03]  /*46ec0*/  STL.64 [R1+0x6f0], R22 ;  /* 0x0006f01601007387 */ /* 0x000fe60000100a00 */
[C---:B------:R-:W-:Y:S01]  /*46ed0*/  IMAD.WIDE R10, R252.reuse, 0x4, R10 ;  /* 0x00000004fc0a7825 */ /* 0x040fe200078e020a */
[----:B------:R1:W-:Y:S04]  /*46ee0*/  LDGSTS.E [R24+-0x5ea80], desc[UR48][R26.64], P5 ;  /* 0xa15800001a187fae */ /* 0x0003e8000a921870 */
[----:B------:R2:W-:Y:S01]  /*46ef0*/  STL.64 [R1+0x6f8], R20 ;  /* 0x0006f81401007387 */ /* 0x0005e20000100a00 */
[----:B------:R-:W-:-:S03]  /*46f00*/  IMAD.WIDE R8, R252, 0x4, R8 ;  /* 0x00000004fc087825 */ /* 0x000fc600078e0208 */
[----:B------:R3:W-:Y:S04]  /*46f10*/  LDGSTS.E [R19+-0x5e680], desc[UR48][R22.64], P5 ;  /* 0xa198000016137fae */ /* 0x0007e8000a921870 */
[----:B------:R1:W-:Y:S04]  /*46f20*/  STL.64 [R1+0x700], R10 ;  /* 0x0007000a01007387 */ /* 0x0003e80000100a00 */
[----:B------:R-:W-:Y:S04]  /*46f30*/  LDGSTS.E [R18+-0x5e280], desc[UR48][R20.64], P5 ;  /* 0xa1d8000014127fae */ /* 0x000fe8000a921870 */
[----:B------:R3:W-:Y:S04]  /*46f40*/  STL.64 [R1+0x708], R8 ;  /* 0x0007080801007387 */ /* 0x0007e80000100a00 */
[----:B------:R-:W-:Y:S04]  /*46f50*/  LDGSTS.E [R7+-0x5de80], desc[UR48][R10.64], P5 ;  /* 0xa21800000a077fae */ /* 0x000fe8000a921870 */
[----:B--2---:R-:W2:Y:S04]  /*46f60*/  LDL.LU.64 R20, [R1+0x738] ;  /* 0x0007380001147983 */ /* 0x004ea80000300a00 */
[----:B------:R-:W2:Y:S04]  /*46f70*/  LDL.LU.64 R222, [R1+0x740] ;  /* 0x0007400001de7983 */ /* 0x000ea80000300a00 */
[----:B------:R-:W2:Y:S04]  /*46f80*/  LDL.LU.64 R234, [R1+0x748] ;  /* 0x0007480001ea7983 */ /* 0x000ea80000300a00 */
[----:B-1----:R-:W2:Y:S04]  /*46f90*/  LDL.LU.64 R10, [R1+0x750] ;  /* 0x00075000010a7983 */ /* 0x002ea80000300a00 */
[----:B------:R-:W-:Y:S04]  /*46fa0*/  LDGSTS.E [R6+-0x5da80], desc[UR48][R8.64], P5 ;  /* 0xa258000008067fae */ /* 0x000fe8000a921870 */
[----:B---3--:R-:W3:Y:S01]  /*46fb0*/  LDL.LU.64 R8, [R1+0x758] ;  /* 0x0007580001087983 */ /* 0x008ee20000300a00 */
        /* <DEDUP_REMOVED lines=8> */
[C---:B----4-:R-:W-:Y:S01]  /*47040*/  IMAD.WIDE R12, R252.reuse, 0x4, R12 ;  /* 0x00000004fc0c7825 */ /* 0x050fe200078e020c */
[----:B------:R-:W-:Y:S04]  /*47050*/  STL.64 [R1+0x720], R22 ;  /* 0x0007201601007387 */ /* 0x000fe80000100a00 */
[----:B------:R-:W-:Y:S04]  /*47060*/  LDGSTS.E [R19+-0x5d280], desc[UR48][R24.64], P5 ;  /* 0xa2d8000018137fae */ /* 0x000fe8000a921870 */
[----:B------:R1:W-:Y:S04]  /*47070*/  STL.64 [R1+0x728], R16 ;  /* 0x0007281001007387 */ /* 0x0003e80000100a00 */
[----:B------:R4:W-:Y:S04]  /*47080*/  LDGSTS.E [R18+-0x5ce80], desc[UR48][R22.64], P5 ;  /* 0xa318000016127fae */ /* 0x0009e8000a921870 */
[----:B------:R4:W-:Y:S04]  /*47090*/  STL.64 [R1+0x730], R12 ;  /* 0x0007300c01007387 */ /* 0x0009e80000100a00 */
[----:B------:R-:W-:Y:S04]  /*470a0*/  LDGSTS.E [R7+-0x5ca80], desc[UR48][R16.64], P5 ;  /* 0xa358000010077fae */ /* 0x000fe8000a921870 */
[----:B------:R-:W-:Y:S04]  /*470b0*/  LDGSTS.E [R6+-0x5c680], desc[UR48][R12.64], P5 ;  /* 0xa39800000c067fae */ /* 0x000fe8000a921870 */
[----:B-1----:R-:W3:Y:S04]  /*470c0*/  LDL.LU.64 R16, [R1+0x760] ;  /* 0x0007600001107983 */ /* 0x002ee80000300a00 */
[----:B------:R-:W3:Y:S04]  /*470d0*/  LDL.LU.64 R210, [R1+0x768] ;  /* 0x0007680001d27983 */ /* 0x000ee80000300a00 */
[----:B------:R-:W3:Y:S04]  /*470e0*/  LDL.LU.64 R216, [R1+0x770] ;  /* 0x0007700001d87983 */ /* 0x000ee80000300a00 */
[----:B------:R-:W3:Y:S04]  /*470f0*/  LDL.LU.64 R228, [R1+0x780] ;  /* 0x0007800001e47983 */ /* 0x000ee80000300a00 */
[----:B----4-:R-:W4:Y:S01]  /*47100*/  LDL.LU.64 R12, [R1+0x778] ;  /* 0x00077800010c7983 */ /* 0x010f220000300a00 */
[----:B--2---:R-:W-:-:S04]  /*47110*/  IMAD.WIDE R26, R252, 0x4, R20 ;  /* 0x00000004fc1a7825 */ /* 0x004fc800078e0214 */
[----:B------:R-:W-:Y:S01]  /*47120*/  IMAD.WIDE R22, R252, 0x4, R222 ;  /* 0x00000004fc167825 */ /* 0x000fe200078e02de */
[----:B------:R-:W-:Y:S03]  /*47130*/  STL.64 [R1+0x738], R26 ;  /* 0x0007381a01007387 */ /* 0x000fe60000100a00 */
[----:B------:R-:W-:Y:S02]  /*47140*/  VIADD R24, R246, 0x100000 ;  /* 0x00100000f6187836 */ /* 0x000fe40000000000 */
[C---:B------:R-:W-:Y:S01]  /*47150*/  IMAD.WIDE R20, R252.reuse, 0x4, R234 ;  /* 0x00000004fc147825 */ /* 0x040fe200078e02ea */
[----:B------:R-:W-:Y:S03]  /*47160*/  STL.64 [R1+0x740], R22 ;  /* 0x0007401601007387 */ /* 0x000fe60000100a00 */
[C---:B------:R-:W-:Y:S01]  /*47170*/  IMAD.WIDE R10, R252.reuse, 0x4, R10 ;  /* 0x00000004fc0a7825 */ /* 0x040fe200078e020a */
[----:B------:R1:W-:Y:S04]  /*47180*/  LDGSTS.E [R24+-0x5c280], desc[UR48][R26.64], P5 ;  /* 0xa3d800001a187fae */ /* 0x0003e8000a921870 */
[----:B------:R2:W-:Y:S01]  /*47190*/  STL.64 [R1+0x748], R20 ;  /* 0x0007481401007387 */ /* 0x0005e20000100a00 */
[----:B---3--:R-:W-:-:S03]  /*471a0*/  IMAD.WIDE R8, R252, 0x4, R8 ;  /* 0x00000004fc087825 */ /* 0x008fc600078e0208 */
        /* <DEDUP_REMOVED lines=10> */
[----:B------:R-:W2:Y:S01]  /*47250*/  LDL.LU.64 R8, [R1+0x420] ;  /* 0x0004200001087983 */ /* 0x000ea20000300a00 */
[----:B------:R-:W-:-:S02]  /*47260*/  VIADD R26, R246, 0x100000 ;  /* 0x00100000f61a7836 */ /* 0x000fc40000000000 */
[----:B------:R-:W-:-:S04]  /*47270*/  IMAD.WIDE R28, R252, 0x4, R16 ;  /* 0x00000004fc1c7825 */ /* 0x000fc800078e0210 */
[C---:B------:R-:W-:Y:S01]  /*47280*/  IMAD.WIDE R24, R252.reuse, 0x4, R210 ;  /* 0x00000004fc187825 */ /* 0x040fe200078e02d2 */
[----:B------:R-:W-:Y:S03]  /*47290*/  STL.64 [R1+0x760], R28 ;  /* 0x0007601c01007387 */ /* 0x000fe60000100a00 */
[C---:B---3--:R-:W-:Y:S01]  /*472a0*/  IMAD.WIDE R22, R252.reuse, 0x4, R216 ;  /* 0x00000004fc167825 */ /* 0x048fe200078e02d8 */
        /* <DEDUP_REMOVED lines=17> */
[----:B---3--:R-:W-:Y:S01]  /*473c0*/  IMAD.WIDE R22, R252, 0x4, R222 ;  /* 0x00000004fc167825 */ /* 0x008fe200078e02de */
        /* <DEDUP_REMOVED lines=8> */
[----:B------:R-:W-:Y:S04]  /*47450*/  LDGSTS.E [R19+-0x59680], desc[UR48][R22.64], P5 ;  /* 0xa698000016137fae */ /* 0x000fe8000a921870 */
[----:B------:R3:W-:Y:S04]  /*47460*/  STL.64 [R1+0x778], R10 ;  /* 0x0007780a01007387 */ /* 0x0007e80000100a00 */
[----:B------:R1:W-:Y:S04]  /*47470*/  LDGSTS.E [R18+-0x59280], desc[UR48][R20.64], P5 ;  /* 0xa6d8000014127fae */ /* 0x0003e8000a921870 */
[----:B------:R1:W-:Y:S04]  /*47480*/  STL.64 [R1+0x4e0], R8 ;  /* 0x0004e00801007387 */ /* 0x0003e80000100a00 */
[----:B------:R1:W-:Y:S04]  /*47490*/  LDGSTS.E [R7+-0x58e80], desc[UR48][R10.64], P5 ;  /* 0xa71800000a077fae */ /* 0x0003e8000a921870 */
[----:B--2---:R-:W2:Y:S04]  /*474a0*/  LDL.LU.64 R20, [R1+0x1690] ;  /* 0x0016900001147983 */ /* 0x004ea80000300a00 */
[----:B------:R-:W2:Y:S04]  /*474b0*/  LDL.LU.64 R222, [R1+0x1670] ;  /* 0x0016700001de7983 */ /* 0x000ea80000300a00 */
[----:B------:R-:W2:Y:S04]  /*474c0*/  LDL.LU.64 R234, [R1+0x1650] ;  /* 0x0016500001ea7983 */ /* 0x000ea80000300a00 */
[----:B---3--:R-:W3:Y:S04]  /*474d0*/  LDL.LU.64 R10, [R1+0x1630] ;  /* 0x00163000010a7983 */ /* 0x008ee80000300a00 */
[----:B------:R1:W-:Y:S04]  /*474e0*/  LDGSTS.E [R6+-0x58a80], desc[UR48][R8.64], P5 ;  /* 0xa758000008067fae */ /* 0x0003e8000a921870 */
[----:B-1----:R-:W3:Y:S01]  /*474f0*/  LDL.LU.64 R8, [R1+0x1610] ;  /* 0x0016100001087983 */ /* 0x002ee20000300a00 */
[----:B------:R-:W-:Y:S01]  /*47500*/  IADD3 R26, R246, 0x100000, RZ ;  /* 0x00100000f61a7810 */ /* 0x000fe20007ffe0ff */
[----:B------:R-:W-:-:S02]  /*47510*/  VIADD R18, R247, 0x100000 ;  /* 0x00100000f7127836 */ /* 0x000fc40000000000 */
[C---:B------:R-:W-:Y:S02]  /*47520*/  VIADD R7, R247.reuse, 0x100000 ;  /* 0x00100000f7077836 */ /* 0x040fe40000000000 */
[----:B------:R-:W-:Y:S02]  /*47530*/  VIADD R6, R247, 0x100000 ;  /* 0x00100000f7067836 */ /* 0x000fe40000000000 */
        /* <DEDUP_REMOVED lines=21> */
[C---:B------:R-:W-:Y:S01]  /*47690*/  IMAD.WIDE R22, R252.reuse, 0x4, R222 ;  /* 0x00000004fc167825 */ /* 0x040fe200078e02de */
[----:B------:R-:W-:Y:S03]  /*476a0*/  STL.64 [R1+0x7c0], R26 ;  /* 0x0007c01a01007387 */ /* 0x000fe60000100a00 */
[C---:B------:R-:W-:Y:S02]  /*476b0*/  VIADD R24, R247.reuse, 0x100000 ;  /* 0x00100000f7187836 */ /* 0x040fe40000000000 */
[C---:B------:R-:W-:Y:S01]  /*476c0*/  IMAD.WIDE R20, R252.reuse, 0x4, R234 ;  /* 0x00000004fc147825 */ /* 0x040fe200078e02ea */
[----:B------:R-:W-:Y:S03]  /*476d0*/  STL.64 [R1+0x7d0], R22 ;  /* 0x0007d01601007387 */ /* 0x000fe60000100a00 */
[----:B------:R-:W-:Y:S01]  /*476e0*/  VIADD R19, R247, 0x100000 ;  /* 0x00100000f7137836 */ /* 0x000fe20000000000 */
[----:B------:R1:W-:Y:S01]  /*476f0*/  LDGSTS.E [R24+-0x7f200], desc[UR48][R26.64], P5 ;  /* 0x80e000001a187fae */ /* 0x0003e2000a921870 */
[----:B---3--:R-:W-:-:S03]  /*47700*/  IMAD.WIDE R10, R252, 0x4, R10 ;  /* 0x00000004fc0a7825 */ /* 0x008fc600078e020a */
        /* <DEDUP_REMOVED lines=13> */
[----:B------:R-:W-:Y:S01]  /*477e0*/  IADD3 R26, R247, 0x100000, RZ ;  /* 0x00100000f71a7810 */ /* 0x000fe20007ffe0ff */
        /* <DEDUP_REMOVED lines=21> */
[C---:B---3--:R-:W-:Y:S01]  /*47940*/  IMAD.WIDE R22, R252.reuse, 0x4, R222 ;  /* 0x00000004fc167825 */ /* 0x048fe200078e02de */
        /* <DEDUP_REMOVED lines=197> */
[----:B------:R1:W-:Y:S04]  /*485a0*/  LDGSTS.E [R19+-0x59200], desc[UR48][R24.64], P5 ;  /* 0xa6e0000018137fae */ /* 0x0003e8000a921870 */
[----:B------:R3:W-:Y:S04]  /*485b0*/  STL.64 [R1+0x980], R16 ;  /* 0x0009801001007387 */ /* 0x0007e80000100a00 */
[----:B------:R4:W-:Y:S04]  /*485c0*/  LDGSTS.E [R18+-0x58e00], desc[UR48][R22.64], P5 ;  /* 0xa720000016127fae */ /* 0x0009e8000a921870 */
[----:B------:R1:W-:Y:S04]  /*485d0*/  STL.64 [R1+0x920], R12 ;  /* 0x0009200c01007387 */ /* 0x0003e80000100a00 */
[----:B------:R4:W-:Y:S04]  /*485e0*/  LDGSTS.E [R7+-0x58a00], desc[UR48][R16.64], P5 ;  /* 0xa760000010077fae */ /* 0x0009e8000a921870 */
[----:B------:R4:W-:Y:S04]  /*485f0*/  LDGSTS.E [R6+-0x58600], desc[UR48][R12.64], P5 ;  /* 0xa7a000000c067fae */ /* 0x0009e8000a921870 */
[----:B---3--:R-:W3:Y:S04]  /*48600*/  LDL.LU.64 R16, [R1+0x1768] ;  /* 0x0017680001107983 */ /* 0x008ee80000300a00 */
[----:B------:R-:W3:Y:S04]  /*48610*/  LDL.LU.64 R210, [R1+0x1750] ;  /* 0x0017500001d27983 */ /* 0x000ee80000300a00 */
[----:B------:R-:W3:Y:S04]  /*48620*/  LDL.LU.64 R216, [R1+0x1738] ;  /* 0x0017380001d87983 */ /* 0x000ee80000300a00 */
[----:B------:R-:W3:Y:S04]  /*48630*/  LDL.LU.64 R228, [R1+0x1720] ;  /* 0x0017200001e47983 */ /* 0x000ee80000300a00 */
[----:B-1----:R-:W3:Y:S01]  /*48640*/  LDL.LU.64 R12, [R1+0x1708] ;  /* 0x00170800010c7983 */ /* 0x002ee20000300a00 */
[----:B--2---:R-:W-:Y:S01]  /*48650*/  IMAD.WIDE R26, R252, 0x4, R20 ;  /* 0x00000004fc1a7825 */ /* 0x004fe200078e0214 */
[----:B------:R-:W-:-:S03]  /*48660*/  IADD3 R19, R248, 0x100000, RZ ;  /* 0x00100000f8137810 */ /* 0x000fc60007ffe0ff */
[C---:B----4-:R-:W-:Y:S01]  /*48670*/  IMAD.WIDE R22, R252.reuse, 0x4, R222 ;  /* 0x00000004fc167825 */ /* 0x050fe200078e02de */
[----:B------:R-:W-:Y:S03]  /*48680*/  STL.64 [R1+0x808], R26 ;  /* 0x0008081a01007387 */ /* 0x000fe60000100a00 */
[----:B------:R-:W-:Y:S02]  /*48690*/  VIADD R24, R247, 0x100000 ;  /* 0x00100000f7187836 */ /* 0x000fe40000000000 */
[C---:B------:R-:W-:Y:S01]  /*486a0*/  IMAD.WIDE R20, R252.reuse, 0x4, R234 ;  /* 0x00000004fc147825 */ /* 0x040fe200078e02ea */
[----:B------:R-:W-:Y:S03]  /*486b0*/  STL.64 [R1+0x9c0], R22 ;  /* 0x0009c01601007387 */ /* 0x000fe60000100a00 */
[----:B------:R-:W-:Y:S01]  /*486c0*/  IMAD.WIDE R10, R252, 0x4, R10 ;  /* 0x00000004fc0a7825 */ /* 0x000fe200078e020a */
[----:B------:R1:W-:Y:S03]  /*486d0*/  LDGSTS.E [R24+-0x58200], desc[UR48][R26.64], P5 ;  /* 0xa7e000001a187fae */ /* 0x0003e6000a921870 */
[----:B------:R-:W-:Y:S01]  /*486e0*/  VIADD R18, R248, 0x100000 ;  /* 0x00100000f8127836 */ /* 0x000fe20000000000 */
[----:B------:R2:W-:Y:S01]  /*486f0*/  STL.64 [R1+0x9c8], R20 ;  /* 0x0009c81401007387 */ /* 0x0005e20000100a00 */
[----:B------:R-:W-:-:S03]  /*48700*/  IMAD.WIDE R8, R252, 0x4, R8 ;  /* 0x00000004fc087825 */ /* 0x000fc600078e0208 */
[----:B------:R4:W-:Y:S01]  /*48710*/  LDGSTS.E [R19+-0x7fd80], desc[UR48][R22.64], P5 ;  /* 0x8028000016137fae */ /* 0x0009e2000a921870 */
[----:B------:R-:W-:-:S03]  /*48720*/  VIADD R7, R248, 0x100000 ;  /* 0x00100000f8077836 */ /* 0x000fc60000000000 */
[----:B------:R1:W-:Y:S01]  /*48730*/  STL.64 [R1+0x9d0], R10 ;  /* 0x0009d00a01007387 */ /* 0x0003e20000100a00 */
[----:B------:R-:W-:-:S03]  /*48740*/  VIADD R6, R248, 0x100000 ;  /* 0x00100000f8067836 */ /* 0x000fc60000000000 */
        /* <DEDUP_REMOVED lines=8> */
[----:B----4-:R-:W4:Y:S01]  /*487d0*/  LDL.LU.64 R8, [R1+0x1668] ;  /* 0x0016680001087983 */ /* 0x010f220000300a00 */
[----:B------:R-:W-:-:S02]  /*487e0*/  VIADD R26, R248, 0x100000 ;  /* 0x00100000f81a7836 */ /* 0x000fc40000000000 */
[----:B---3--:R-:W-:-:S04]  /*487f0*/  IMAD.WIDE R28, R252, 0x4, R16 ;  /* 0x00000004fc1c7825 */ /* 0x008fc800078e0210 */
        /* <DEDUP_REMOVED lines=18> */
[----:B---3--:R-:W3:Y:S01]  /*48920*/  LDL.LU.64 R12, [R1+0x15c0] ;  /* 0x0015c000010c7983 */ /* 0x008ee20000300a00 */
        /* <DEDUP_REMOVED lines=9> */
[----:B----4-:R-:W-:-:S03]  /*489c0*/  IMAD.WIDE R8, R252, 0x4, R8 ;  /* 0x00000004fc087825 */ /* 0x010fc600078e0208 */
        /* <DEDUP_REMOVED lines=19> */
[C---:B---3--:R-:W-:Y:S01]  /*48b00*/  IMAD.WIDE R12, R252.reuse, 0x4, R12 ;  /* 0x00000004fc0c7825 */ /* 0x048fe200078e020c */
        /* <DEDUP_REMOVED lines=201> */
[C---:B------:R-:W-:Y:S01]  /*497a0*/  VIADD R26, R249.reuse, 0x100000 ;  /* 0x00100000f91a7836 */ /* 0x040fe20000000000 */
[C---:B------:R-:W-:Y:S01]  /*497b0*/  IADD3 R18, R249.reuse, 0x100000, RZ ;  /* 0x00100000f9127810 */ /* 0x040fe20007ffe0ff */
        /* <DEDUP_REMOVED lines=26> */
[----:B------:R-:W-:Y:S02]  /*49960*/  VIADD R24, R249, 0x100000 ;  /* 0x00100000f9187836 */ /* 0x000fe40000000000 */
[C---:B------:R-:W-:Y:S01]  /*49970*/  IMAD.WIDE R20, R252.reuse, 0x4, R234 ;  /* 0x00000004fc147825 */ /* 0x040fe200078e02ea */
[----:B------:R-:W-:Y:S03]  /*49980*/  STL.64 [R1+0xbe0], R22 ;  /* 0x000be01601007387 */ /* 0x000fe60000100a00 */
[C---:B---3--:R-:W-:Y:S01]  /*49990*/  IMAD.WIDE R10, R252.reuse, 0x4, R10 ;  /* 0x00000004fc0a7825 */ /* 0x048fe200078e020a */
        /* <DEDUP_REMOVED lines=215> */
[----:B------:R-:W-:Y:S04]  /*4a710*/  LDGSTS.E [R18+-0x59900], desc[UR48][R20.64], P5 ;  /* 0xa670000014127fae */ /* 0x000fe8000a921870 */
[----:B------:R1:W-:Y:S04]  /*4a720*/  STL.64 [R1+0xe50], R8 ;  /* 0x000e500801007387 */ /* 0x0003e80000100a00 */
[----:B------:R-:W-:Y:S04]  /*4a730*/  LDGSTS.E [R7+-0x59500], desc[UR48][R10.64], P5 ;  /* 0xa6b000000a077fae */ /* 0x000fe8000a921870 */
[----:B--2---:R-:W2:Y:S04]  /*4a740*/  LDL.LU.64 R20, [R1+0x1898] ;  /* 0x0018980001147983 */ /* 0x004ea80000300a00 */
[----:B------:R-:W2:Y:S04]  /*4a750*/  LDL.LU.64 R222, [R1+0x1890] ;  /* 0x0018900001de7983 */ /* 0x000ea80000300a00 */
[----:B------:R-:W2:Y:S04]  /*4a760*/  LDL.LU.64 R234, [R1+0x1888] ;  /* 0x0018880001ea7983 */ /* 0x000ea80000300a00 */
[----:B---3--:R-:W3:Y:S04]  /*4a770*/  LDL.LU.64 R10, [R1+0x1880] ;  /* 0x00188000010a7983 */ /* 0x008ee80000300a00 */
[----:B------:R1:W-:Y:S04]  /*4a780*/  LDGSTS.E [R6+-0x59100], desc[UR48][R8.64], P5 ;  /* 0xa6f0000008067fae */ /* 0x0003e8000a921870 */
[----:B-1----:R-:W3:Y:S01]  /*4a790*/  LDL.LU.64 R8, [R1+0x1878] ;  /* 0x0018780001087983 */ /* 0x002ee20000300a00 */
[----:B------:R-:W-:-:S02]  /*4a7a0*/  VIADD R26, R249, 0x100000 ;  /* 0x00100000f91a7836 */ /* 0x000fc40000000000 */
        /* <DEDUP_REMOVED lines=14> */
[----:B------:R3:W-:Y:S04]  /*4a890*/  LDGSTS.E [R7+-0x58100], desc[UR48][R16.64], P5 ;  /* 0xa7f0000010077fae */ /* 0x0007e8000a921870 */
[----:B------:R-:W-:Y:S04]  /*4a8a0*/  LDGSTS.E [R6+-0x7fc80], desc[UR48][R12.64], P5 ;  /* 0x803800000c067fae */ /* 0x000fe8000a921870 */
[----:B-1----:R-:W3:Y:S04]  /*4a8b0*/  LDL.LU.64 R16, [R1+0x1870] ;  /* 0x0018700001107983 */ /* 0x002ee80000300a00 */
[----:B------:R-:W3:Y:S04]  /*4a8c0*/  LDL.LU.64 R210, [R1+0x1868] ;  /* 0x0018680001d27983 */ /* 0x000ee80000300a00 */
[----:B------:R-:W3:Y:S04]  /*4a8d0*/  LDL.LU.64 R216, [R1+0x1860] ;  /* 0x0018600001d87983 */ /* 0x000ee80000300a00 */
[----:B------:R-:W3:Y:S04]  /*4a8e0*/  LDL.LU.64 R228, [R1+0x1850] ;  /* 0x0018500001e47983 */ /* 0x000ee80000300a00 */
[----:B----4-:R-:W4:Y:S01]  /*4a8f0*/  LDL.LU.64 R12, [R1+0x1840] ;  /* 0x00184000010c7983 */ /* 0x010f220000300a00 */
[----:B--2---:R-:W-:Y:S01]  /*4a900*/  IMAD.WIDE R26, R252, 0x4, R20 ;  /* 0x00000004fc1a7825 */ /* 0x004fe200078e0214 */
[----:B------:R-:W-:-:S03]  /*4a910*/  IADD3 R18, R250, 0x100000, RZ ;  /* 0x00100000fa127810 */ /* 0x000fc60007ffe0ff */
[----:B------:R-:W-:Y:S01]  /*4a920*/  IMAD.WIDE R22, R252, 0x4, R222 ;  /* 0x00000004fc167825 */ /* 0x000fe200078e02de */
[----:B------:R-:W-:Y:S03]  /*4a930*/  STL.64 [R1+0xea0], R26 ;  /* 0x000ea01a01007387 */ /* 0x000fe60000100a00 */
[----:B------:R-:W-:Y:S02]  /*4a940*/  VIADD R24, R250, 0x100000 ;  /* 0x00100000fa187836 */ /* 0x000fe40000000000 */
[----:B------:R-:W-:Y:S01]  /*4a950*/  IMAD.WIDE R20, R252, 0x4, R234 ;  /* 0x00000004fc147825 */ /* 0x000fe200078e02ea */
[----:B------:R-:W-:Y:S03]  /*4a960*/  STL.64 [R1+0xeb0], R22 ;  /* 0x000eb01601007387 */ /* 0x000fe60000100a00 */
[----:B------:R-:W-:Y:S01]  /*4a970*/  VIADD R19, R250, 0x100000 ;  /* 0x00100000fa137836 */ /* 0x000fe20000000000 */
[----:B------:R1:W-:Y:S01]  /*4a980*/  LDGSTS.E [R24+-0x7f880], desc[UR48][R26.64], P5 ;  /* 0x807800001a187fae */ /* 0x0003e2000a921870 */
[----:B---3--:R-:W-:-:S03]  /*4a990*/  IMAD.WIDE R10, R252, 0x4, R10 ;  /* 0x00000004fc0a7825 */ /* 0x008fc600078e020a */
[----:B------:R2:W-:Y:S01]  /*4a9a0*/  STL.64 [R1+0xec0], R20 ;  /* 0x000ec01401007387 */ /* 0x0005e20000100a00 */
[----:B------:R-:W-:-:S03]  /*4a9b0*/  IMAD.WIDE R8, R252, 0x4, R8 ;  /* 0x00000004fc087825 */ /* 0x000fc600078e0208 */
[----:B------:R3:W-:Y:S01]  /*4a9c0*/  LDGSTS.E [R19+-0x7f480], desc[UR48][R22.64], P5 ;  /* 0x80b8000016137fae */ /* 0x0007e2000a921870 */
[----:B------:R-:W-:-:S03]  /*4a9d0*/  VIADD R7, R250, 0x100000 ;  /* 0x00100000fa077836 */ /* 0x000fc60000000000 */
        /* <DEDUP_REMOVED lines=141> */
[----:B------:R1:W-:Y:S03]  /*4b2b0*/  STL.64 [R1+0x1148], R24 ;  /* 0x0011481801007387 */ /* 0x0003e60000100a00 */
[C---:B------:R-:W-:Y:S01]  /*4b2c0*/  IMAD.WIDE R16, R252.reuse, 0x4, R228 ;  /* 0x00000004fc107825 */ /* 0x040fe200078e02e4 */
[----:B------:R-:W-:Y:S03]  /*4b2d0*/  LDGSTS.E [R26+-0x5ec80], desc[UR48][R28.64], P5 ;  /* 0xa13800001c1a7fae */ /* 0x000fe6000a921870 */
[----:B----4-:R-:W-:Y:S01]  /*4b2e0*/  IMAD.WIDE R12, R252, 0x4, R12 ;  /* 0x00000004fc0c7825 */ /* 0x010fe200078e020c */
[----:B------:R-:W-:Y:S04]  /*4b2f0*/  STL.64 [R1+0x1158], R22 ;  /* 0x0011581601007387 */ /* 0x000fe80000100a00 */
[----:B------:R1:W-:Y:S04]  /*4b300*/  LDGSTS.E [R19+-0x5e880], desc[UR48][R24.64], P5 ;  /* 0xa178000018137fae */ /* 0x0003e8000a921870 */
[----:B------:R3:W-:Y:S04]  /*4b310*/  STL.64 [R1+0x1168], R16 ;  /* 0x0011681001007387 */ /* 0x0007e80000100a00 */
[----:B------:R4:W-:Y:S04]  /*4b320*/  LDGSTS.E [R18+-0x5e480], desc[UR48][R22.64], P5 ;  /* 0xa1b8000016127fae */ /* 0x0009e8000a921870 */
[----:B------:R4:W-:Y:S04]  /*4b330*/  STL.64 [R1+0x1178], R12 ;  /* 0x0011780c01007387 */ /* 0x0009e80000100a00 */
[----:B------:R-:W-:Y:S04]  /*4b340*/  LDGSTS.E [R7+-0x5e080], desc[UR48][R16.64], P5 ;  /* 0xa1f8000010077fae */ /* 0x000fe8000a921870 */
[----:B------:R-:W4:Y:S01]  /*4b350*/  LDL.LU.64 R18, [R1+0x1410] ;  /* 0x0014100001127983 */ /* 0x000f220000300a00 */
[----:B-1----:R-:W-:-:S03]  /*4b360*/  VIADD R24, R250, 0x100000 ;  /* 0x00100000fa187836 */ /* 0x002fc60000000000 */
[----:B------:R1:W-:Y:S04]  /*4b370*/  LDGSTS.E [R6+-0x5dc80], desc[UR48][R12.64], P5 ;  /* 0xa23800000c067fae */ /* 0x0003e8000a921870 */
[----:B---3--:R-:W3:Y:S04]  /*4b380*/  LDL.LU.64 R16, [R1+0x13e0] ;  /* 0x0013e00001107983 */ /* 0x008ee80000300a00 */
[----:B------:R-:W3:Y:S04]  /*4b390*/  LDL.LU.64 R210, [R1+0x13b0] ;  /* 0x0013b00001d27983 */ /* 0x000ee80000300a00 */
[----:B------:R-:W3:Y:S04]  /*4b3a0*/  LDL.LU.64 R216, [R1+0x1380] ;  /* 0x0013800001d87983 */ /* 0x000ee80000300a00 */
[----:B------:R-:W3:Y:S01]  /*4b3b0*/  LDL.LU.64 R228, [R1+0x1350] ;  /* 0x0013500001e47983 */ /* 0x000ee20000300a00 */
[----:B--2---:R-:W-:-:S04]  /*4b3c0*/  IMAD.WIDE R26, R252, 0x4, R20 ;  /* 0x00000004fc1a7825 */ /* 0x004fc800078e0214 */
[C---:B----4-:R-:W-:Y:S01]  /*4b3d0*/  IMAD.WIDE R22, R252.reuse, 0x4, R222 ;  /* 0x00000004fc167825 */ /* 0x050fe200078e02de */
[----:B------:R-:W-:Y:S03]  /*4b3e0*/  STL.64 [R1+0x1180], R26 ;  /* 0x0011801a01007387 */ /* 0x000fe60000100a00 */
[C---:B------:R-:W-:Y:S01]  /*4b3f0*/  IMAD.WIDE R20, R252.reuse, 0x4, R234 ;  /* 0x00000004fc147825 */ /* 0x040fe200078e02ea */
[----:B------:R-:W-:Y:S03]  /*4b400*/  STL.64 [R1+0x1190], R22 ;  /* 0x0011901601007387 */ /* 0x000fe60000100a00 */
[----:B------:R-:W-:Y:S01]  /*4b410*/  IMAD.WIDE R10, R252, 0x4, R10 ;  /* 0x00000004fc0a7825 */ /* 0x000fe200078e020a */
[----:B------:R-:W-:Y:S03]  /*4b420*/  STL.64 [R1+0x11a0], R20 ;  /* 0x0011a01401007387 */ /* 0x000fe60000100a00 */
[----:B-1----:R-:W-:-:S02]  /*4b430*/  VIADD R13, R250, 0x100000 ;  /* 0x00100000fa0d7836 */ /* 0x002fc40000000000 */
[----:B------:R-:W-:Y:S01]  /*4b440*/  VIADD R12, R250, 0x100000 ;  /* 0x00100000fa0c7836 */ /* 0x000fe20000000000 */
[----:B------:R1:W-:Y:S04]  /*4b450*/  STL.64 [R1+0x1520], R10 ;  /* 0x0015200a01007387 */ /* 0x0003e80000100a00 */
[----:B------:R2:W-:Y:S01]  /*4b460*/  LDGSTS.E [R24+-0x5d880], desc[UR48][R26.64], P5 ;  /* 0xa27800001a187fae */ /* 0x0005e2000a921870 */
[----:B------:R-:W-:-:S03]  /*4b470*/  IMAD.WIDE R8, R252, 0x4, R8 ;  /* 0x00000004fc087825 */ /* 0x000fc600078e0208 */
[----:B------:R-:W-:Y:S04]  /*4b480*/  LDGSTS.E [R13+-0x5d480], desc[UR48][R22.64], P5 ;  /* 0xa2b80000160d7fae */ /* 0x000fe8000a921870 */
[----:B------:R4:W-:Y:S04]  /*4b490*/  STL.64 [R1+0x1518], R8 ;  /* 0x0015180801007387 */ /* 0x0009e80000100a00 */
[----:B------:R-:W3:Y:S04]  /*4b4a0*/  LDL.LU.64 R222, [R1+0x12f8] ;  /* 0x0012f80001de7983 */ /* 0x000ee80000300a00 */
[----:B------:R2:W-:Y:S04]  /*4b4b0*/  LDGSTS.E [R12+-0x5d080], desc[UR48][R20.64], P5 ;  /* 0xa2f80000140c7fae */ /* 0x0005e8000a921870 */
[----:B------:R-:W3:Y:S04]  /*4b4c0*/  LDL.LU.64 R234, [R1+0x12c8] ;  /* 0x0012c80001ea7983 */ /* 0x000ee80000300a00 */
[----:B------:R-:W-:Y:S04]  /*4b4d0*/  LDGSTS.E [R7+-0x5cc80], desc[UR48][R10.64], P5 ;  /* 0xa33800000a077fae */ /* 0x000fe8000a921870 */
[----:B------:R-:W-:Y:S04]  /*4b4e0*/  LDGSTS.E [R6+-0x5c880], desc[UR48][R8.64], P5 ;  /* 0xa378000008067fae */ /* 0x000fe8000a921870 */
[----:B-1----:R-:W3:Y:S04]  /*4b4f0*/  LDL.LU.64 R10, [R1+0x1260] ;  /* 0x00126000010a7983 */ /* 0x002ee80000300a00 */
[----:B------:R-:W3:Y:S04]  /*4b500*/  LDL.LU.64 R12, [R1+0x11c0] ;  /* 0x0011c000010c7983 */ /* 0x000ee80000300a00 */
[----:B----4-:R-:W4:Y:S01]  /*4b510*/  LDL.LU.64 R8, [R1+0x1128] ;  /* 0x0011280001087983 */ /* 0x010f220000300a00 */
[C---:B--2---:R-:W-:Y:S01]  /*4b520*/  IADD3 R26, R250.reuse, 0x100000, RZ ;  /* 0x00100000fa1a7810 */ /* 0x044fe20007ffe0ff */
[----:B------:R-:W-:-:S02]  /*4b530*/  VIADD R21, R250, 0x100000 ;  /* 0x00100000fa157836 */ /* 0x000fc40000000000 */
[----:B------:R-:W-:Y:S02]  /*4b540*/  VIADD R20, R250, 0x100000 ;  /* 0x00100000fa147836 */ /* 0x000fe40000000000 */
[----:B------:R-:W-:-:S04]  /*4b550*/  IMAD.WIDE R28, R252, 0x4, R18 ;  /* 0x00000004fc1c7825 */ /* 0x000fc800078e0212 */
[C---:B---3--:R-:W-:Y:S01]  /*4b560*/  IMAD.WIDE R24, R252.reuse, 0x4, R16 ;  /* 0x00000004fc187825 */ /* 0x048fe200078e0210 */
        /* <DEDUP_REMOVED lines=12> */
[----:B------:R4:W-:Y:S04]  /*4b630*/  LDGSTS.E [R6+-0x5b480], desc[UR48][R16.64], P5 ;  /* 0xa4b8000010067fae */ /* 0x0009e8000a921870 */
[----:B--2---:R-:W2:Y:S04]  /*4b640*/  LDL.LU.64 R18, [R1+0x4f0] ;  /* 0x0004f00001127983 */ /* 0x004ea80000300a00 */
[----:B------:R-:W2:Y:S04]  /*4b650*/  LDL.LU.64 R210, [R1+0x4c0] ;  /* 0x0004c00001d27983 */ /* 0x000ea80000300a00 */
[----:B------:R-:W2:Y:S04]  /*4b660*/  LDL.LU.64 R216, [R1+0x490] ;  /* 0x0004900001d87983 */ /* 0x000ea80000300a00 */
[----:B------:R-:W2:Y:S01]  /*4b670*/  LDL.LU.64 R228, [R1+0x460] ;  /* 0x0004600001e47983 */ /* 0x000ea20000300a00 */
[----:B------:R-:W-:-:S03]  /*4b680*/  IMAD.WIDE R32, R252, 0x4, R222 ;  /* 0x00000004fc207825 */ /* 0x000fc600078e02de */
[----:B------:R-:W2:Y:S01]  /*4b690*/  LDL.LU.64 R6, [R1+0x430] ;  /* 0x0004300001067983 */ /* 0x000ea20000300a00 */
[----:B-1----:R-:W-:-:S04]  /*4b6a0*/  IMAD.WIDE R28, R252, 0x4, R234 ;  /* 0x00000004fc1c7825 */ /* 0x002fc800078e02ea */
[C---:B------:R-:W-:Y:S02]  /*4b6b0*/  IMAD.WIDE R26, R252.reuse, 0x4, R10 ;  /* 0x00000004fc1a7825 */ /* 0x040fe400078e020a */
[----:B------:R-:W2:Y:S02]  /*4b6c0*/  LDL.LU.64 R10, [R1+0x3d0] ;  /* 0x0003d000010a7983 */ /* 0x000ea40000300a00 */
[C---:B---3--:R-:W-:Y:S02]  /*4b6d0*/  IMAD.WIDE R22, R252.reuse, 0x4, R12 ;  /* 0x00000004fc167825 */ /* 0x048fe400078e020c */
[----:B------:R-:W-:Y:S02]  /*4b6e0*/  STL.64 [R1+0x14e8], R32 ;  /* 0x0014e82001007387 */ /* 0x000fe40000100a00 */
[----:B----4-:R-:W-:Y:S02]  /*4b6f0*/  IMAD.WIDE R20, R252, 0x4, R8 ;  /* 0x00000004fc147825 */ /* 0x010fe400078e0208 */
[----:B------:R-:W-:Y:S04]  /*4b700*/  STL.64 [R1+0x14e0], R28 ;  /* 0x0014e01c01007387 */ /* 0x000fe80000100a00 */
[----:B------:R-:W3:Y:S04]  /*4b710*/  LDL.LU.64 R12, [R1+0x400] ;  /* 0x00040000010c7983 */ /* 0x000ee80000300a00 */
[----:B------:R1:W-:Y:S04]  /*4b720*/  STL.64 [R1+0x14d8], R26 ;  /* 0x0014d81a01007387 */ /* 0x0003e80000100a00 */
[----:B------:R-:W4:Y:S04]  /*4b730*/  LDL.LU.64 R8, [R1+0x3a0] ;  /* 0x0003a00001087983 */ /* 0x000f280000300a00 */
[----:B------:R-:W-:Y:S04]  /*4b740*/  STL.64 [R1+0x14d0], R22 ;  /* 0x0014d01601007387 */ /* 0x000fe80000100a00 */
[----:B------:R1:W-:Y:S04]  /*4b750*/  STL.64 [R1+0x14c8], R20 ;  /* 0x0014c81401007387 */ /* 0x0003e80000100a00 */
[----:B------:R-:W4:Y:S04]  /*4b760*/  LDL.LU.64 R222, [R1+0x398] ;  /* 0x0003980001de7983 */ /* 0x000f280000300a00 */
[----:B------:R-:W4:Y:S01]  /*4b770*/  LDL.LU.64 R234, [R1+0x390] ;  /* 0x0003900001ea7983 */ /* 0x000f220000300a00 */
[----:B------:R-:W-:-:S02]  /*4b780*/  VIADD R30, R250, 0x100000 ;  /* 0x00100000fa1e7836 */ /* 0x000fc40000000000 */
[----:B------:R-:W-:-:S03]  /*4b790*/  VIADD R25, R250, 0x100000 ;  /* 0x00100000fa197836 */ /* 0x000fc60000000000 */
[----:B------:R-:W-:Y:S04]  /*4b7a0*/  LDGSTS.E [R30+-0x5b080], desc[UR48][R32.64], P5 ;  /* 0xa4f80000201e7fae */ /* 0x000fe8000a921870 */
[----:B------:R-:W-:Y:S01]  /*4b7b0*/  LDGSTS.E [R25+-0x5ac80], desc[UR48][R28.64], P5 ;  /* 0xa53800001c197fae */ /* 0x000fe2000a921870 */
[C---:B------:R-:W-:Y:S01]  /*4b7c0*/  VIADD R24, R250.reuse, 0x100000 ;  /* 0x00100000fa187836 */ /* 0x040fe20000000000 */
[----:B------:R-:W-:-:S04]  /*4b7d0*/  IADD3 R17, R250, 0x100000, RZ ;  /* 0x00100000fa117810 */ /* 0x000fc80007ffe0ff */
[----:B------:R1:W-:Y:S04]  /*4b7e0*/  LDGSTS.E [R24+-0x5a880], desc[UR48][R26.64], P5 ;  /* 0xa57800001a187fae */ /* 0x0003e8000a921870 */
[----:B------:R-:W-:Y:S01]  /*4b7f0*/  LDGSTS.E [R17+-0x5a480], desc[UR48][R22.64], P5 ;  /* 0xa5b8000016117fae */ /* 0x000fe2000a921870 */
[----:B------:R-:W-:-:S05]  /*4b800*/  VIADD R16, R250, 0x100000 ;  /* 0x00100000fa107836 */ /* 0x000fca0000000000 */
[----:B------:R1:W-:Y:S02]  /*4b810*/  LDGSTS.E [R16+-0x5a080], desc[UR48][R20.64], P5 ;  /* 0xa5f8000014107fae */ /* 0x0003e4000a921870 */
[C---:B-1----:R-:W-:Y:S02]  /*4b820*/  VIADD R26, R250.reuse, 0x100000 ;  /* 0x00100000fa1a7836 */ /* 0x042fe40000000000 */
[C---:B------:R-:W-:Y:S02]  /*4b830*/  VIADD R21, R250.reuse, 0x100000 ;  /* 0x00100000fa157836 */ /* 0x040fe40000000000 */
[----:B------:R-:W-:Y:S02]  /*4b840*/  VIADD R20, R250, 0x100000 ;  /* 0x00100000fa147836 */ /* 0x000fe40000000000 */
[----:B--2---:R-:W-:-:S04]  /*4b850*/  IMAD.WIDE R28, R252, 0x4, R18 ;  /* 0x00000004fc1c7825 */ /* 0x004fc800078e0212 */
[C---:B------:R-:W-:Y:S01]  /*4b860*/  IMAD.WIDE R18, R252.reuse, 0x4, R228 ;  /* 0x00000004fc127825 */ /* 0x040fe200078e02e4 */
[----:B------:R-:W-:Y:S01]  /*4b870*/  LDGSTS.E [R26+-0x59c80], desc[UR48][R28.64], P5 ;  /* 0xa63800001c1a7fae */ /* 0x000fe2000a921870 */
[----:B------:R-:W1:Y:S02]  /*4b880*/  S2R R229, SR_TID.X ;  /* 0x0000000000e57919 */ /* 0x000e640000002100 */
[----:B------:R-:W-:-:S04]  /*4b890*/  IMAD.WIDE R24, R252, 0x4, R210 ;  /* 0x00000004fc187825 */ /* 0x000fc800078e02d2 */
[C---:B------:R-:W-:Y:S01]  /*4b8a0*/  IMAD.WIDE R22, R252.reuse, 0x4, R216 ;  /* 0x00000004fc167825 */ /* 0x040fe200078e02d8 */
[----:B------:R-:W-:Y:S04]  /*4b8b0*/  STL.64 [R1+0x14c0], R28 ;  /* 0x0014c01c01007387 */ /* 0x000fe80000100a00 */
[----:B------:R-:W-:Y:S04]  /*4b8c0*/  STL.64 [R1+0x14b8], R24 ;  /* 0x0014b81801007387 */ /* 0x000fe80000100a00 */
[----:B------:R-:W-:Y:S04]  /*4b8d0*/  STL.64 [R1+0x14b0], R22 ;  /* 0x0014b01601007387 */ /* 0x000fe80000100a00 */
[----:B------:R2:W-:Y:S04]  /*4b8e0*/  STL.64 [R1+0x14a8], R18 ;  /* 0x0014a81201007387 */ /* 0x0005e80000100a00 */
[----:B------:R-:W2:Y:S01]  /*4b8f0*/  LDL.LU.64 R216, [R1+0x318] ;  /* 0x0003180001d87983 */ /* 0x000ea20000300a00 */
[----:B-1----:R-:W-:Y:S01]  /*4b900*/  SHF.R.U32.HI R229, RZ, 0x6, R229 ;  /* 0x00000006ffe57819 */ /* 0x002fe200000116e5 */
[----:B------:R-:W1:Y:S03]  /*4b910*/  S2R R211, SR_TID.X ;  /* 0x0000000000d37919 */ /* 0x000e660000002100 */
[----:B------:R-:W-:Y:S01]  /*4b920*/  SGXT.U32 R229, R229, 0x1 ;  /* 0x00000001e5e5781a */ /* 0x000fe20000000000 */
[----:B------:R-:W-:Y:S03]  /*4b930*/  LDGSTS.E [R21+-0x59880], desc[UR48][R24.64], P5 ;  /* 0xa678000018157fae */ /* 0x000fe6000a921870 */
[----:B------:R-:W-:Y:S01]  /*4b940*/  LOP3.LUT R229, R229, 0x40, RZ, 0xfc, !PT ;  /* 0x00000040e5e57812 */ /* 0x000fe200078efcff */
[----:B------:R-:W-:Y:S03]  /*4b950*/  LDGSTS.E [R20+-0x59480], desc[UR48][R22.64], P5 ;  /* 0xa6b8000016147fae */ /* 0x000fe6000a921870 */
[----:B------:R-:W-:Y:S01]  /*4b960*/  ISETP.GE.AND P6, PT, R229, UR6, PT ;  /* 0x00000006e5007c0c */ /* 0x000fe2000bfc6270 */
[C---:B------:R-:W-:Y:S01]  /*4b970*/  IMAD.WIDE R6, R252.reuse, 0x4, R6 ;  /* 0x00000004fc067825 */ /* 0x040fe200078e0206 */
[----:B------:R-:W2:Y:S03]  /*4b980*/  LDL.LU.64 R228, [R1+0x310] ;  /* 0x0003100001e47983 */ /* 0x000ea60000300a00 */
[C---:B---3--:R-:W-:Y:S01]  /*4b990*/  IMAD.WIDE R12, R252.reuse, 0x4, R12 ;  /* 0x00000004fc0c7825 */ /* 0x048fe200078e020c */
[----:B------:R2:W-:Y:S03]  /*4b9a0*/  LDGSTS.E [R17+-0x59080], desc[UR48][R18.64], P5 ;  /* 0xa6f8000012117fae */ /* 0x0005e6000a921870 */
[C---:B------:R-:W-:Y:S01]  /*4b9b0*/  IMAD.WIDE R10, R252.reuse, 0x4, R10 ;  /* 0x00000004fc0a7825 */ /* 0x040fe200078e020a */
[----:B------:R3:W-:Y:S03]  /*4b9c0*/  LDGSTS.E [R16+-0x58c80], desc[UR48][R6.64], P5 ;  /* 0xa738000006107fae */ /* 0x0007e6000a921870 */
[----:B----4-:R-:W-:Y:S01]  /*4b9d0*/  IMAD.WIDE R8, R252, 0x4, R8 ;  /* 0x00000004fc087825 */ /* 0x010fe200078e0208 */
[----:B-1----:R-:W-:-:S02]  /*4b9e0*/  SHF.R.U32.HI R210, RZ, 0x6, R211 ;  /* 0x00000006ffd27819 */ /* 0x002fc400000116d3 */
[----:B------:R-:W-:Y:S01]  /*4b9f0*/  SHF.R.U32.HI R211, RZ, 0x6, R211 ;  /* 0x00000006ffd37819 */ /* 0x000fe200000116d3 */
[----:B--2---:R-:W-:Y:S01]  /*4ba00*/  VIADD R19, R250, 0x100000 ;  /* 0x00100000fa137836 */ /* 0x004fe20000000000 */
[----:B------:R-:W-:Y:S02]  /*4ba10*/  SGXT.U32 R210, R210, 0x1 ;  /* 0x00000001d2d2781a */ /* 0x000fe40000000000 */
[----:B------:R-:W-:Y:S02]  /*4ba20*/  SGXT.U32 R211, R211, 0x1 ;  /* 0x00000001d3d3781a */ /* 0x000fe40000000000 */
[----:B------:R-:W-:Y:S01]  /*4ba30*/  IADD3 R18, R250, 0x100000, RZ ;  /* 0x00100000fa127810 */ /* 0x000fe20007ffe0ff */
[----:B------:R-:W-:Y:S01]  /*4ba40*/  LDGSTS.E [R19+-0x58880], desc[UR48][R12.64], P5 ;  /* 0xa77800000c137fae */ /* 0x000fe2000a921870 */
[----:B------:R-:W-:Y:S02]  /*4ba50*/  LOP3.LUT R210, R210, 0x42, RZ, 0xfc, !PT ;  /* 0x00000042d2d27812 */ /* 0x000fe400078efcff */
[----:B------:R-:W-:Y:S01]  /*4ba60*/  LOP3.LUT R211, R211, 0x60, RZ, 0xfc, !PT ;  /* 0x00000060d3d37812 */ /* 0x000fe200078efcff */
[----:B------:R-:W-:Y:S01]  /*4ba70*/  LDGSTS.E [R18+-0x58480], desc[UR48][R10.64], P5 ;  /* 0xa7b800000a127fae */ /* 0x000fe2000a921870 */
[----:B---3--:R-:W-:Y:S01]  /*4ba80*/  SEL R16, RZ, 0x4, P6 ;  /* 0x00000004ff107807 */ /* 0x008fe20003000000 */
[----:B------:R-:W-:Y:S01]  /*4ba90*/  IMAD.WIDE R22, R251, 0x4, R222 ;  /* 0x00000004fb167825 */ /* 0x000fe200078e02de */
[----:B------:R-:W-:Y:S01]  /*4baa0*/  ISETP.GE.AND P6, PT, R210, UR6, PT ;  /* 0x00000006d2007c0c */ /* 0x000fe2000bfc6270 */
[----:B------:R1:W-:Y:S01]  /*4bab0*/  LDGSTS.E [R17+-0x58080], desc[UR48][R8.64], P5 ;  /* 0xa7f8000008117fae */ /* 0x0003e2000a921870 */
[----:B------:R-:W-:Y:S01]  /*4bac0*/  ISETP.GE.AND P5, PT, R211, UR6, PT ;  /* 0x00000006d3007c0c */ /* 0x000fe2000bfa6270 */
[----:B------:R-:W-:-:S02]  /*4bad0*/  IMAD.WIDE R20, R251, 0x4, R234 ;  /* 0x00000004fb147825 */ /* 0x000fc400078e02ea */
[----:B------:R-:W0:Y:S04]  /*4bae0*/  LDGDEPBAR ;  /* 0x00000000000079af */ /* 0x000e280000000000 */
[----:B------:R-:W2:Y:S04]  /*4baf0*/  LDL.LU.64 R18, [R1+0x298] ;  /* 0x0002980001127983 */ /* 0x000ea80000300a00 */
[----:B------:R-:W3:Y:S04]  /*4bb00*/  LDL.LU.64 R210, [R1+0x290] ;  /* 0x0002900001d27983 */ /* 0x000ee80000300a00 */
[----:B------:R4:W-:Y:S04]  /*4bb10*/  STL.64 [R1+0x1480], R22 ;  /* 0x0014801601007387 */ /* 0x0009e80000100a00 */
[----:B------:R4:W-:Y:S04]  /*4bb20*/  STL.64 [R1+0x1478], R20 ;  /* 0x0014781401007387 */ /* 0x0009e80000100a00 */
[----:B------:R-:W3:Y:S01]  /*4bb30*/  LDL.LU.64 R222, [R1+0x218] ;  /* 0x0002180001de7983 */ /* 0x000ee20000300a00 */
[----:B------:R-:W-:Y:S06]  /*4bb40*/  BAR.SYNC.DEFER_BLOCKING 0x0 ;  /* 0x0000000000007b1d */ /* 0x000fec0000010000 */
[----:B------:R-:W-:Y:S01]  /*4bb50*/  @!PT LDS RZ, [RZ] ;  /* 0x00000000fffff984 */ /* 0x000fe20000000800 */
[----:B------:R-:W-:Y:S01]  /*4bb60*/  @!PT LDS RZ, [RZ] ;  /* 0x00000000fffff984 */ /* 0x000fe20000000800 */
[----:B------:R-:W-:Y:S01]  /*4bb70*/  @!PT LDS RZ, [RZ] ;  /* 0x00000000fffff984 */ /* 0x000fe20000000800 */
[----:B------:R4:W-:Y:S04]  /*4bb80*/  LDGSTS.E [R0+-0x28000], desc[UR48][R22.64], P4 ;  /* 0xd800000016007fae */ /* 0x0009e8000a121870 */
[----:B------:R4:W-:Y:S01]  /*4bb90*/  LDGSTS.E [R0+-0x27ff8], desc[UR48][R20.64], P1 ;  /* 0xd800800014007fae */ /* 0x0009e20008921870 */
[----:B------:R-:W-:-:S02]  /*4bba0*/  SEL R16, R16, RZ, P2 ;  /* 0x000000ff10107207 */ /* 0x000fc40001000000 */
[----:B-1----:R-:W-:Y:S02]  /*4bbb0*/  SEL R17, RZ, 0x4, P6 ;  /* 0x00000004ff117807 */ /* 0x002fe40003000000 */
[----:B------:R-:W-:Y:S01]  /*4bbc0*/  ISETP.NE.U32.AND P6, PT, R16, RZ, PT ;  /* 0x000000ff1000720c */ /* 0x000fe20003fc5070 */
[----:B----4-:R-:W-:-:S05]  /*4bbd0*/  IMAD.WIDE R22, R251, 0x4, R216 ;  /* 0x00000004fb167825 */ /* 0x010fca00078e02d8 */
[----:B------:R3:W-:Y:S04]  /*4bbe0*/  STL.64 [R1+0x1408], R22 ;  /* 0x0014081601007387 */ /* 0x0007e80000100a00 */
[----:B------:R-:W4:Y:S04]  /*4bbf0*/  LDL.LU.64 R216, [R1+0x210] ;  /* 0x0002100001d87983 */ /* 0x000f280000300a00 */
[----:B------:R3:W-:Y:S01]  /*4bc00*/  LDGSTS.E [R0+-0x26000], desc[UR48][R22.64], P3 ;  /* 0xda00000016007fae */ /* 0x0007e20009921870 */
[----:B------:R-:W-:-:S05]  /*4bc10*/  IMAD.WIDE R20, R251, 0x4, R228 ;  /* 0x00000004fb147825 */ /* 0x000fca00078e02e4 */
[----:B------:R1:W-:Y:S04]  /*4bc20*/  STL.64 [R1+0x1400], R20 ;  /* 0x0014001401007387 */ /* 0x0003e80000100a00 */
[----:B------:R-:W4:Y:S04]  /*4bc30*/  LDL.LU.64 R228, [R1+0x388] ;  /* 0x0003880001e47983 */ /* 0x000f280000300a00 */
[----:B------:R-:W-:Y:S01]  /*4bc40*/  LDGSTS.E [R0+-0x25ff8], desc[UR48][R20.64], P0 ;  /* 0xda00800014007fae */ /* 0x000fe20008121870 */
[----:B--2---:R-:W-:-:S04]  /*4bc50*/  IMAD.WIDE R18, R251, 0x4, R18 ;  /* 0x00000004fb127825 */ /* 0x004fc800078e0212 */
[C---:B---3--:R-:W-:Y:S01]  /*4bc60*/  IMAD.WIDE R22, R251.reuse, 0x4, R210 ;  /* 0x00000004fb167825 */ /* 0x048fe200078e02d2 */
[----:B------:R2:W-:Y:S04]  /*4bc70*/  STL.64 [R1+0x1388], R18 ;  /* 0x0013881201007387 */ /* 0x0005e80000100a00 */
[----:B-1----:R-:W3:Y:S04]  /*4bc80*/  LDL.LU.64 R20, [R1+0x380] ;  /* 0x0003800001147983 */ /* 0x002ee80000300a00 */
[----:B------:R2:W-:Y:S04]  /*4bc90*/  LDGSTS.E [R0+-0x24000], desc[UR48][R18.64], P6 ;  /* 0xdc00000012007fae */ /* 0x0005e8000b121870 */
[----:B------:R4:W-:Y:S04]  /*4bca0*/  STL.64 [R1+0x1380], R22 ;  /* 0x0013801601007387 */ /* 0x0009e80000100a00 */
[----:B------:R-:W3:Y:S01]  /*4bcb0*/  LDL.LU.64 R210, [R1+0x308] ;  /* 0x0003080001d27983 */ /* 0x000ee20000300a00 */
[----:B--2---:R-:W-:-:S05]  /*4bcc0*/  IMAD.WIDE R18, R251, 0x4, R222 ;  /* 0x00000004fb127825 */ /* 0x004fca00078e02de */
[----:B------:R1:W-:Y:S04]  /*4bcd0*/  STL.64 [R1+0x1308], R18 ;  /* 0x0013081201007387 */ /* 0x0003e80000100a00 */
[----:B------:R-:W2:Y:S01]  /*4bce0*/  LDL.LU.64 R222, [R1+0x300] ;  /* 0x0003000001de7983 */ /* 0x000ea20000300a00 */
[----:B------:R-:W1:Y:S01]  /*4bcf0*/  S2R R235, SR_TID.X ;  /* 0x0000000000eb7919 */ /* 0x000e620000002100 */
[----:B------:R-:W-:Y:S02]  /*4bd00*/  SEL R16, RZ, 0x4, P5 ;  /* 0x00000004ff107807 */ /* 0x000fe40002800000 */
[----:B-1----:R-:W-:-:S04]  /*4bd10*/  SHF.R.U32.HI R235, RZ, 0x6, R235 ;  /* 0x00000006ffeb7819 */ /* 0x002fc800000116eb */
[----:B------:R-:W-:-:S04]  /*4bd20*/  SGXT.U32 R235, R235, 0x1 ;  /* 0x00000001ebeb781a */ /* 0x000fc80000000000 */
[----:B------:R-:W-:-:S04]  /*4bd30*/  LOP3.LUT R235, R235, 0x62, RZ, 0xfc, !PT ;  /* 0x00000062ebeb7812 */ /* 0x000fc800078efcff */
[----:B------:R-:W-:Y:S02]  /*4bd40*/  ISETP.GE.AND P5, PT, R235, UR6, PT ;  /* 0x00000006eb007c0c */ /* 0x000fe4000bfa6270 */
[----:B------:R-:W1:Y:S01]  /*4bd50*/  S2R R235, SR_TID.X ;  /* 0x0000000000eb7919 */ /* 0x000e620000002100 */
[----:B------:R-:W-:-:S04]  /*4bd60*/  SEL R17, R17, RZ, P2 ;  /* 0x000000ff11117207 */ /* 0x000fc80001000000 */
[----:B------:R-:W-:Y:S02]  /*4bd70*/  ISETP.NE.U32.AND P4, PT, R17, RZ, PT ;  /* 0x000000ff1100720c */ /* 0x000fe40003f85070 */
[----:B------:R-:W-:-:S04]  /*4bd80*/  SEL R17, R16, RZ, P2 ;  /* 0x000000ff10117207 */ /* 0x000fc80001000000 */
[----:B------:R-:W-:Y:S02]  /*4bd90*/  ISETP.NE.U32.AND P1, PT, R17, RZ, PT ;  /* 0x000000ff1100720c */ /* 0x000fe40003f25070 */
[----:B------:R-:W-:-:S05]  /*4bda0*/  SEL R16, RZ, 0x4, P5 ;  /* 0x00000004ff107807 */ /* 0x000fca0002800000 */
[----:B------:R4:W-:Y:S06]  /*4bdb0*/  LDGSTS.E [R0+-0x23ff8], desc[UR48][R22.64], P4 ;  /* 0xdc00800016007fae */ /* 0x0009ec000a121870 */
[----:B------:R4:W-:Y:S01]  /*4bdc0*/  LDGSTS.E [R0+-0x22000], desc[UR48][R18.64], P1 ;  /* 0xde00000012007fae */ /* 0x0009e20008921870 */
[----:B-1----:R-:W-:-:S04]  /*4bdd0*/  SHF.R.U32.HI R235, RZ, 0x6, R235 ;  /* 0x00000006ffeb7819 */ /* 0x002fc800000116eb */
[----:B------:R-:W-:-:S04]  /*4bde0*/  SGXT.U32 R235, R235, 0x1 ;  /* 0x00000001ebeb781a */ /* 0x000fc80000000000 */
[----:B------:R-:W-:-:S04]  /*4bdf0*/  LOP3.LUT R235, R235, 0x4, RZ, 0xfc, !PT ;  /* 0x00000004ebeb7812 */ /* 0x000fc800078efcff */
[----:B------:R-:W-:Y:S02]  /*4be00*/  ISETP.GE.AND P5, PT, R235, UR6, PT ;  /* 0x00000006eb007c0c */ /* 0x000fe4000bfa6270 */
[----:B------:R-:W1:Y:S01]  /*4be10*/  S2R R235, SR_TID.X ;  /* 0x0000000000eb7919 */ /* 0x000e620000002100 */
[----:B------:R-:W-:Y:S02]  /*4be20*/  SEL R17, R16, RZ, P2 ;  /* 0x000000ff10117207 */ /* 0x000fe40001000000 */
[----:B------:R-:W-:Y:S02]  /*4be30*/  SEL R16, RZ, 0x4, P5 ;  /* 0x00000004ff107807 */ /* 0x000fe40002800000 */
[----:B-1----:R-:W-:-:S04]  /*4be40*/  SHF.R.U32.HI R235, RZ, 0x6, R235 ;  /* 0x00000006ffeb7819 */ /* 0x002fc800000116eb */
[----:B------:R-:W-:-:S04]  /*4be50*/  SGXT.U32 R235, R235, 0x1 ;  /* 0x00000001ebeb781a */ /* 0x000fc80000000000 */
[----:B------:R-:W-:-:S04]  /*4be60*/  LOP3.LUT R235, R235, 0x6, RZ, 0xfc, !PT ;  /* 0x00000006ebeb7812 */ /* 0x000fc800078efcff */
[----:B------:R-:W-:Y:S02]  /*4be70*/  ISETP.GE.AND P5, PT, R235, UR6, PT ;  /* 0x00000006eb007c0c */ /* 0x000fe4000bfa6270 */
[----:B------:R-:W1:Y:S01]  /*4be80*/  S2R R235, SR_TID.X ;  /* 0x0000000000eb7919 */ /* 0x000e620000002100 */
[----:B----4-:R-:W-:-:S05]  /*4be90*/  IMAD.WIDE R22, R251, 0x4, R216 ;  /* 0x00000004fb167825 */ /* 0x010fca00078e02d8 */
[----:B------:R-:W-:Y:S04]  /*4bea0*/  STL.64 [R1+0x1300], R22 ;  /* 0x0013001601007387 */ /* 0x000fe80000100a00 */
[----:B------:R-:W4:Y:S01]  /*4beb0*/  LDL.LU.64 R216, [R1+0x288] ;  /* 0x0002880001d87983 */ /* 0x000f220000300a00 */
[----:B------:R-:W-:-:S05]  /*4bec0*/  IMAD.WIDE R18, R251, 0x4, R228 ;  /* 0x00000004fb127825 */ /* 0x000fca00078e02e4 */
[----:B------:R3:W-:Y:S04]  /*4bed0*/  STL.64 [R1+0x1470], R18 ;  /* 0x0014701201007387 */ /* 0x0007e80000100a00 */
[----:B------:R-:W4:Y:S01]  /*4bee0*/  LDL.LU.64 R228, [R1+0x280] ;  /* 0x0002800001e47983 */ /* 0x000f220000300a00 */
[----:B-1----:R-:W-:-:S04]  /*4bef0*/  SHF.R.U32.HI R235, RZ, 0x6, R235 ;  /* 0x00000006ffeb7819 */ /* 0x002fc800000116eb */
[----:B------:R-:W-:Y:S02]  /*4bf00*/  SGXT.U32 R235, R235, 0x1 ;  /* 0x00000001ebeb781a */ /* 0x000fe40000000000 */
[----:B------:R-:W-:Y:S02]  /*4bf10*/  ISETP.NE.U32.AND P3, PT, R17, RZ, PT ;  /* 0x000000ff1100720c */ /* 0x000fe40003f65070 */
[----:B------:R-:W-:Y:S02]  /*4bf20*/  SEL R17, R16, RZ, P2 ;  /* 0x000000ff10117207 */ /* 0x000fe40001000000 */
[----:B------:R-:W-:Y:S02]  /*4bf30*/  LOP3.LUT R235, R235, 0x24, RZ, 0xfc, !PT ;  /* 0x00000024ebeb7812 */ /* 0x000fe400078efcff */
[----:B------:R-:W-:Y:S02]  /*4bf40*/  SEL R16, RZ, 0x4, P5 ;  /* 0x00000004ff107807 */ /* 0x000fe40002800000 */
[----:B------:R-:W-:-:S02]  /*4bf50*/  ISETP.GE.AND P5, PT, R235, UR6, PT ;  /* 0x00000006eb007c0c */ /* 0x000fc4000bfa6270 */
[----:B------:R-:W-:Y:S02]  /*4bf60*/  ISETP.NE.U32.AND P0, PT, R17, RZ, PT ;  /* 0x000000ff1100720c */ /* 0x000fe40003f05070 */
[----:B------:R-:W-:Y:S01]  /*4bf70*/  SEL R17, R16, RZ, P2 ;  /* 0x000000ff10117207 */ /* 0x000fe20001000000 */
[----:B------:R1:W-:Y:S01]  /*4bf80*/  LDGSTS.E [R0+-0x21ff8], desc[UR48][R22.64], P3 ;  /* 0xde00800016007fae */ /* 0x0003e20009921870 */
[----:B------:R-:W-:Y:S02]  /*4bf90*/  SEL R16, RZ, 0x4, P5 ;  /* 0x00000004ff107807 */ /* 0x000fe40002800000 */
[----:B------:R-:W-:-:S07]  /*4bfa0*/  ISETP.NE.U32.AND P5, PT, R17, RZ, PT ;  /* 0x000000ff1100720c */ /* 0x000fce0003fa5070 */
[----:B------:R-:W-:Y:S01]  /*4bfb0*/  LDGSTS.E [R3+-0x28000], desc[UR48][R18.64], P0 ;  /* 0xd800000012037fae */ /* 0x000fe20008121870 */
[----:B---3--:R-:W-:-:S05]  /*4bfc0*/  IMAD.WIDE R20, R251, 0x4, R20 ;  /* 0x00000004fb147825 */ /* 0x008fca00078e0214 */
[----:B------:R2:W-:Y:S04]  /*4bfd0*/  STL.64 [R1+0x1468], R20 ;  /* 0x0014681401007387 */ /* 0x0005e80000100a00 */
[----:B------:R-:W3:Y:S01]  /*4bfe0*/  LDL.LU.64 R18, [R1+0x208] ;  /* 0x0002080001127983 */ /* 0x000ee20000300a00 */
[----:B-1----:R-:W-:-:S03]  /*4bff0*/  IMAD.WIDE R22, R251, 0x4, R210 ;  /* 0x00000004fb167825 */ /* 0x002fc600078e02d2 */
[----:B------:R2:W-:Y:S04]  /*4c000*/  LDGSTS.E [R3+-0x27ff8], desc[UR48][R20.64], P5 ;  /* 0xd800800014037fae */ /* 0x0005e8000a921870 */
[----:B------:R4:W-:Y:S04]  /*4c010*/  STL.64 [R1+0x13f8], R22 ;  /* 0x0013f81601007387 */ /* 0x0009e80000100a00 */
[----:B------:R-:W3:Y:S01]  /*4c020*/  LDL.LU.64 R210, [R1+0x200] ;  /* 0x0002000001d27983 */ /* 0x000ee20000300a00 */
[----:B--2---:R-:W-:-:S05]  /*4c030*/  IMAD.WIDE R20, R251, 0x4, R222 ;  /* 0x00000004fb147825 */ /* 0x004fca00078e02de */
[----:B------:R1:W-:Y:S04]  /*4c040*/  STL.64 [R1+0x13f0], R20 ;  /* 0x0013f01401007387 */ /* 0x0003e80000100a00 */
[----:B------:R-:W2:Y:S01]  /*4c050*/  LDL.LU.64 R222, [R1+0x378] ;  /* 0x0003780001de7983 */ /* 0x000ea20000300a00 */
[----:B------:R-:W1:Y:S02]  /*4c060*/  S2R R235, SR_TID.X ;  /* 0x0000000000eb7919 */ /* 0x000e640000002100 */
[----:B-1----:R-:W-:-:S04]  /*4c070*/  SHF.R.U32.HI R235, RZ, 0x6, R235 ;  /* 0x00000006ffeb7819 */ /* 0x002fc800000116eb */
[----:B------:R-:W-:-:S04]  /*4c080*/  SGXT.U32 R235, R235, 0x1 ;  /* 0x00000001ebeb781a */ /* 0x000fc80000000000 */
[----:B------:R-:W-:-:S04]  /*4c090*/  LOP3.LUT R235, R235, 0x26, RZ, 0xfc, !PT ;  /* 0x00000026ebeb7812 */ /* 0x000fc800078efcff */
[----:B------:R-:W-:Y:S02]  /*4c0a0*/  ISETP.GE.AND P6, PT, R235, UR6, PT ;  /* 0x00000006eb007c0c */ /* 0x000fe4000bfc6270 */
[----:B------:R-:W1:Y:S01]  /*4c0b0*/  S2R R235, SR_TID.X ;  /* 0x0000000000eb7919 */ /* 0x000e620000002100 */
[----:B------:R-:W-:Y:S02]  /*4c0c0*/  SEL R17, R16, RZ, P2 ;  /* 0x000000ff10117207 */ /* 0x000fe40001000000 */
[----:B------:R-:W-:Y:S02]  /*4c0d0*/  SEL R16, RZ, 0x4, P6 ;  /* 0x00000004ff107807 */ /* 0x000fe40003000000 */
[----:B------:R-:W-:Y:S02]  /*4c0e0*/  ISETP.NE.U32.AND P4, PT, R17, RZ, PT ;  /* 0x000000ff1100720c */ /* 0x000fe40003f85070 */
[----:B------:R-:W-:-:S04]  /*4c0f0*/  SEL R17, R16, RZ, P2 ;  /* 0x000000ff10117207 */ /* 0x000fc80001000000 */
[----:B------:R-:W-:-:S07]  /*4c100*/  ISETP.NE.U32.AND P1, PT, R17, RZ, PT ;  /* 0x000000ff1100720c */ /* 0x000fce0003f25070 */
[----:B------:R4:W-:Y:S06]  /*4c110*/  LDGSTS.E [R3+-0x26000], desc[UR48][R22.64], P4 ;  /* 0xda00000016037fae */ /* 0x0009ec000a121870 */
[----:B------:R4:W-:Y:S01]  /*4c120*/  LDGSTS.E [R3+-0x25ff8], desc[UR48][R20.64], P1 ;  /* 0xda00800014037fae */ /* 0x0009e20008921870 */
[----:B-1----:R-:W-:-:S04]  /*4c130*/  SHF.R.U32.HI R235, RZ, 0x6, R235 ;  /* 0x00000006ffeb7819 */ /* 0x002fc800000116eb */
[----:B------:R-:W-:-:S04]  /*4c140*/  SGXT.U32 R235, R235, 0x1 ;  /* 0x00000001ebeb781a */ /* 0x000fc80000000000 */
[----:B------:R-:W-:-:S04]  /*4c150*/  LOP3.LUT R235, R235, 0x44, RZ, 0xfc, !PT ;  /* 0x00000044ebeb7812 */ /* 0x000fc800078efcff */
[----:B------:R-:W-:Y:S02]  /*4c160*/  ISETP.GE.AND P6, PT, R235, UR6, PT ;  /* 0x00000006eb007c0c */ /* 0x000fe4000bfc6270 */
[----:B------:R-:W1:Y:S02]  /*4c170*/  S2R R235, SR_TID.X ;  /* 0x0000000000eb7919 */ /* 0x000e640000002100 */
[----:B------:R-:W-:Y:S02]  /*4c180*/  SEL R16, RZ, 0x4, P6 ;  /* 0x00000004ff107807 */ /* 0x000fe40003000000 */
[----:B-1----:R-:W-:-:S04]  /*4c190*/  SHF.R.U32.HI R235, RZ, 0x6, R235 ;  /* 0x00000006ffeb7819 */ /* 0x002fc800000116eb */
[----:B------:R-:W-:-:S04]  /*4c1a0*/  SGXT.U32 R235, R235, 0x1 ;  /* 0x00000001ebeb781a */ /* 0x000fc80000000000 */
[----:B------:R-:W-:-:S04]  /*4c1b0*/  LOP3.LUT R235, R235, 0x46, RZ, 0xfc, !PT ;  /* 0x00000046ebeb7812 */ /* 0x000fc800078efcff */
[----:B------:R-:W-:Y:S02]  /*4c1c0*/  ISETP.GE.AND P6, PT, R235, UR6, PT ;  /* 0x00000006eb007c0c */ /* 0x000fe4000bfc6270 */
[----:B------:R-:W1:Y:S01]  /*4c1d0*/  S2R R235, SR_TID.X ;  /* 0x0000000000eb7919 */ /* 0x000e620000002100 */
[----:B----4-:R-:W-:-:S05]  /*4c1e0*/  IMAD.WIDE R22, R251, 0x4, R216 ;  /* 0x00000004fb167825 */ /* 0x010fca00078e02d8 */
[----:B------:R4:W-:Y:S04]  /*4c1f0*/  STL.64 [R1+0x1378], R22 ;  /* 0x0013781601007387 */ /* 0x0009e80000100a00 */
[----:B------:R-:W2:Y:S01]  /*4c200*/  LDL.LU.64 R216, [R1+0x370] ;  /* 0x0003700001d87983 */ /* 0x000ea20000300a00 */
[----:B------:R-:W-:-:S05]  /*4c210*/  IMAD.WIDE R20, R251, 0x4, R228 ;  /* 0x00000004fb147825 */ /* 0x000fca00078e02e4 */
[----:B------:R4:W-:Y:S04]  /*4c220*/  STL.64 [R1+0x1370], R20 ;  /* 0x0013701401007387 */ /* 0x0009e80000100a00 */
[----:B------:R-:W2:Y:S01]  /*4c230*/  LDL.LU.64 R228, [R1+0x2f8] ;  /* 0x0002f80001e47983 */ /* 0x000ea20000300a00 */
[----:B-1----:R-:W-:-:S04]  /*4c240*/  SHF.R.U32.HI R235, RZ, 0x6, R235 ;  /* 0x00000006ffeb7819 */ /* 0x002fc800000116eb */
[----:B------:R-:W-:Y:S02]  /*4c250*/  SGXT.U32 R235, R235, 0x1 ;  /* 0x00000001ebeb781a */ /* 0x000fe40000000000 */
[----:B------:R-:W-:Y:S02]  /*4c260*/  SEL R17, R16, RZ, P2 ;  /* 0x000000ff10117207 */ /* 0x000fe40001000000 */
[----:B------:R-:W-:Y:S02]  /*4c270*/  LOP3.LUT R235, R235, 0x64, RZ, 0xfc, !PT ;  /* 0x00000064ebeb7812 */ /* 0x000fe400078efcff */
[----:B------:R-:W-:Y:S02]  /*4c280*/  SEL R16, RZ, 0x4, P6 ;  /* 0x00000004ff107807 */ /* 0x000fe40003000000 */
[----:B------:R-:W-:Y:S02]  /*4c290*/  ISETP.GE.AND P6, PT, R235, UR6, PT ;  /* 0x00000006eb007c0c */ /* 0x000fe4000bfc6270 */
[----:B------:R-:W-:-:S02]  /*4c2a0*/  ISETP.NE.U32.AND P3, PT, R17, RZ, PT ;  /* 0x000000ff1100720c */ /* 0x000fc40003f65070 */
[----:B------:R-:W-:Y:S02]  /*4c2b0*/  SEL R17, R16, RZ, P2 ;  /* 0x000000ff10117207 */ /* 0x000fe40001000000 */
[----:B------:R-:W-:Y:S02]  /*4c2c0*/  SEL R16, RZ, 0x4, P6 ;  /* 0x00000004ff107807 */ /* 0x000fe40003000000 */
[----:B------:R-:W-:Y:S02]  /*4c2d0*/  ISETP.NE.U32.AND P0, PT, R17, RZ, PT ;  /* 0x000000ff1100720c */ /* 0x000fe40003f05070 */
[----:B------:R-:W-:-:S04]  /*4c2e0*/  SEL R17, R16, RZ, P2 ;  /* 0x000000ff10117207 */ /* 0x000fc80001000000 */
[----:B------:R-:W-:Y:S01]  /*4c2f0*/  ISETP.NE.U32.AND P5, PT, R17, RZ, PT ;  /* 0x000000ff1100720c */ /* 0x000fe20003fa5070 */
[----:B------:R4:W-:Y:S06]  /*4c300*/  LDGSTS.E [R3+-0x24000], desc[UR48][R22.64], P3 ;  /* 0xdc00000016037fae */ /* 0x0009ec0009921870 */
[----:B------:R-:W-:Y:S01]  /*4c310*/  LDGSTS.E [R3+-0x23ff8], desc[UR48][R20.64], P0 ;  /* 0xdc00800014037fae */ /* 0x000fe20008121870 */
[----:B---3--:R-:W-:-:S05]  /*4c320*/  IMAD.WIDE R18, R251, 0x4, R18 ;  /* 0x00000004fb127825 */ /* 0x008fca00078e0212 */
[----:B------:R2:W-:Y:S04]  /*4c330*/  STL.64 [R1+0x12f8], R18 ;  /* 0x0012f81201007387 */ /* 0x0005e80000100a00 */
[----:B------:R2:W-:Y:S01]  /*4c340*/  LDGSTS.E [R3+-0x22000], desc[UR48][R18.64], P5 ;  /* 0xde00000012037fae */ /* 0x0005e2000a921870 */
[----:B----4-:R-:W-:-:S03]  /*4c350*/  IMAD.WIDE R22, R251, 0x4, R210 ;  /* 0x00000004fb167825 */ /* 0x010fc600078e02d2 */
[----:B------:R-:W3:Y:S04]  /*4c360*/  LDL.LU.64 R20, [R1+0x2f0] ;  /* 0x0002f00001147983 */ /* 0x000ee80000300a00 */
[----:B------:R1:W-:Y:S04]  /*4c370*/  STL.64 [R1+0x12f0], R22 ;  /* 0x0012f01601007387 */ /* 0x0003e80000100a00 */
[----:B------:R-:W4:Y:S01]  /*4c380*/  LDL.LU.64 R210, [R1+0x278] ;  /* 0x0002780001d27983 */ /* 0x000f220000300a00 */
[----:B--2---:R-:W-:-:S05]  /*4c390*/  IMAD.WIDE R18, R251, 0x4, R222 ;  /* 0x00000004fb127825 */ /* 0x004fca00078e02de */
[----:B------:R2:W-:Y:S04]  /*4c3a0*/  STL.64 [R1+0x1460], R18 ;  /* 0x0014601201007387 */ /* 0x0005e80000100a00 */
[----:B------:R-:W4:Y:S01]  /*4c3b0*/  LDL.LU.64 R222, [R1+0x270] ;  /* 0x0002700001de7983 */ /* 0x000f220000300a00 */
[----:B------:R-:W1:Y:S02]  /*4c3c0*/  S2R R235, SR_TID.X ;  /* 0x0000000000eb7919 */ /* 0x000e640000002100 */
        /* <DEDUP_REMOVED lines=25> */
[----:B------:R-:W-:Y:S01]  /*4c560*/  SGXT.U32 R235, R235, 0x1 ;  /* 0x00000001ebeb781a */ /* 0x000fe20000000000 */
[----:B------:R-:W-:-:S05]  /*4c570*/  IMAD.WIDE R22, R251, 0x4, R216 ;  /* 0x00000004fb167825 */ /* 0x000fca00078e02d8 */
[----:B------:R4:W-:Y:S04]  /*4c580*/  STL.64 [R1+0x1458], R22 ;  /* 0x0014581601007387 */ /* 0x0009e80000100a00 */
[----:B------:R-:W4:Y:S01]  /*4c590*/  LDL.LU.64 R216, [R1+0x1f8] ;  /* 0x0001f80001d87983 */ /* 0x000f220000300a00 */
[----:B--2---:R-:W-:-:S05]  /*4c5a0*/  IMAD.WIDE R18, R251, 0x4, R228 ;  /* 0x00000004fb127825 */ /* 0x004fca00078e02e4 */
[----:B------:R1:W-:Y:S04]  /*4c5b0*/  STL.64 [R1+0x13e8], R18 ;  /* 0x0013e81201007387 */ /* 0x0003e80000100a00 */
[----:B------:R-:W2:Y:S01]  /*4c5c0*/  LDL.LU.64 R228, [R1+0x1f0] ;  /* 0x0001f00001e47983 */ /* 0x000ea20000300a00 */
        /* <DEDUP_REMOVED lines=9> */
[----:B------:R-:W-:Y:S01]  /*4c660*/  LDGSTS.E [R4+-0x26000], desc[UR48][R18.64], P0 ;  /* 0xda00000012047fae */ /* 0x000fe20008121870 */
[----:B-1----:R-:W-:-:S04]  /*4c670*/  SHF.R.U32.HI R235, RZ, 0x6, R235 ;  /* 0x00000006ffeb7819 */ /* 0x002fc800000116eb */
[----:B------:R-:W-:-:S04]  /*4c680*/  SGXT.U32 R235, R235, 0x1 ;  /* 0x00000001ebeb781a */ /* 0x000fc80000000000 */
[----:B------:R-:W-:-:S04]  /*4c690*/  LOP3.LUT R235, R235, 0x2a, RZ, 0xfc, !PT ;  /* 0x0000002aebeb7812 */ /* 0x000fc800078efcff */
[----:B------:R-:W-:-:S04]  /*4c6a0*/  ISETP.GE.AND P6, PT, R235, UR6, PT ;  /* 0x00000006eb007c0c */ /* 0x000fc8000bfc6270 */
[----:B------:R-:W-:-:S04]  /*4c6b0*/  SEL R16, RZ, 0x4, P6 ;  /* 0x00000004ff107807 */ /* 0x000fc80003000000 */
[----:B------:R-:W-:-:S04]  /*4c6c0*/  SEL R17, R16, RZ, P2 ;  /* 0x000000ff10117207 */ /* 0x000fc80001000000 */
[----:B------:R-:W-:Y:S01]  /*4c6d0*/  ISETP.NE.U32.AND P5, PT, R17, RZ, PT ;  /* 0x000000ff1100720c */ /* 0x000fe20003fa5070 */
[----:B------:R-:W1:Y:S01]  /*4c6e0*/  S2R R235, SR_TID.X ;  /* 0x0000000000eb7919 */ /* 0x000e620000002100 */
[----:B---3--:R-:W-:-:S04]  /*4c6f0*/  IMAD.WIDE R20, R251, 0x4, R20 ;  /* 0x00000004fb147825 */ /* 0x008fc800078e0214 */
[C---:B----4-:R-:W-:Y:S01]  /*4c700*/  IMAD.WIDE R22, R251.reuse, 0x4, R210 ;  /* 0x00000004fb167825 */ /* 0x050fe200078e02d2 */
[----:B------:R3:W-:Y:S04]  /*4c710*/  STL.64 [R1+0x13e0], R20 ;  /* 0x0013e01401007387 */ /* 0x0007e80000100a00 */
[----:B------:R-:W4:Y:S04]  /*4c720*/  LDL.LU.64 R18, [R1+0x368] ;  /* 0x0003680001127983 */ /* 0x000f280000300a00 */
[----:B------:R3:W-:Y:S04]  /*4c730*/  LDGSTS.E [R4+-0x25ff8], desc[UR48][R20.64], P5 ;  /* 0xda00800014047fae */ /* 0x0007e8000a921870 */
[----:B------:R1:W-:Y:S04]  /*4c740*/  STL.64 [R1+0x1368], R22 ;  /* 0x0013681601007387 */ /* 0x0003e80000100a00 */
[----:B------:R-:W4:Y:S01]  /*4c750*/  LDL.LU.64 R210, [R1+0x360] ;  /* 0x0003600001d27983 */ /* 0x000f220000300a00 */
[----:B---3--:R-:W-:-:S05]  /*4c760*/  IMAD.WIDE R20, R251, 0x4, R222 ;  /* 0x00000004fb147825 */ /* 0x008fca00078e02de */
[----:B------:R2:W-:Y:S04]  /*4c770*/  STL.64 [R1+0x1360], R20 ;  /* 0x0013601401007387 */ /* 0x0005e80000100a00 */
[----:B------:R-:W3:Y:S01]  /*4c780*/  LDL.LU.64 R222, [R1+0x2e8] ;  /* 0x0002e80001de7983 */ /* 0x000ee20000300a00 */
        /* <DEDUP_REMOVED lines=18> */
[----:B------:R-:W-:Y:S02]  /*4c8b0*/  ISETP.NE.U32.AND P4, PT, R17, RZ, PT ;  /* 0x000000ff1100720c */ /* 0x000fe40003f85070 */
[----:B------:R-:W-:Y:S02]  /*4c8c0*/  SEL R17, R16, RZ, P2 ;  /* 0x000000ff10117207 */ /* 0x000fe40001000000 */
[----:B------:R-:W-:Y:S02]  /*4c8d0*/  SEL R16, RZ, 0x4, P6 ;  /* 0x00000004ff107807 */ /* 0x000fe40003000000 */
[----:B-1----:R-:W-:-:S07]  /*4c8e0*/  SHF.R.U32.HI R235, RZ, 0x6, R235 ;  /* 0x00000006ffeb7819 */ /* 0x002fce00000116eb */
[----:B------:R1:W-:Y:S01]  /*4c8f0*/  LDGSTS.E [R4+-0x24000], desc[UR48][R22.64], P4 ;  /* 0xdc00000016047fae */ /* 0x0003e2000a121870 */
[----:B------:R-:W-:-:S04]  /*4c900*/  SGXT.U32 R235, R235, 0x1 ;  /* 0x00000001ebeb781a */ /* 0x000fc80000000000 */
[----:B------:R-:W-:-:S04]  /*4c910*/  LOP3.LUT R235, R235, 0x6a, RZ, 0xfc, !PT ;  /* 0x0000006aebeb7812 */ /* 0x000fc800078efcff */
[----:B------:R-:W-:Y:S02]  /*4c920*/  ISETP.GE.AND P6, PT, R235, UR6, PT ;  /* 0x00000006eb007c0c */ /* 0x000fe4000bfc6270 */
[----:B------:R-:W2:Y:S01]  /*4c930*/  S2R R235, SR_TID.X ;  /* 0x0000000000eb7919 */ /* 0x000ea20000002100 */
[----:B------:R-:W-:-:S13]  /*4c940*/  ISETP.NE.U32.AND P1, PT, R17, RZ, PT ;  /* 0x000000ff1100720c */ /* 0x000fda0003f25070 */
[----:B------:R2:W-:Y:S01]  /*4c950*/  LDGSTS.E [R4+-0x23ff8], desc[UR48][R20.64], P1 ;  /* 0xdc00800014047fae */ /* 0x0005e20008921870 */
[----:B-1----:R-:W-:-:S05]  /*4c960*/  IMAD.WIDE R22, R251, 0x4, R216 ;  /* 0x00000004fb167825 */ /* 0x002fca00078e02d8 */
[----:B------:R1:W-:Y:S04]  /*4c970*/  STL.64 [R1+0x12e8], R22 ;  /* 0x0012e81601007387 */ /* 0x0003e80000100a00 */
[----:B------:R-:W3:Y:S01]  /*4c980*/  LDL.LU.64 R216, [R1+0x2e0] ;  /* 0x0002e00001d87983 */ /* 0x000ee20000300a00 */
[----:B--2---:R-:W-:-:S04]  /*4c990*/  SHF.R.U32.HI R235, RZ, 0x6, R235 ;  /* 0x00000006ffeb7819 */ /* 0x004fc800000116eb */
[----:B------:R-:W-:Y:S01]  /*4c9a0*/  SGXT.U32 R235, R235, 0x1 ;  /* 0x00000001ebeb781a */ /* 0x000fe20000000000 */
[----:B------:R-:W-:-:S05]  /*4c9b0*/  IMAD.WIDE R20, R251, 0x4, R228 ;  /* 0x00000004fb147825 */ /* 0x000fca00078e02e4 */
[----:B------:R2:W-:Y:S04]  /*4c9c0*/  STL.64 [R1+0x12e0], R20 ;  /* 0x0012e01401007387 */ /* 0x0005e80000100a00 */
[----:B------:R-:W3:Y:S01]  /*4c9d0*/  LDL.LU.64 R228, [R1+0x268] ;  /* 0x0002680001e47983 */ /* 0x000ee20000300a00 */
[----:B------:R-:W-:Y:S02]  /*4c9e0*/  LOP3.LUT R235, R235, 0xc, RZ, 0xfc, !PT ;  /* 0x0000000cebeb7812 */ /* 0x000fe400078efcff */
[----:B------:R-:W-:Y:S02]  /*4c9f0*/  SEL R17, R16, RZ, P2 ;  /* 0x000000ff10117207 */ /* 0x000fe40001000000 */
[----:B------:R-:W-:Y:S02]  /*4ca00*/  SEL R16, RZ, 0x4, P6 ;  /* 0x00000004ff107807 */ /* 0x000fe40003000000 */
[----:B------:R-:W-:-:S02]  /*4ca10*/  ISETP.GE.AND P6, PT, R235, UR6, PT ;  /* 0x00000006eb007c0c */ /* 0x000fc4000bfc6270 */
        /* <DEDUP_REMOVED lines=10> */
[----:B------:R-:W-:Y:S02]  /*4cac0*/  ISETP.NE.U32.AND P0, PT, R17, RZ, PT ;  /* 0x000000ff1100720c */ /* 0x000fe40003f05070 */
[----:B------:R-:W-:-:S04]  /*4cad0*/  SEL R17, R16, RZ, P2 ;  /* 0x000000ff10117207 */ /* 0x000fc80001000000 */
[----:B------:R-:W-:Y:S01]  /*4cae0*/  ISETP.NE.U32.AND P5, PT, R17, RZ, PT ;  /* 0x000000ff1100720c */ /* 0x000fe20003fa5070 */
[----:B----4-:R-:W-:-:S06]  /*4caf0*/  IMAD.WIDE R18, R251, 0x4, R18 ;  /* 0x00000004fb127825 */ /* 0x010fcc00078e0212 */
[----:B------:R-:W-:Y:S04]  /*4cb00*/  LDGSTS.E [R4+-0x21ff8], desc[UR48][R20.64], P0 ;  /* 0xde00800014047fae */ /* 0x000fe80008121870 */
[----:B------:R3:W-:Y:S01]  /*4cb10*/  STL.64 [R1+0x1450], R18 ;  /* 0x0014501201007387 */ /* 0x0007e20000100a00 */
[----:B-1----:R-:W-:-:S03]  /*4cb20*/  IMAD.WIDE R22, R251, 0x4, R210 ;  /* 0x00000004fb167825 */ /* 0x002fc600078e02d2 */
[----:B------:R3:W-:Y:S04]  /*4cb30*/  LDGSTS.E [R5+-0x28000], desc[UR48][R18.64], P5 ;  /* 0xd800000012057fae */ /* 0x0007e8000a921870 */
[----:B--2---:R-:W2:Y:S01]  /*4cb40*/  LDL.LU.64 R20, [R1+0x260] ;  /* 0x0002600001147983 */ /* 0x004ea20000300a00 */
[----:B------:R-:W-:-:S03]  /*4cb50*/  SHF.R.U32.HI R235, RZ, 0x6, R235 ;  /* 0x00000006ffeb7819 */ /* 0x000fc600000116eb */
[----:B------:R1:W-:Y:S01]  /*4cb60*/  STL.64 [R1+0x1448], R22 ;  /* 0x0014481601007387 */ /* 0x0003e20000100a00 */
[----:B------:R-:W-:Y:S01]  /*4cb70*/  SGXT.U32 R235, R235, 0x1 ;  /* 0x00000001ebeb781a */ /* 0x000fe20000000000 */
[----:B---3--:R-:W-:Y:S02]  /*4cb80*/  IMAD.WIDE R18, R251, 0x4, R222 ;  /* 0x00000004fb127825 */ /* 0x008fe400078e02de */
[----:B------:R-:W3:Y:S01]  /*4cb90*/  LDL.LU.64 R210, [R1+0x1e8] ;  /* 0x0001e80001d27983 */ /* 0x000ee20000300a00 */
[----:B------:R-:W-:Y:S02]  /*4cba0*/  LOP3.LUT R235, R235, 0x2c, RZ, 0xfc, !PT ;  /* 0x0000002cebeb7812 */ /* 0x000fe400078efcff */
[----:B------:R-:W-:Y:S01]  /*4cbb0*/  SEL R16, RZ, 0x4, P6 ;  /* 0x00000004ff107807 */ /* 0x000fe20003000000 */
[----:B------:R4:W-:Y:S01]  /*4cbc0*/  STL.64 [R1+0x13d8], R18 ;  /* 0x0013d81201007387 */ /* 0x0009e20000100a00 */
[----:B------:R-:W-:-:S03]  /*4cbd0*/  ISETP.GE.AND P6, PT, R235, UR6, PT ;  /* 0x00000006eb007c0c */ /* 0x000fc6000bfc6270 */
[----:B------:R-:W3:Y:S01]  /*4cbe0*/  LDL.LU.64 R222, [R1+0x1e0] ;  /* 0x0001e00001de7983 */ /* 0x000ee20000300a00 */
        /* <DEDUP_REMOVED lines=16> */
[----:B------:R-:W4:Y:S01]  /*4ccf0*/  S2R R235, SR_TID.X ;  /* 0x0000000000eb7919 */ /* 0x000f220000002100 */
[----:B------:R-:W-:Y:S02]  /*4cd00*/  ISETP.NE.U32.AND P1, PT, R17, RZ, PT ;  /* 0x000000ff1100720c */ /* 0x000fe40003f25070 */
[----:B------:R-:W-:Y:S02]  /*4cd10*/  SEL R17, R16, RZ, P2 ;  /* 0x000000ff10117207 */ /* 0x000fe40001000000 */
[----:B------:R-:W-:Y:S02]  /*4cd20*/  SEL R16, RZ, 0x4, P6 ;  /* 0x00000004ff107807 */ /* 0x000fe40003000000 */
[----:B----4-:R-:W-:-:S07]  /*4cd30*/  SHF.R.U32.HI R235, RZ, 0x6, R235 ;  /* 0x00000006ffeb7819 */ /* 0x010fce00000116eb */
[----:B------:R4:W-:Y:S01]  /*4cd40*/  LDGSTS.E [R5+-0x26000], desc[UR48][R18.64], P1 ;  /* 0xda00000012057fae */ /* 0x0009e20008921870 */
[----:B------:R-:W-:-:S04]  /*4cd50*/  SGXT.U32 R235, R235, 0x1 ;  /* 0x00000001ebeb781a */ /* 0x000fc80000000000 */
[----:B------:R-:W-:-:S04]  /*4cd60*/  LOP3.LUT R235, R235, 0x4e, RZ, 0xfc, !PT ;  /* 0x0000004eebeb7812 */ /* 0x000fc800078efcff */
[----:B------:R-:W-:Y:S02]  /*4cd70*/  ISETP.GE.AND P6, PT, R235, UR6, PT ;  /* 0x00000006eb007c0c */ /* 0x000fe4000bfc6270 */
[----:B------:R-:W1:Y:S01]  /*4cd80*/  S2R R235, SR_TID.X ;  /* 0x0000000000eb7919 */ /* 0x000e620000002100 */
[----:B------:R-:W-:Y:S02]  /*4cd90*/  ISETP.NE.U32.AND P3, PT, R17, RZ, PT ;  /* 0x000000ff1100720c */ /* 0x000fe40003f65070 */
[----:B------:R-:W-:Y:S02]  /*4cda0*/  SEL R17, R16, RZ, P2 ;  /* 0x000000ff10117207 */ /* 0x000fe40001000000 */
[----:B------:R-:W-:Y:S02]  /*4cdb0*/  SEL R16, RZ, 0x4, P6 ;  /* 0x00000004ff107807 */ /* 0x000fe40003000000 */
[----:B-1----:R-:W-:-:S04]  /*4cdc0*/  SHF.R.U32.HI R235, RZ, 0x6, R235 ;  /* 0x00000006ffeb7819 */ /* 0x002fc800000116eb */
[----:B------:R-:W-:-:S04]  /*4cdd0*/  SGXT.U32 R235, R235, 0x1 ;  /* 0x00000001ebeb781a */ /* 0x000fc80000000000 */
[----:B------:R-:W-:-:S04]  /*4cde0*/  LOP3.LUT R235, R235, 0x6c, RZ, 0xfc, !PT ;  /* 0x0000006cebeb7812 */ /* 0x000fc800078efcff */
[----:B------:R-:W-:Y:S02]  /*4cdf0*/  ISETP.GE.AND P6, PT, R235, UR6, PT ;  /* 0x00000006eb007c0c */ /* 0x000fe4000bfc6270 */
[----:B------:R-:W1:Y:S01]  /*4ce00*/  S2R R235, SR_TID.X ;  /* 0x0000000000eb7919 */ /* 0x000e620000002100 */
[----:B------:R-:W-:-:S05]  /*4ce10*/  IMAD.WIDE R22, R251, 0x4, R216 ;  /* 0x00000004fb167825 */ /* 0x000fca00078e02d8 */
[----:B------:R3:W-:Y:S04]  /*4ce20*/  STL.64 [R1+0x13d0], R22 ;  /* 0x0013d01601007387 */ /* 0x0007e80000100a00 */
[----:B------:R-:W3:Y:S01]  /*4ce30*/  LDL.LU.64 R216, [R1+0x358] ;  /* 0x0003580001d87983 */ /* 0x000ee20000300a00 */
[----:B----4-:R-:W-:Y:S01]  /*4ce40*/  IMAD.WIDE R18, R251, 0x4, R228 ;  /* 0x00000004fb127825 */ /* 0x010fe200078e02e4 */
[----:B------:R-:W-:Y:S02]  /*4ce50*/  ISETP.NE.U32.AND P0, PT, R17, RZ, PT ;  /* 0x000000ff1100720c */ /* 0x000fe40003f05070 */
[----:B------:R3:W-:Y:S04]  /*4ce60*/  LDGSTS.E [R5+-0x25ff8], desc[UR48][R22.64], P3 ;  /* 0xda00800016057fae */ /* 0x0007e80009921870 */
[----:B------:R4:W-:Y:S04]  /*4ce70*/  STL.64 [R1+0x1358], R18 ;  /* 0x0013581201007387 */ /* 0x0009e80000100a00 */
[----:B------:R-:W4:Y:S01]  /*4ce80*/  LDL.LU.64 R228, [R1+0x350] ;  /* 0x0003500001e47983 */ /* 0x000f220000300a00 */
[----:B-1----:R-:W-:-:S03]  /*4ce90*/  SHF.R.U32.HI R235, RZ, 0x6, R235 ;  /* 0x00000006ffeb7819 */ /* 0x002fc600000116eb */
[----:B------:R-:W-:Y:S01]  /*4cea0*/  LDGSTS.E [R5+-0x24000], desc[UR48][R18.64], P0 ;  /* 0xdc00000012057fae */ /* 0x000fe20008121870 */
[----:B------:R-:W-:-:S04]  /*4ceb0*/  SGXT.U32 R235, R235, 0x1 ;  /* 0x00000001ebeb781a */ /* 0x000fc80000000000 */
[----:B------:R-:W-:Y:S02]  /*4cec0*/  LOP3.LUT R235, R235, 0x6e, RZ, 0xfc, !PT ;  /* 0x0000006eebeb7812 */ /* 0x000fe400078efcff */
[----:B------:R-:W-:Y:S02]  /*4ced0*/  SEL R17, R16, RZ, P2 ;  /* 0x000000ff10117207 */ /* 0x000fe40001000000 */
[----:B------:R-:W-:Y:S02]  /*4cee0*/  SEL R16, RZ, 0x4, P6 ;  /* 0x00000004ff107807 */ /* 0x000fe40003000000 */
[----:B------:R-:W-:Y:S02]  /*4cef0*/  ISETP.GE.AND P6, PT, R235, UR6, PT ;  /* 0x00000006eb007c0c */ /* 0x000fe4000bfc6270 */
[----:B------:R-:W1:Y:S01]  /*4cf00*/  S2R R235, SR_TID.X ;  /* 0x0000000000eb7919 */ /* 0x000e620000002100 */
[----:B------:R-:W-:Y:S02]  /*4cf10*/  ISETP.NE.U32.AND P5, PT, R17, RZ, PT ;  /* 0x000000ff1100720c */ /* 0x000fe40003fa5070 */
[----:B------:R-:W-:-:S02]  /*4cf20*/  SEL R17, R16, RZ, P2 ;  /* 0x000000ff10117207 */ /* 0x000fc40001000000 */
[----:B------:R-:W-:Y:S02]  /*4cf30*/  SEL R16, RZ, 0x4, P6 ;  /* 0x00000004ff107807 */ /* 0x000fe40003000000 */
[----:B-1----:R-:W-:-:S04]  /*4cf40*/  SHF.R.U32.HI R235, RZ, 0x6, R235 ;  /* 0x00000006ffeb7819 */ /* 0x002fc800000116eb */
[----:B------:R-:W-:-:S04]  /*4cf50*/  SGXT.U32 R235, R235, 0x1 ;  /* 0x00000001ebeb781a */ /* 0x000fc80000000000 */
[----:B------:R-:W-:-:S04]  /*4cf60*/  LOP3.LUT R235, R235, 0x10, RZ, 0xfc, !PT ;  /* 0x00000010ebeb7812 */ /* 0x000fc800078efcff */
[----:B------:R-:W-:Y:S02]  /*4cf70*/  ISETP.GE.AND P6, PT, R235, UR6, PT ;  /* 0x00000006eb007c0c */ /* 0x000fe4000bfc6270 */
[----:B------:R-:W1:Y:S01]  /*4cf80*/  S2R R235, SR_TID.X ;  /* 0x0000000000eb7919 */ /* 0x000e620000002100 */
[----:B--2---:R-:W-:-:S05]  /*4cf90*/  IMAD.WIDE R20, R251, 0x4, R20 ;  /* 0x00000004fb147825 */ /* 0x004fca00078e0214 */
[----:B------:R2:W-:Y:S01]  /*4cfa0*/  STL.64 [R1+0x1350], R20 ;  /* 0x0013501401007387 */ /* 0x0005e20000100a00 */
[----:B---3--:R-:W-:-:S03]  /*4cfb0*/  IMAD.WIDE R22, R251, 0x4, R210 ;  /* 0x00000004fb167825 */ /* 0x008fc600078e02d2 */
[----:B----4-:R-:W3:Y:S04]  /*4cfc0*/  LDL.LU.64 R18, [R1+0x2d8] ;  /* 0x0002d80001127983 */ /* 0x010ee80000300a00 */
[----:B------:R2:W-:Y:S04]  /*4cfd0*/  LDGSTS.E [R5+-0x23ff8], desc[UR48][R20.64], P5 ;  /* 0xdc00800014057fae */ /* 0x0005e8000a921870 */
[----:B------:R4:W-:Y:S04]  /*4cfe0*/  STL.64 [R1+0x12d8], R22 ;  /* 0x0012d81601007387 */ /* 0x0009e80000100a00 */
[----:B------:R-:W3:Y:S01]  /*4cff0*/  LDL.LU.64 R210, [R1+0x2d0] ;  /* 0x0002d00001d27983 */ /* 0x000ee20000300a00 */
[----:B--2---:R-:W-:-:S05]  /*4d000*/  IMAD.WIDE R20, R251, 0x4, R222 ;  /* 0x00000004fb147825 */ /* 0x004fca00078e02de */
[----:B------:R2:W-:Y:S01]  /*4d010*/  STL.64 [R1+0x12d0], R20 ;  /* 0x0012d01401007387 */ /* 0x0005e20000100a00 */
[----:B-1----:R-:W-:-:S03]  /*4d020*/  SHF.R.U32.HI R235, RZ, 0x6, R235 ;  /* 0x00000006ffeb7819 */ /* 0x002fc600000116eb */
[----:B------:R-:W3:Y:S01]  /*4d030*/  LDL.LU.64 R222, [R1+0x258] ;  /* 0x0002580001de7983 */ /* 0x000ee20000300a00 */
[----:B------:R-:W-:Y:S02]  /*4d040*/  SGXT.U32 R235, R235, 0x1 ;  /* 0x00000001ebeb781a */ /* 0x000fe40000000000 */
[----:B------:R-:W-:Y:S02]  /*4d050*/  ISETP.NE.U32.AND P4, PT, R17, RZ, PT ;  /* 0x000000ff1100720c */ /* 0x000fe40003f85070 */
[----:B------:R-:W-:Y:S02]  /*4d060*/  LOP3.LUT R235, R235, 0x12, RZ, 0xfc, !PT ;  /* 0x00000012ebeb7812 */ /* 0x000fe400078efcff */
[----:B------:R-:W-:Y:S02]  /*4d070*/  SEL R17, R16, RZ, P2 ;  /* 0x000000ff10117207 */ /* 0x000fe40001000000 */
[----:B------:R-:W-:Y:S02]  /*4d080*/  SEL R16, RZ, 0x4, P6 ;  /* 0x00000004ff107807 */ /* 0x000fe40003000000 */
[----:B------:R-:W-:-:S02]  /*4d090*/  ISETP.GE.AND P6, PT, R235, UR6, PT ;  /* 0x00000006eb007c0c */ /* 0x000fc4000bfc6270 */
[----:B------:R-:W1:Y:S01]  /*4d0a0*/  S2R R235, SR_TID.X ;  /* 0x0000000000eb7919 */ /* 0x000e620000002100 */
[----:B------:R-:W-:Y:S02]  /*4d0b0*/  ISETP.NE.U32.AND P1, PT, R17, RZ, PT ;  /* 0x000000ff1100720c */ /* 0x000fe40003f25070 */
[----:B------:R-:W-:Y:S01]  /*4d0c0*/  SEL R17, R16, RZ, P2 ;  /* 0x000000ff10117207 */ /* 0x000fe20001000000 */
[----:B------:R4:W-:Y:S01]  /*4d0d0*/  LDGSTS.E [R5+-0x22000], desc[UR48][R22.64], P4 ;  /* 0xde00000016057fae */ /* 0x0009e2000a121870 */
[----:B------:R-:W-:Y:S02]  /*4d0e0*/  SEL R16, RZ, 0x4, P6 ;  /* 0x00000004ff107807 */ /* 0x000fe40003000000 */
[----:B-1----:R-:W-:-:S07]  /*4d0f0*/  SHF.R.U32.HI R235, RZ, 0x6, R235 ;  /* 0x00000006ffeb7819 */ /* 0x002fce00000116eb */
        /* <DEDUP_REMOVED lines=24> */
[----:B-1----:R-:W-:Y:S01]  /*4d280*/  SHF.R.U32.HI R235, RZ, 0x6, R235 ;  /* 0x00000006ffeb7819 */ /* 0x002fe200000116eb */
[----:B----4-:R-:W-:-:S03]  /*4d290*/  IMAD.WIDE R22, R251, 0x4, R216 ;  /* 0x00000004fb167825 */ /* 0x010fc600078e02d8 */
[----:B------:R-:W-:Y:S02]  /*4d2a0*/  SGXT.U32 R235, R235, 0x1 ;  /* 0x00000001ebeb781a */ /* 0x000fe40000000000 */
[----:B------:R1:W-:Y:S02]  /*4d2b0*/  STL.64 [R1+0x1440], R22 ;  /* 0x0014401601007387 */ /* 0x0003e40000100a00 */
[----:B------:R-:W-:Y:S02]  /*4d2c0*/  LOP3.LUT R235, R235, 0x52, RZ, 0xfc, !PT ;  /* 0x00000052ebeb7812 */ /* 0x000fe400078efcff */
[----:B------:R-:W4:Y:S01]  /*4d2d0*/  LDL.LU.64 R216, [R1+0x250] ;  /* 0x0002500001d87983 */ /* 0x000f220000300a00 */
[----:B--2---:R-:W-:Y:S01]  /*4d2e0*/  IMAD.WIDE R20, R251, 0x4, R228 ;  /* 0x00000004fb147825 */ /* 0x004fe200078e02e4 */
[----:B------:R-:W-:Y:S02]  /*4d2f0*/  ISETP.GE.AND P6, PT, R235, UR6, PT ;  /* 0x00000006eb007c0c */ /* 0x000fe4000bfc6270 */
[----:B------:R-:W2:Y:S02]  /*4d300*/  S2R R235, SR_TID.X ;  /* 0x0000000000eb7919 */ /* 0x000ea40000002100 */
[----:B------:R1:W-:Y:S04]  /*4d310*/  STL.64 [R1+0x1438], R20 ;  /* 0x0014381401007387 */ /* 0x0003e80000100a00 */
[----:B------:R-:W4:Y:S01]  /*4d320*/  LDL.LU.64 R228, [R1+0x1d8] ;  /* 0x0001d80001e47983 */ /* 0x000f220000300a00 */
[----:B------:R-:W-:-:S02]  /*4d330*/  ISETP.NE.U32.AND P4, PT, R17, RZ, PT ;  /* 0x000000ff1100720c */ /* 0x000fc40003f85070 */
[----:B------:R-:W-:Y:S01]  /*4d340*/  SEL R17, R16, RZ, P2 ;  /* 0x000000ff10117207 */ /* 0x000fe20001000000 */
[----:B------:R1:W-:Y:S01]  /*4d350*/  LDGSTS.E [R15+-0x28000], desc[UR48][R22.64], P3 ;  /* 0xd8000000160f7fae */ /* 0x0003e20009921870 */
[----:B------:R-:W-:Y:S02]  /*4d360*/  SEL R16, RZ, 0x4, P6 ;  /* 0x00000004ff107807 */ /* 0x000fe40003000000 */
[----:B--2---:R-:W-:Y:S01]  /*4d370*/  SHF.R.U32.HI R235, RZ, 0x6, R235 ;  /* 0x00000006ffeb7819 */ /* 0x004fe200000116eb */
[----:B------:R-:W-:Y:S03]  /*4d380*/  LDGSTS.E [R15+-0x27ff8], desc[UR48][R20.64], P0 ;  /* 0xd8008000140f7fae */ /* 0x000fe60008121870 */
[----:B------:R-:W-:-:S04]  /*4d390*/  SGXT.U32 R235, R235, 0x1 ;  /* 0x00000001ebeb781a */ /* 0x000fc80000000000 */
[----:B------:R-:W-:-:S04]  /*4d3a0*/  LOP3.LUT R235, R235, 0x70, RZ, 0xfc, !PT ;  /* 0x00000070ebeb7812 */ /* 0x000fc800078efcff */
[----:B------:R-:W-:Y:S02]  /*4d3b0*/  ISETP.GE.AND P6, PT, R235, UR6, PT ;  /* 0x00000006eb007c0c */ /* 0x000fe4000bfc6270 */
[----:B------:R-:W2:Y:S01]  /*4d3c0*/  S2R R235, SR_TID.X ;  /* 0x0000000000eb7919 */ /* 0x000ea20000002100 */
[----:B------:R-:W-:Y:S02]  /*4d3d0*/  ISETP.NE.U32.AND P1, PT, R17, RZ, PT ;  /* 0x000000ff1100720c */ /* 0x000fe40003f25070 */
[----:B------:R-:W-:Y:S02]  /*4d3e0*/  SEL R17, R16, RZ, P2 ;  /* 0x000000ff10117207 */ /* 0x000fe40001000000 */
[----:B------:R-:W-:Y:S02]  /*4d3f0*/  SEL R16, RZ, 0x4, P6 ;  /* 0x00000004ff107807 */ /* 0x000fe40003000000 */
[----:B--2---:R-:W-:-:S04]  /*4d400*/  SHF.R.U32.HI R235, RZ, 0x6, R235 ;  /* 0x00000006ffeb7819 */ /* 0x004fc800000116eb */
[----:B------:R-:W-:-:S04]  /*4d410*/  SGXT.U32 R235, R235, 0x1 ;  /* 0x00000001ebeb781a */ /* 0x000fc80000000000 */
[----:B------:R-:W-:Y:S01]  /*4d420*/  LOP3.LUT R235, R235, 0x72, RZ, 0xfc, !PT ;  /* 0x00000072ebeb7812 */ /* 0x000fe200078efcff */
[----:B---3--:R-:W-:-:S03]  /*4d430*/  IMAD.WIDE R18, R251, 0x4, R18 ;  /* 0x00000004fb127825 */ /* 0x008fc600078e0212 */
[----:B------:R-:W-:Y:S02]  /*4d440*/  ISETP.GE.AND P6, PT, R235, UR6, PT ;  /* 0x00000006eb007c0c */ /* 0x000fe4000bfc6270 */
[----:B------:R-:W2:Y:S01]  /*4d450*/  S2R R235, SR_TID.X ;  /* 0x0000000000eb7919 */ /* 0x000ea20000002100 */
[C---:B-1----:R-:W-:Y:S01]  /*4d460*/  IMAD.WIDE R22, R251.reuse, 0x4, R210 ;  /* 0x00000004fb167825 */ /* 0x042fe200078e02d2 */
[----:B------:R1:W-:Y:S04]  /*4d470*/  STL.64 [R1+0x13c8], R18 ;  /* 0x0013c81201007387 */ /* 0x0003e80000100a00 */
[----:B------:R-:W3:Y:S04]  /*4d480*/  LDL.LU.64 R20, [R1+0x1d0] ;  /* 0x0001d00001147983 */ /* 0x000ee80000300a00 */
[----:B------:R1:W-:Y:S04]  /*4d490*/  LDGSTS.E [R15+-0x26000], desc[UR48][R18.64], P5 ;  /* 0xda000000120f7fae */ /* 0x0003e8000a921870 */
[----:B------:R4:W-:Y:S04]  /*4d4a0*/  STL.64 [R1+0x13c0], R22 ;  /* 0x0013c01601007387 */ /* 0x0009e80000100a00 */
[----:B------:R-:W3:Y:S01]  /*4d4b0*/  LDL.LU.64 R210, [R1+0x348] ;  /* 0x0003480001d27983 */ /* 0x000ee20000300a00 */
[----:B-1----:R-:W-:Y:S01]  /*4d4c0*/  IMAD.WIDE R18, R251, 0x4, R222 ;  /* 0x00000004fb127825 */ /* 0x002fe200078e02de */
[----:B------:R-:W-:-:S02]  /*4d4d0*/  ISETP.NE.U32.AND P3, PT, R17, RZ, PT ;  /* 0x000000ff1100720c */ /* 0x000fc40003f65070 */
[----:B------:R4:W-:Y:S04]  /*4d4e0*/  LDGSTS.E [R15+-0x25ff8], desc[UR48][R22.64], P4 ;  /* 0xda008000160f7fae */ /* 0x0009e8000a121870 */
[----:B------:R1:W-:Y:S04]  /*4d4f0*/  STL.64 [R1+0x1348], R18 ;  /* 0x0013481201007387 */ /* 0x0003e80000100a00 */
[----:B------:R-:W3:Y:S01]  /*4d500*/  LDL.LU.64 R222, [R1+0x340] ;  /* 0x0003400001de7983 */ /* 0x000ee20000300a00 */
[----:B--2---:R-:W-:Y:S02]  /*4d510*/  SHF.R.U32.HI R235, RZ, 0x6, R235 ;  /* 0x00000006ffeb7819 */ /* 0x004fe400000116eb */
[----:B------:R-:W-:Y:S01]  /*4d520*/  SEL R17, R16, RZ, P2 ;  /* 0x000000ff10117207 */ /* 0x000fe20001000000 */
[----:B------:R1:W-:Y:S01]  /*4d530*/  LDGSTS.E [R15+-0x24000], desc[UR48][R18.64], P1 ;  /* 0xdc000000120f7fae */ /* 0x0003e20008921870 */
[----:B------:R-:W-:-:S04]  /*4d540*/  SGXT.U32 R235, R235, 0x1 ;  /* 0x00000001ebeb781a */ /* 0x000fc80000000000 */
[----:B------:R-:W-:Y:S02]  /*4d550*/  LOP3.LUT R235, R235, 0x14, RZ, 0xfc, !PT ;  /* 0x00000014ebeb7812 */ /* 0x000fe400078efcff */
[----:B------:R-:W-:Y:S02]  /*4d560*/  SEL R16, RZ, 0x4, P6 ;  /* 0x00000004ff107807 */ /* 0x000fe40003000000 */
[----:B------:R-:W-:Y:S02]  /*4d570*/  ISETP.GE.AND P6, PT, R235, UR6, PT ;  /* 0x00000006eb007c0c */ /* 0x000fe4000bfc6270 */
[----:B------:R-:W2:Y:S01]  /*4d580*/  S2R R235, SR_TID.X ;  /* 0x0000000000eb7919 */ /* 0x000ea20000002100 */
[----:B------:R-:W-:Y:S02]  /*4d590*/  ISETP.NE.U32.AND P0, PT, R17, RZ, PT ;  /* 0x000000ff1100720c */ /* 0x000fe40003f05070 */
[----:B------:R-:W-:Y:S02]  /*4d5a0*/  SEL R17, R16, RZ, P2 ;  /* 0x000000ff10117207 */ /* 0x000fe40001000000 */
[----:B------:R-:W-:-:S02]  /*4d5b0*/  SEL R16, RZ, 0x4, P6 ;  /* 0x00000004ff107807 */ /* 0x000fc40003000000 */
[----:B--2---:R-:W-:-:S04]  /*4d5c0*/  SHF.R.U32.HI R235, RZ, 0x6, R235 ;  /* 0x00000006ffeb7819 */ /* 0x004fc800000116eb */
        /* <DEDUP_REMOVED lines=20> */
[----:B----4-:R-:W-:-:S05]  /*4d710*/  IMAD.WIDE R22, R251, 0x4, R216 ;  /* 0x00000004fb167825 */ /* 0x010fca00078e02d8 */
[----:B------:R-:W-:Y:S04]  /*4d720*/  STL.64 [R1+0x1340], R22 ;  /* 0x0013401601007387 */ /* 0x000fe80000100a00 */
[----:B------:R-:W4:Y:S01]  /*4d730*/  LDL.LU.64 R216, [R1+0x2c8] ;  /* 0x0002c80001d87983 */ /* 0x000f220000300a00 */
[----:B-1----:R-:W-:-:S03]  /*4d740*/  IMAD.WIDE R18, R251, 0x4, R228 ;  /* 0x00000004fb127825 */ /* 0x002fc600078e02e4 */
[----:B------:R1:W-:Y:S01]  /*4d750*/  LDGSTS.E [R15+-0x23ff8], desc[UR48][R22.64], P3 ;  /* 0xdc008000160f7fae */ /* 0x0003e20009921870 */
[----:B--2---:R-:W-:-:S03]  /*4d760*/  SHF.R.U32.HI R229, RZ, 0x6, R235 ;  /* 0x00000006ffe57819 */ /* 0x004fc600000116eb */
[----:B------:R2:W-:Y:S04]  /*4d770*/  STL.64 [R1+0x12c8], R18 ;  /* 0x0012c81201007387 */ /* 0x0005e80000100a00 */
[----:B------:R-:W4:Y:S01]  /*4d780*/  LDL.LU.64 R234, [R1+0x2c0] ;  /* 0x0002c00001ea7983 */ /* 0x000f220000300a00 */
[----:B------:R-:W-:-:S03]  /*4d790*/  SGXT.U32 R229, R229, 0x1 ;  /* 0x00000001e5e5781a */ /* 0x000fc60000000000 */
[----:B------:R-:W-:Y:S01]  /*4d7a0*/  LDGSTS.E [R15+-0x22000], desc[UR48][R18.64], P0 ;  /* 0xde000000120f7fae */ /* 0x000fe20008121870 */
[----:B------:R-:W-:Y:S02]  /*4d7b0*/  LOP3.LUT R229, R229, 0x54, RZ, 0xfc, !PT ;  /* 0x00000054e5e57812 */ /* 0x000fe400078efcff */
[----:B------:R-:W-:Y:S02]  /*4d7c0*/  ISETP.NE.U32.AND P1, PT, R17, RZ, PT ;  /* 0x000000ff1100720c */ /* 0x000fe40003f25070 */
[----:B------:R-:W-:Y:S02]  /*4d7d0*/  SEL R17, R16, RZ, P2 ;  /* 0x000000ff10117207 */ /* 0x000fe40001000000 */
[----:B------:R-:W-:Y:S02]  /*4d7e0*/  SEL R16, RZ, 0x4, P6 ;  /* 0x00000004ff107807 */ /* 0x000fe40003000000 */
[----:B------:R-:W-:Y:S02]  /*4d7f0*/  ISETP.GE.AND P6, PT, R229, UR6, PT ;  /* 0x00000006e5007c0c */ /* 0x000fe4000bfc6270 */
[----:B------:R-:W1:Y:S01]  /*4d800*/  S2R R229, SR_TID.X ;  /* 0x0000000000e57919 */ /* 0x000e620000002100 */
[----:B------:R-:W-:-:S02]  /*4d810*/  ISETP.NE.U32.AND P3, PT, R17, RZ, PT ;  /* 0x000000ff1100720c */ /* 0x000fc40003f65070 */
[----:B------:R-:W-:Y:S02]  /*4d820*/  SEL R17, R16, RZ, P2 ;  /* 0x000000ff10117207 */ /* 0x000fe40001000000 */
[----:B------:R-:W-:Y:S01]  /*4d830*/  SEL R16, RZ, 0x4, P6 ;  /* 0x00000004ff107807 */ /* 0x000fe20003000000 */
[----:B---3--:R-:W-:-:S05]  /*4d840*/  IMAD.WIDE R20, R251, 0x4, R20 ;  /* 0x00000004fb147825 */ /* 0x008fca00078e0214 */
[----:B------:R3:W-:Y:S04]  /*4d850*/  STL.64 [R1+0x12c0], R20 ;  /* 0x0012c01401007387 */ /* 0x0007e80000100a00 */
[----:B--2---:R-:W2:Y:S01]  /*4d860*/  LDL.LU.64 R18, [R1+0x248] ;  /* 0x0002480001127983 */ /* 0x004ea20000300a00 */
[----:B------:R-:W-:-:S03]  /*4d870*/  IMAD.WIDE R24, R251, 0x4, R210 ;  /* 0x00000004fb187825 */ /* 0x000fc600078e02d2 */
[----:B------:R-:W-:Y:S04]  /*4d880*/  LDGSTS.E [R15+-0x21ff8], desc[UR48][R20.64], P5 ;  /* 0xde008000140f7fae */ /* 0x000fe8000a921870 */
[----:B------:R4:W-:Y:S01]  /*4d890*/  STL.64 [R1+0x1430], R24 ;  /* 0x0014301801007387 */ /* 0x0009e20000100a00 */
[----:B-1----:R-:W-:-:S03]  /*4d8a0*/  IMAD.WIDE R22, R251, 0x4, R222 ;  /* 0x00000004fb167825 */ /* 0x002fc600078e02de */
[----:B---3--:R-:W3:Y:S04]  /*4d8b0*/  LDL.LU.64 R20, [R1+0x240] ;  /* 0x0002400001147983 */ /* 0x008ee80000300a00 */
[----:B------:R1:W-:Y:S04]  /*4d8c0*/  STL.64 [R1+0x1428], R22 ;  /* 0x0014281601007387 */ /* 0x0003e80000100a00 */
[----:B------:R-:W3:Y:S01]  /*4d8d0*/  LDL.LU.64 R222, [R1+0x1c8] ;  /* 0x0001c80001de7983 */ /* 0x000ee20000300a00 */
[----:B------:R-:W-:Y:S02]  /*4d8e0*/  SHF.R.U32.HI R229, RZ, 0x6, R229 ;  /* 0x00000006ffe57819 */ /* 0x000fe400000116e5 */
[----:B------:R-:W-:Y:S01]  /*4d8f0*/  ISETP.NE.U32.AND P0, PT, R17, RZ, PT ;  /* 0x000000ff1100720c */ /* 0x000fe20003f05070 */
[----:B------:R4:W-:Y:S01]  /*4d900*/  LDGSTS.E [R240+-0x28000], desc[UR48][R24.64], P4 ;  /* 0xd800000018f07fae */ /* 0x0009e2000a121870 */
[----:B------:R-:W-:-:S02]  /*4d910*/  SGXT.U32 R229, R229, 0x1 ;  /* 0x00000001e5e5781a */ /* 0x000fc40000000000 */
[----:B------:R-:W-:Y:S01]  /*4d920*/  SEL R17, R16, RZ, P2 ;  /* 0x000000ff10117207 */ /* 0x000fe20001000000 */
[----:B------:R1:W-:Y:S01]  /*4d930*/  LDGSTS.E [R240+-0x27ff8], desc[UR48][R22.64], P1 ;  /* 0xd800800016f07fae */ /* 0x0003e20008921870 */
        /* <DEDUP_REMOVED lines=28> */
[----:B------:R-:W-:Y:S01]  /*4db00*/  IMAD.WIDE R22, R251, 0x4, R234 ;  /* 0x00000004fb167825 */ /* 0x000fe200078e02ea */
[----:B------:R-:W-:Y:S02]  /*4db10*/  ISETP.NE.U32.AND P1, PT, R17, RZ, PT ;  /* 0x000000ff1100720c */ /* 0x000fe40003f25070 */
[----:B------:R-:W4:Y:S01]  /*4db20*/  LDL.LU.64 R234, [R1+0x1c0] ;  /* 0x0001c00001ea7983 */ /* 0x000f220000300a00 */
[----:B-1----:R-:W-:-:S03]  /*4db30*/  SHF.R.U32.HI R229, RZ, 0x6, R229 ;  /* 0x00000006ffe57819 */ /* 0x002fc600000116e5 */
[----:B------:R-:W-:Y:S01]  /*4db40*/  LDGSTS.E [R240+-0x26000], desc[UR48][R24.64], P3 ;  /* 0xda00000018f07fae */ /* 0x000fe20009921870 */
[----:B------:R-:W-:Y:S02]  /*4db50*/  SGXT.U32 R229, R229, 0x1 ;  /* 0x00000001e5e5781a */ /* 0x000fe40000000000 */
[----:B------:R-:W-:Y:S01]  /*4db60*/  SEL R17, R16, RZ, P2 ;  /* 0x000000ff10117207 */ /* 0x000fe20001000000 */
[----:B------:R-:W-:Y:S01]  /*4db70*/  STL.64 [R1+0x13b0], R22 ;  /* 0x0013b01601007387 */ /* 0x000fe20000100a00 */
[----:B------:R-:W-:Y:S02]  /*4db80*/  LOP3.LUT R229, R229, 0x1a, RZ, 0xfc, !PT ;  /* 0x0000001ae5e57812 */ /* 0x000fe400078efcff */
[----:B------:R-:W-:Y:S01]  /*4db90*/  SEL R16, RZ, 0x4, P6 ;  /* 0x00000004ff107807 */ /* 0x000fe20003000000 */
[----:B------:R-:W-:Y:S01]  /*4dba0*/  LDGSTS.E [R240+-0x25ff8], desc[UR48][R22.64], P0 ;  /* 0xda00800016f07fae */ /* 0x000fe20008121870 */
[----:B------:R-:W-:-:S03]  /*4dbb0*/  ISETP.GE.AND P6, PT, R229, UR6, PT ;  /* 0x00000006e5007c0c */ /* 0x000fc6000bfc6270 */
[----:B------:R-:W4:Y:S01]  /*4dbc0*/  LDL.LU.64 R228, [R1+0x330] ;  /* 0x0003300001e47983 */ /* 0x000f220000300a00 */
[----:B--2---:R-:W-:-:S05]  /*4dbd0*/  IMAD.WIDE R18, R251, 0x4, R18 ;  /* 0x00000004fb127825 */ /* 0x004fca00078e0212 */
[----:B------:R1:W-:Y:S04]  /*4dbe0*/  STL.64 [R1+0x1338], R18 ;  /* 0x0013381201007387 */ /* 0x0003e80000100a00 */
[----:B------:R1:W-:Y:S01]  /*4dbf0*/  LDGSTS.E [R240+-0x24000], desc[UR48][R18.64], P5 ;  /* 0xdc00000012f07fae */ /* 0x0003e2000a921870 */
[----:B---3--:R-:W-:-:S05]  /*4dc00*/  IMAD.WIDE R20, R251, 0x4, R20 ;  /* 0x00000004fb147825 */ /* 0x008fca00078e0214 */
[----:B------:R-:W-:Y:S01]  /*4dc10*/  STL.64 [R1+0x1330], R20 ;  /* 0x0013301401007387 */ /* 0x000fe20000100a00 */
[----:B-1----:R-:W-:Y:S01]  /*4dc20*/  IMAD.WIDE R18, R251, 0x4, R222 ;  /* 0x00000004fb127825 */ /* 0x002fe200078e02de */
[----:B------:R-:W1:Y:S02]  /*4dc30*/  S2R R211, SR_TID.X ;  /* 0x0000000000d37919 */ /* 0x000e640000002100 */
[----:B------:R-:W2:Y:S01]  /*4dc40*/  LDL.LU.64 R222, [R1+0x2b8] ;  /* 0x0002b80001de7983 */ /* 0x000ea20000300a00 */
[----:B------:R-:W-:Y:S02]  /*4dc50*/  ISETP.NE.U32.AND P3, PT, R17, RZ, PT ;  /* 0x000000ff1100720c */ /* 0x000fe40003f65070 */
[----:B------:R-:W-:Y:S01]  /*4dc60*/  SEL R17, R16, RZ, P2 ;  /* 0x000000ff10117207 */ /* 0x000fe20001000000 */
[----:B------:R3:W-:Y:S01]  /*4dc70*/  LDGSTS.E [R240+-0x23ff8], desc[UR48][R20.64], P4 ;  /* 0xdc00800014f07fae */ /* 0x0007e2000a121870 */
[----:B------:R-:W-:Y:S02]  /*4dc80*/  SEL R16, RZ, 0x4, P6 ;  /* 0x00000004ff107807 */ /* 0x000fe40003000000 */
[----:B-1----:R-:W-:Y:S01]  /*4dc90*/  SHF.R.U32.HI R211, RZ, 0x6, R211 ;  /* 0x00000006ffd37819 */ /* 0x002fe200000116d3 */
[----:B------:R1:W-:Y:S03]  /*4dca0*/  STL.64 [R1+0x12b8], R18 ;  /* 0x0012b81201007387 */ /* 0x0003e60000100a00 */
[----:B------:R-:W-:Y:S01]  /*4dcb0*/  SGXT.U32 R211, R211, 0x1 ;  /* 0x00000001d3d3781a */ /* 0x000fe20000000000 */
[----:B------:R-:W-:Y:S03]  /*4dcc0*/  LDGSTS.E [R240+-0x22000], desc[UR48][R18.64], P1 ;  /* 0xde00000012f07fae */ /* 0x000fe60008921870 */
[----:B------:R-:W-:-:S04]  /*4dcd0*/  LOP3.LUT R211, R211, 0x38, RZ, 0xfc, !PT ;  /* 0x00000038d3d37812 */ /* 0x000fc800078efcff */
[----:B------:R-:W-:Y:S02]  /*4dce0*/  ISETP.GE.AND P6, PT, R211, UR6, PT ;  /* 0x00000006d3007c0c */ /* 0x000fe4000bfc6270 */
[----:B------:R-:W3:Y:S01]  /*4dcf0*/  S2R R211, SR_TID.X ;  /* 0x0000000000d37919 */ /* 0x000ee20000002100 */
[----:B------:R-:W-:Y:S02]  /*4dd00*/  ISETP.NE.U32.AND P0, PT, R17, RZ, PT ;  /* 0x000000ff1100720c */ /* 0x000fe40003f05070 */
[----:B------:R-:W-:Y:S01]  /*4dd10*/  SEL R17, R16, RZ, P2 ;  /* 0x000000ff10117207 */ /* 0x000fe20001000000 */
[----:B-1----:R-:W2:Y:S01]  /*4dd20*/  LDL.LU.64 R18, [R1+0x2b0] ;  /* 0x0002b00001127983 */ /* 0x002ea20000300a00 */
[----:B------:R-:W-:Y:S02]  /*4dd30*/  SEL R16, RZ, 0x4, P6 ;  /* 0x00000004ff107807 */ /* 0x000fe40003000000 */
[----:B---3--:R-:W-:-:S04]  /*4dd40*/  SHF.R.U32.HI R211, RZ, 0x6, R211 ;  /* 0x00000006ffd37819 */ /* 0x008fc800000116d3 */
[----:B------:R-:W-:-:S04]  /*4dd50*/  SGXT.U32 R211, R211, 0x1 ;  /* 0x00000001d3d3781a */ /* 0x000fc80000000000 */
[----:B------:R-:W-:-:S04]  /*4dd60*/  LOP3.LUT R211, R211, 0x3a, RZ, 0xfc, !PT ;  /* 0x0000003ad3d37812 */ /* 0x000fc800078efcff */
[----:B------:R-:W-:Y:S02]  /*4dd70*/  ISETP.GE.AND P6, PT, R211, UR6, PT ;  /* 0x00000006d3007c0c */ /* 0x000fe4000bfc6270 */
[----:B------:R-:W1:Y:S01]  /*4dd80*/  S2R R211, SR_TID.X ;  /* 0x0000000000d37919 */ /* 0x000e620000002100 */
[----:B------:R-:W-:Y:S02]  /*4dd90*/  ISETP.NE.U32.AND P5, PT, R17, RZ, PT ;  /* 0x000000ff1100720c */ /* 0x000fe40003fa5070 */
[----:B------:R-:W-:Y:S02]  /*4dda0*/  SEL R17, R16, RZ, P2 ;  /* 0x000000ff10117207 */ /* 0x000fe40001000000 */
[----:B------:R-:W-:Y:S02]  /*4ddb0*/  SEL R16, RZ, 0x4, P6 ;  /* 0x00000004ff107807 */ /* 0x000fe40003000000 */
[----:B------:R-:W-:Y:S02]  /*4ddc0*/  ISETP.NE.U32.AND P4, PT, R17, RZ, PT ;  /* 0x000000ff1100720c */ /* 0x000fe40003f85070 */
[----:B------:R-:W-:-:S02]  /*4ddd0*/  SEL R16, R16, RZ, P2 ;  /* 0x000000ff10107207 */ /* 0x000fc40001000000 */
[--C-:B-1----:R-:W-:Y:S02]  /*4dde0*/  SHF.R.U32.HI R210, RZ, 0x6, R211.reuse ;  /* 0x00000006ffd27819 */ /* 0x102fe400000116d3 */
[----:B------:R-:W-:Y:S02]  /*4ddf0*/  SHF.R.U32.HI R211, RZ, 0x6, R211 ;  /* 0x00000006ffd37819 */ /* 0x000fe400000116d3 */
[----:B------:R-:W-:Y:S02]  /*4de00*/  SGXT.U32 R210, R210, 0x1 ;  /* 0x00000001d2d2781a */ /* 0x000fe40000000000 */
[----:B------:R-:W-:Y:S02]  /*4de10*/  SGXT.U32 R211, R211, 0x1 ;  /* 0x00000001d3d3781a */ /* 0x000fe40000000000 */
[----:B------:R-:W-:Y:S02]  /*4de20*/  LOP3.LUT R210, R210, 0x58, RZ, 0xfc, !PT ;  /* 0x00000058d2d27812 */ /* 0x000fe400078efcff */
[----:B------:R-:W-:-:S02]  /*4de30*/  LOP3.LUT R211, R211, 0x5a, RZ, 0xfc, !PT ;  /* 0x0000005ad3d37812 */ /* 0x000fc400078efcff */
[----:B------:R-:W-:Y:S02]  /*4de40*/  ISETP.GE.AND P6, PT, R210, UR6, PT ;  /* 0x00000006d2007c0c */ /* 0x000fe4000bfc6270 */
[----:B------:R-:W-:Y:S02]  /*4de50*/  ISETP.GE.AND P1, PT, R211, UR6, PT ;  /* 0x00000006d3007c0c */ /* 0x000fe4000bf26270 */
[----:B------:R-:W-:Y:S01]  /*4de60*/  SEL R17, RZ, 0x4, P6 ;  /* 0x00000004ff117807 */ /* 0x000fe20003000000 */
[C---:B----4-:R-:W-:Y:S02]  /*4de70*/  IMAD.WIDE R24, R251.reuse, 0x4, R234 ;  /* 0x00000004fb187825 */ /* 0x050fe400078e02ea */
[----:B------:R-:W1:Y:S02]  /*4de80*/  S2R R235, SR_TID.X ;  /* 0x0000000000eb7919 */ /* 0x000e640000002100 */
[----:B------:R-:W-:-:S04]  /*4de90*/  IMAD.WIDE R22, R251, 0x4, R216 ;  /* 0x00000004fb167825 */ /* 0x000fc800078e02d8 */
[----:B------:R-:W-:Y:S01]  /*4dea0*/  IMAD.WIDE R20, R251, 0x4, R228 ;  /* 0x00000004fb147825 */ /* 0x000fe200078e02e4 */
[----:B------:R2:W-:Y:S01]  /*4deb0*/  STL.64 [R1+0x1528], R22 ;  /* 0x0015281601007387 */ /* 0x0005e20000100a00 */
[----:B------:R-:W-:-:S03]  /*4dec0*/  ISETP.NE.U32.AND P6, PT, R16, RZ, PT ;  /* 0x000000ff1000720c */ /* 0x000fc60003fc5070 */
[----:B------:R-:W-:Y:S01]  /*4ded0*/  STL.64 [R1+0x11e8], R24 ;  /* 0x0011e81801007387 */ /* 0x000fe20000100a00 */
[----:B------:R-:W-:-:S03]  /*4dee0*/  SEL R16, RZ, 0x4, P1 ;  /* 0x00000004ff107807 */ /* 0x000fc60000800000 */
[----:B------:R-:W-:Y:S04]  /*4def0*/  LDGSTS.E [R240+-0x21ff8], desc[UR48][R24.64], P3 ;  /* 0xde00800018f07fae */ /* 0x000fe80009921870 */
[----:B------:R2:W-:Y:S01]  /*4df00*/  LDGSTS.E [R241+-0x28000], desc[UR48][R22.64], P0 ;  /* 0xd800000016f17fae */ /* 0x0005e20008121870 */
[----:B------:R-:W3:Y:S01]  /*4df10*/  S2R R211, SR_TID.X ;  /* 0x0000000000d37919 */ /* 0x000ee20000002100 */
[----:B-1----:R-:W-:Y:S02]  /*4df20*/  SHF.R.U32.HI R229, RZ, 0x6, R235 ;  /* 0x00000006ffe57819 */ /* 0x002fe400000116eb */
[----:B------:R-:W4:Y:S02]  /*4df30*/  LDL.LU.64 R234, [R1+0x238] ;  /* 0x0002380001ea7983 */ /* 0x000f240000300a00 */
[----:B------:R-:W-:-:S02]  /*4df40*/  SGXT.U32 R229, R229, 0x1 ;  /* 0x00000001e5e5781a */ /* 0x000fc40000000000 */
[----:B------:R1:W-:Y:S02]  /*4df50*/  LDGSTS.E [R241+-0x27ff8], desc[UR48][R20.64], P5 ;  /* 0xd800800014f17fae */ /* 0x0003e4000a921870 */
[----:B------:R-:W-:Y:S02]  /*4df60*/  LOP3.LUT R229, R229, 0x78, RZ, 0xfc, !PT ;  /* 0x00000078e5e57812 */ /* 0x000fe400078efcff */
[----:B------:R1:W-:Y:S02]  /*4df70*/  STL.64 [R1+0x1420], R20 ;  /* 0x0014201401007387 */ /* 0x0003e40000100a00 */
[----:B------:R-:W-:Y:S02]  /*4df80*/  ISETP.GE.AND P1, PT, R229, UR6, PT ;  /* 0x00000006e5007c0c */ /* 0x000fe4000bf26270 */
[----:B------:R-:W4:Y:S04]  /*4df90*/  LDL.LU.64 R216, [R1+0x230] ;  /* 0x0002300001d87983 */ /* 0x000f280000300a00 */
[----:B------:R-:W4:Y:S01]  /*4dfa0*/  LDL.LU.64 R228, [R1+0x1b8] ;  /* 0x0001b80001e47983 */ /* 0x000f220000300a00 */
[----:B--2---:R-:W-:-:S03]  /*4dfb0*/  IMAD.WIDE R22, R251, 0x4, R222 ;  /* 0x00000004fb167825 */ /* 0x004fc600078e02de */
[----:B------:R-:W2:Y:S01]  /*4dfc0*/  LDL.LU.64 R222, [R1+0x1b0] ;  /* 0x0001b00001de7983 */ /* 0x000ea20000300a00 */
[----:B---3--:R-:W-:-:S03]  /*4dfd0*/  SHF.R.U32.HI R210, RZ, 0x6, R211 ;  /* 0x00000006ffd27819 */ /* 0x008fc600000116d3 */
[----:B------:R4:W-:Y:S01]  /*4dfe0*/  STL.64 [R1+0x13a8], R22 ;  /* 0x0013a81601007387 */ /* 0x0009e20000100a00 */
[----:B------:R-:W-:-:S03]  /*4dff0*/  SGXT.U32 R210, R210, 0x1 ;  /* 0x00000001d2d2781a */ /* 0x000fc60000000000 */
[----:B------:R4:W-:Y:S01]  /*4e000*/  LDGSTS.E [R241+-0x26000], desc[UR48][R22.64], P4 ;  /* 0xda00000016f17fae */ /* 0x0009e2000a121870 */
[----:B------:R-:W-:-:S04]  /*4e010*/  LOP3.LUT R210, R210, 0x7a, RZ, 0xfc, !PT ;  /* 0x0000007ad2d27812 */ /* 0x000fc800078efcff */
[----:B------:R-:W-:Y:S02]  /*4e020*/  ISETP.GE.AND P5, PT, R210, UR6, PT ;  /* 0x00000006d2007c0c */ /* 0x000fe4000bfa6270 */
[--C-:B------:R-:W-:Y:S02]  /*4e030*/  SHF.R.U32.HI R210, RZ, 0x6, R211.reuse ;  /* 0x00000006ffd27819 */ /* 0x100fe400000116d3 */
[----:B------:R-:W-:Y:S02]  /*4e040*/  SHF.R.U32.HI R211, RZ, 0x6, R211 ;  /* 0x00000006ffd37819 */ /* 0x000fe400000116d3 */
[----:B------:R-:W-:Y:S02]  /*4e050*/  SEL R16, R16, RZ, P2 ;  /* 0x000000ff10107207 */ /* 0x000fe40001000000 */
[----:B------:R-:W-:Y:S02]  /*4e060*/  SGXT.U32 R210, R210, 0x1 ;  /* 0x00000001d2d2781a */ /* 0x000fe40000000000 */
[----:B------:R-:W-:-:S02]  /*4e070*/  SGXT.U32 R211, R211, 0x1 ;  /* 0x00000001d3d3781a */ /* 0x000fc40000000000 */
[----:B------:R-:W-:Y:S02]  /*4e080*/  SEL R17, R17, RZ, P2 ;  /* 0x000000ff11117207 */ /* 0x000fe40001000000 */
[----:B------:R-:W-:Y:S02]  /*4e090*/  ISETP.NE.U32.AND P0, PT, R16, RZ, PT ;  /* 0x000000ff1000720c */ /* 0x000fe40003f05070 */
[----:B------:R-:W-:Y:S02]  /*4e0a0*/  LOP3.LUT R210, R210, 0x1c, RZ, 0xfc, !PT ;  /* 0x0000001cd2d27812 */ /* 0x000fe400078efcff */
[----:B------:R-:W-:Y:S02]  /*4e0b0*/  SEL R16, RZ, 0x4, P1 ;  /* 0x00000004ff107807 */ /* 0x000fe40000800000 */
[----:B------:R-:W-:Y:S02]  /*4e0c0*/  LOP3.LUT R211, R211, 0x1e, RZ, 0xfc, !PT ;  /* 0x0000001ed3d37812 */ /* 0x000fe400078efcff */
[----:B------:R-:W-:-:S02]  /*4e0d0*/  ISETP.NE.U32.AND P3, PT, R17, RZ, PT ;  /* 0x000000ff1100720c */ /* 0x000fc40003f65070 */
[----:B------:R-:W-:Y:S02]  /*4e0e0*/  ISETP.GE.AND P1, PT, R210, UR6, PT ;  /* 0x00000006d2007c0c */ /* 0x000fe4000bf26270 */
[----:B-1----:R-:W-:Y:S02]  /*4e0f0*/  SEL R20, R16, RZ, P2 ;  /* 0x000000ff10147207 */ /* 0x002fe40001000000 */
[----:B------:R-:W-:Y:S02]  /*4e100*/  SEL R17, RZ, 0x4, P5 ;  /* 0x00000004ff117807 */ /* 0x000fe40002800000 */
[----:B------:R-:W-:Y:S02]  /*4e110*/  ISETP.GE.AND P5, PT, R211, UR6, PT ;  /* 0x00000006d3007c0c */ /* 0x000fe4000bfa6270 */
[----:B------:R-:W1:Y:S01]  /*4e120*/  S2R R211, SR_TID.X ;  /* 0x0000000000d37919 */ /* 0x000e620000002100 */
[----:B------:R-:W-:Y:S02]  /*4e130*/  SEL R16, RZ, 0x4, P1 ;  /* 0x00000004ff107807 */ /* 0x000fe40000800000 */
[----:B------:R-:W-:-:S02]  /*4e140*/  ISETP.NE.U32.AND P1, PT, R20, RZ, PT ;  /* 0x000000ff1400720c */ /* 0x000fc40003f25070 */
[----:B------:R-:W-:Y:S01]  /*4e150*/  SEL R20, R17, RZ, P2 ;  /* 0x000000ff11147207 */ /* 0x000fe20001000000 */
[----:B------:R-:W-:-:S03]  /*4e160*/  IMAD.WIDE R18, R251, 0x4, R18 ;  /* 0x00000004fb127825 */ /* 0x000fc600078e0212 */
[----:B------:R-:W-:Y:S02]  /*4e170*/  ISETP.NE.U32.AND P4, PT, R20, RZ, PT ;  /* 0x000000ff1400720c */ /* 0x000fe40003f85070 */
[----:B------:R3:W-:Y:S04]  /*4e180*/  STL.64 [R1+0x13a0], R18 ;  /* 0x0013a01201007387 */ /* 0x0007e80000100a00 */
[----:B------:R3:W-:Y:S01]  /*4e190*/  LDGSTS.E [R241+-0x25ff8], desc[UR48][R18.64], P6 ;  /* 0xda00800012f17fae */ /* 0x0007e2000b121870 */
[----:B------:R-:W-:Y:S02]  /*4e1a0*/  SEL R17, RZ, 0x4, P5 ;  /* 0x00000004ff117807 */ /* 0x000fe40002800000 */
[----:B------:R-:W-:Y:S02]  /*4e1b0*/  SEL R16, R16, RZ, P2 ;  /* 0x000000ff10107207 */ /* 0x000fe40001000000 */
[----:B-1----:R-:W-:-:S04]  /*4e1c0*/  SHF.R.U32.HI R211, RZ, 0x6, R211 ;  /* 0x00000006ffd37819 */ /* 0x002fc800000116d3 */
[----:B------:R-:W-:-:S04]  /*4e1d0*/  SGXT.U32 R211, R211, 0x1 ;  /* 0x00000001d3d3781a */ /* 0x000fc80000000000 */
[----:B------:R-:W-:-:S04]  /*4e1e0*/  LOP3.LUT R211, R211, 0x3c, RZ, 0xfc, !PT ;  /* 0x0000003cd3d37812 */ /* 0x000fc800078efcff */
[----:B------:R-:W-:Y:S02]  /*4e1f0*/  ISETP.GE.AND P5, PT, R211, UR6, PT ;  /* 0x00000006d3007c0c */ /* 0x000fe4000bfa6270 */
[----:B------:R-:W-:Y:S02]  /*4e200*/  ISETP.NE.U32.AND P6, PT, R16, RZ, PT ;  /* 0x000000ff1000720c */ /* 0x000fe40003fc5070 */
[----:B------:R-:W-:-:S04]  /*4e210*/  SEL R16, RZ, 0x4, P5 ;  /* 0x00000004ff107807 */ /* 0x000fc80002800000 */
[----:B------:R-:W-:Y:S02]  /*4e220*/  SEL R16, R16, RZ, P2 ;  /* 0x000000ff10107207 */ /* 0x000fe40001000000 */
[----:B------:R-:W-:-:S04]  /*4e230*/  SEL R17, R17, RZ, P2 ;  /* 0x000000ff11117207 */ /* 0x000fc80001000000 */
[----:B------:R-:W-:Y:S01]  /*4e240*/  ISETP.NE.U32.AND P5, PT, R17, RZ, PT ;  /* 0x000000ff1100720c */ /* 0x000fe20003fa5070 */
[C---:B----4-:R-:W-:Y:S02]  /*4e250*/  IMAD.WIDE R22, R251.reuse, 0x4, R228 ;  /* 0x00000004fb167825 */ /* 0x050fe400078e02e4 */
[----:B------:R-:W1:Y:S02]  /*4e260*/  S2R R228, SR_TID.X ;  /* 0x0000000000e47919 */ /* 0x000e640000002100 */
[C---:B------:R-:W-:Y:S02]  /*4e270*/  IMAD.WIDE R20, R251.reuse, 0x4, R234 ;  /* 0x00000004fb147825 */ /* 0x040fe400078e02ea */
[----:B------:R-:W4:Y:S02]  /*4e280*/  S2R R235, SR_TID.X ;  /* 0x0000000000eb7919 */ /* 0x000f240000002100 */
[----:B---3--:R-:W-:Y:S01]  /*4e290*/  IMAD.WIDE R18, R251, 0x4, R216 ;  /* 0x00000004fb127825 */ /* 0x008fe200078e02d8 */
[----:B------:R2:W-:Y:S04]  /*4e2a0*/  LDGSTS.E [R241+-0x24000], desc[UR48][R20.64], P3 ;  /* 0xdc00000014f17fae */ /* 0x0005e80009921870 */
[----:B------:R-:W-:Y:S04]  /*4e2b0*/  LDGSTS.E [R241+-0x23ff8], desc[UR48][R18.64], P0 ;  /* 0xdc00800012f17fae */ /* 0x000fe80008121870 */
[----:B------:R-:W-:Y:S01]  /*4e2c0*/  LDGSTS.E [R241+-0x22000], desc[UR48][R22.64], P1 ;  /* 0xde00000016f17fae */ /* 0x000fe20008921870 */
[----:B-1----:R-:W-:-:S04]  /*4e2d0*/  SHF.R.U32.HI R229, RZ, 0x6, R228 ;  /* 0x00000006ffe57819 */ /* 0x002fc800000116e4 */
[----:B------:R-:W-:-:S04]  /*4e2e0*/  SGXT.U32 R229, R229, 0x1 ;  /* 0x00000001e5e5781a */ /* 0x000fc80000000000 */
[----:B------:R-:W-:-:S04]  /*4e2f0*/  LOP3.LUT R229, R229, 0x5e, RZ, 0xfc, !PT ;  /* 0x0000005ee5e57812 */ /* 0x000fc800078efcff */
[----:B------:R-:W-:Y:S02]  /*4e300*/  ISETP.GE.AND P1, PT, R229, UR6, PT ;  /* 0x00000006e5007c0c */ /* 0x000fe4000bf26270 */
[----:B------:R-:W1:Y:S01]  /*4e310*/  S2R R229, SR_TID.X ;  /* 0x0000000000e57919 */ /* 0x000e620000002100 */
[----:B------:R2:W-:Y:S01]  /*4e320*/  STL.64 [R1+0x1328], R20 ;  /* 0x0013281401007387 */ /* 0x0005e20000100a00 */
[----:B----4-:R-:W-:Y:S01]  /*4e330*/  SHF.R.U32.HI R235, RZ, 0x6, R235 ;  /* 0x00000006ffeb7819 */ /* 0x010fe200000116eb */
[----:B--2---:R-:W-:Y:S02]  /*4e340*/  IMAD.WIDE R20, R251, 0x4, R222 ;  /* 0x00000004fb147825 */ /* 0x004fe400078e02de */
[----:B------:R-:W2:Y:S01]  /*4e350*/  S2R R223, SR_TID.X ;  /* 0x0000000000df7919 */ /* 0x000ea20000002100 */
[----:B------:R-:W-:Y:S02]  /*4e360*/  SGXT.U32 R235, R235, 0x1 ;  /* 0x00000001ebeb781a */ /* 0x000fe40000000000 */
[----:B------:R-:W-:Y:S01]  /*4e370*/  SHF.R.U32.HI R228, RZ, 0x6, R228 ;  /* 0x00000006ffe47819 */ /* 0x000fe200000116e4 */
[----:B------:R3:W-:Y:S01]  /*4e380*/  STL.64 [R1+0x1320], R18 ;  /* 0x0013201201007387 */ /* 0x0007e20000100a00 */
[----:B------:R-:W-:-:S02]  /*4e390*/  LOP3.LUT R235, R235, 0x3e, RZ, 0xfc, !PT ;  /* 0x0000003eebeb7812 */ /* 0x000fc400078efcff */
[----:B------:R-:W-:Y:S01]  /*4e3a0*/  SGXT.U32 R228, R228, 0x1 ;  /* 0x00000001e4e4781a */ /* 0x000fe20000000000 */
[----:B------:R4:W-:Y:S01]  /*4e3b0*/  STL.64 [R1+0x12b0], R22 ;  /* 0x0012b01601007387 */ /* 0x0009e20000100a00 */
[----:B------:R-:W-:Y:S02]  /*4e3c0*/  ISETP.GE.AND P3, PT, R235, UR6, PT ;  /* 0x00000006eb007c0c */ /* 0x000fe4000bf66270 */
[----:B-1----:R-:W-:Y:S01]  /*4e3d0*/  SHF.R.U32.HI R229, RZ, 0x6, R229 ;  /* 0x00000006ffe57819 */ /* 0x002fe200000116e5 */
[----:B------:R-:W-:Y:S01]  /*4e3e0*/  LDGSTS.E [R241+-0x21ff8], desc[UR48][R20.64], P4 ;  /* 0xde00800014f17fae */ /* 0x000fe2000a121870 */
[----:B------:R-:W-:Y:S02]  /*4e3f0*/  ISETP.NE.U32.AND P0, PT, R16, RZ, PT ;  /* 0x000000ff1000720c */ /* 0x000fe40003f05070 */
[----:B------:R-:W-:Y:S01]  /*4e400*/  LOP3.LUT R228, R228, 0x5c, RZ, 0xfc, !PT ;  /* 0x0000005ce4e47812 */ /* 0x000fe200078efcff */
[----:B---3--:R-:W3:Y:S01]  /*4e410*/  LDL.LU.64 R18, [R1+0x328] ;  /* 0x0003280001127983 */ /* 0x008ee20000300a00 */
[----:B------:R-:W-:-:S02]  /*4e420*/  SEL R16, RZ, 0x4, P3 ;  /* 0x00000004ff107807 */ /* 0x000fc40001800000 */
[----:B------:R-:W-:Y:S01]  /*4e430*/  SGXT.U32 R229, R229, 0x1 ;  /* 0x00000001e5e5781a */ /* 0x000fe20000000000 */
[----:B------:R-:W3:Y:S01]  /*4e440*/  LDL.LU.64 R234, [R1+0x320] ;  /* 0x0003200001ea7983 */ /* 0x000ee20000300a00 */
[----:B------:R-:W-:Y:S02]  /*4e450*/  ISETP.GE.AND P3, PT, R228, UR6, PT ;  /* 0x00000006e4007c0c */ /* 0x000fe4000bf66270 */
[----:B------:R-:W-:Y:S02]  /*4e460*/  SEL R16, R16, RZ, P2 ;  /* 0x000000ff10107207 */ /* 0x000fe40001000000 */
[----:B------:R-:W-:Y:S02]  /*4e470*/  LOP3.LUT R229, R229, 0x7e, RZ, 0xfc, !PT ;  /* 0x0000007ee5e57812 */ /* 0x000fe400078efcff */
[----:B------:R-:W-:Y:S01]  /*4e480*/  ISETP.GE.AND P4, PT, R2, UR6, PT ;  /* 0x0000000602007c0c */ /* 0x000fe2000bf86270 */
[----:B------:R1:W-:Y:S01]  /*4e490*/  STL.64 [R1+0x12a8], R20 ;  /* 0x0012a81401007387 */ /* 0x0003e20000100a00 */
[----:B------:R-:W-:-:S02]  /*4e4a0*/  SEL R2, RZ, 0x4, P3 ;  /* 0x00000004ff027807 */ /* 0x000fc40001800000 */
[----:B------:R-:W-:Y:S01]  /*4e4b0*/  ISETP.NE.U32.AND P3, PT, R16, RZ, PT ;  /* 0x000000ff1000720c */ /* 0x000fe20003f65070 */
[----:B------:R-:W3:Y:S01]  /*4e4c0*/  LDL.LU.64 R210, [R1+0x2a8] ;  /* 0x0002a80001d27983 */ /* 0x000ee20000300a00 */
[----:B--2---:R-:W-:Y:S02]  /*4e4d0*/  LOP3.LUT R217, R223, 0x7f, RZ, 0xc0, !PT ;  /* 0x0000007fdfd97812 */ /* 0x004fe400078ec0ff */
[----:B------:R-:W-:Y:S02]  /*4e4e0*/  SEL R16, RZ, 0x4, P1 ;  /* 0x00000004ff107807 */ /* 0x000fe40000800000 */
[----:B------:R-:W-:Y:S02]  /*4e4f0*/  ISETP.GE.AND P1, PT, R229, UR6, PT ;  /* 0x00000006e5007c0c */ /* 0x000fe4000bf26270 */
[----:B------:R-:W2:Y:S01]  /*4e500*/  LDL.LU.64 R228, [R1+0x2a0] ;  /* 0x0002a00001e47983 */ /* 0x000ea20000300a00 */
[----:B------:R-:W-:Y:S02]  /*4e510*/  SEL R17, RZ, 0x4, P4 ;  /* 0x00000004ff117807 */ /* 0x000fe40002000000 */
[----:B------:R-:W-:Y:S01]  /*4e520*/  ISETP.GE.AND P4, PT, R217, UR6, PT ;  /* 0x00000006d9007c0c */ /* 0x000fe2000bf86270 */
[----:B------:R-:W2:Y:S04]  /*4e530*/  LDL.LU.64 R222, [R1+0x228] ;  /* 0x0002280001de7983 */ /* 0x000ea80000300a00 */
[----:B------:R-:W2:Y:S04]  /*4e540*/  LDL.LU.64 R216, [R1+0x220] ;  /* 0x0002200001d87983 */ /* 0x000ea80000300a00 */
[----:B------:R-:W2:Y:S04]  /*4e550*/  LDL.LU.64 R24, [R1+0x1a8] ;  /* 0x0001a80001187983 */ /* 0x000ea80000300a00 */
[----:B----4-:R-:W4:Y:S01]  /*4e560*/  LDL.LU.64 R22, [R1+0x1a0] ;  /* 0x0001a00001167983 */ /* 0x010f220000300a00 */
[----:B------:R-:W-:-:S03]  /*4e570*/  SEL R2, R2, RZ, P2 ;  /* 0x000000ff02027207 */ /* 0x000fc60001000000 */
[----:B-1----:R-:W4:Y:S01]  /*4e580*/  LDL.LU.64 R20, [R1+0x198] ;  /* 0x0001980001147983 */ /* 0x002f220000300a00 */
[----:B------:R-:W-:-:S03]  /*4e590*/  SEL R26, R16, RZ, P2 ;  /* 0x000000ff101a7207 */ /* 0x000fc60001000000 */
[----:B------:R-:W4:Y:S01]  /*4e5a0*/  LDL.LU.64 R30, [R1+0x188] ;  /* 0x00018800011e7983 */ /* 0x000f220000300a00 */
[----:B------:R-:W-:Y:S02]  /*4e5b0*/  SEL R16, RZ, 0x4, P1 ;  /* 0x00000004ff107807 */ /* 0x000fe40000800000 */
[----:B------:R-:W-:Y:S02]  /*4e5c0*/  ISETP.NE.U32.AND P1, PT, R2, RZ, PT ;  /* 0x000000ff0200720c */ /* 0x000fe40003f25070 */
[----:B------:R-:W-:Y:S02]  /*4e5d0*/  SEL R2, RZ, 0x4, P4 ;  /* 0x00000004ff027807 */ /* 0x000fe40002000000 */
[----:B------:R-:W-:Y:S01]  /*4e5e0*/  ISETP.NE.U32.AND P4, PT, R26, RZ, PT ;  /* 0x000000ff1a00720c */ /* 0x000fe20003f85070 */
[C---:B---3--:R-:W-:Y:S02]  /*4e5f0*/  IMAD.WIDE R28, R251.reuse, 0x4, R18 ;  /* 0x00000004fb1c7825 */ /* 0x048fe400078e0212 */
[----:B------:R-:W3:Y:S02]  /*4e600*/  LDL.LU.64 R18, [R1+0x178] ;  /* 0x0001780001127983 */ /* 0x000ee40000300a00 */
[----:B------:R-:W-:-:S02]  /*4e610*/  IMAD.WIDE R26, R251, 0x4, R234 ;  /* 0x00000004fb1a7825 */ /* 0x000fc400078e02ea */
[----:B------:R1:W-:Y:S04]  /*4e620*/  STL.64 [R1+0x1418], R28 ;  /* 0x0014181c01007387 */ /* 0x0003e80000100a00 */
[----:B------:R1:W-:Y:S04]  /*4e630*/  STL.64 [R1+0x1410], R26 ;  /* 0x0014101a01007387 */ /* 0x0003e80000100a00 */
[----:B------:R-:W3:Y:S01]  /*4e640*/  LDL.LU.64 R234, [R1+0x168] ;  /* 0x0001680001ea7983 */ /* 0x000ee20000300a00 */
[----:B------:R-:W-:-:S03]  /*4e650*/  IMAD.WIDE R32, R251, 0x4, R210 ;  /* 0x00000004fb207825 */ /* 0x000fc600078e02d2 */
[----:B------:R1:W-:Y:S04]  /*4e660*/  LDGSTS.E [R242+-0x28000], desc[UR48][R28.64], P6 ;  /* 0xd80000001cf27fae */ /* 0x0003e8000b121870 */
[----:B------:R1:W-:Y:S01]  /*4e670*/  LDGSTS.E [R242+-0x27ff8], desc[UR48][R26.64], P5 ;  /* 0xd80080001af27fae */ /* 0x0003e2000a921870 */
[----:B--2---:R-:W-:-:S04]  /*4e680*/  IMAD.WIDE R228, R251, 0x4, R228 ;  /* 0x00000004fbe47825 */ /* 0x004fc800078e02e4 */
[----:B------:R-:W-:Y:S01]  /*4e690*/  IMAD.WIDE R216, R251, 0x4, R216 ;  /* 0x00000004fbd87825 */ /* 0x000fe200078e02d8 */
[----:B------:R-:W-:Y:S01]  /*4e6a0*/  SEL R17, R17, RZ, P2 ;  /* 0x000000ff11117207 */ /* 0x000fe20001000000 */
[----:B------:R-:W-:Y:S02]  /*4e6b0*/  LDGSTS.E [R242+-0x26000], desc[UR48][R32.64], P0 ;  /* 0xda00000020f27fae */ /* 0x000fe40008121870 */
[C---:B-1----:R-:W-:Y:S02]  /*4e6c0*/  IMAD.WIDE R28, R251.reuse, 0x4, R222 ;  /* 0x00000004fb1c7825 */ /* 0x042fe400078e02de */
[----:B------:R-:W2:Y:S04]  /*4e6d0*/  LDL.LU.64 R222, [R1+0x158] ;  /* 0x0001580001de7983 */ /* 0x000ea80000300a00 */
[----:B------:R1:W-:Y:S01]  /*4e6e0*/  STL.64 [R1+0x1398], R32 ;  /* 0x0013982001007387 */ /* 0x0003e20000100a00 */
[----:B------:R-:W-:-:S03]  /*4e6f0*/  IMAD.WIDE R26, R251, 0x4, R24 ;  /* 0x00000004fb1a7825 */ /* 0x000fc600078e0218 */
[----:B------:R-:W2:Y:S01]  /*4e700*/  LDL.LU.64 R210, [R1+0x148] ;  /* 0x0001480001d27983 */ /* 0x000ea20000300a00 */
[----:B----4-:R-:W-:-:S03]  /*4e710*/  IMAD.WIDE R24, R251, 0x4, R22 ;  /* 0x00000004fb187825 */ /* 0x010fc600078e0216 */
[----:B------:R-:W-:Y:S04]  /*4e720*/  STL.64 [R1+0x1390], R228 ;  /* 0x001390e401007387 */ /* 0x000fe80000100a00 */
[----:B------:R4:W-:Y:S04]  /*4e730*/  STL.64 [R1+0x1318], R28 ;  /* 0x0013181c01007387 */ /* 0x0009e80000100a00 */
[----:B------:R-:W-:Y:S04]  /*4e740*/  STL.64 [R1+0x1310], R216 ;  /* 0x001310d801007387 */ /* 0x000fe80000100a00 */
[----:B------:R-:W2:Y:S01]  /*4e750*/  LDL.LU.64 R22, [R1+0x138] ;  /* 0x0001380001167983 */ /* 0x000ea20000300a00 */
[----:B------:R-:W-:-:S02]  /*4e760*/  SEL R16, R16, RZ, P2 ;  /* 0x000000ff10107207 */ /* 0x000fc40001000000 */
[----:B------:R-:W-:Y:S01]  /*4e770*/  SEL R2, R2, RZ, P2 ;  /* 0x000000ff02027207 */ /* 0x000fe20001000000 */
[----:B------:R-:W-:Y:S01]  /*4e780*/  IMAD.WIDE R20, R252, 0x4, R20 ;  /* 0x00000004fc147825 */ /* 0x000fe200078e0214 */
[----:B------:R-:W-:Y:S01]  /*4e790*/  ISETP.NE.U32.AND P2, PT, R17, RZ, PT ;  /* 0x000000ff1100720c */ /* 0x000fe20003f45070 */
[----:B------:R-:W-:Y:S01]  /*4e7a0*/  LDGSTS.E [R242+-0x25ff8], desc[UR48][R228.64], P3 ;  /* 0xda008000e4f27fae */ /* 0x000fe20009921870 */
[----:B------:R-:W-:Y:S02]  /*4e7b0*/  ISETP.NE.U32.AND P5, PT, R16, RZ, PT ;  /* 0x000000ff1000720c */ /* 0x000fe40003fa5070 */
[----:B------:R-:W-:Y:S01]  /*4e7c0*/  ISETP.NE.U32.AND P6, PT, R2, RZ, PT ;  /* 0x000000ff0200720c */ /* 0x000fe20003fc5070 */
[----:B------:R-:W-:Y:S01]  /*4e7d0*/  IMAD.WIDE R30, R252, 0x4, R30 ;  /* 0x00000004fc1e7825 */ /* 0x000fe200078e021e */
[----:B------:R4:W-:Y:S04]  /*4e7e0*/  STL.64 [R1+0x12a0], R26 ;  /* 0x0012a01a01007387 */ /* 0x0009e80000100a00 */
[----:B------:R-:W-:Y:S01]  /*4e7f0*/  STL.64 [R1+0x1298], R24 ;  /* 0x0012981801007387 */ /* 0x000fe20000100a00 */
[----:B------:R-:W-:-:S03]  /*4e800*/  VIADD R17, R243, 0x100000 ;  /* 0x00100000f3117836 */ /* 0x000fc60000000000 */
[----:B------:R-:W-:Y:S01]  /*4e810*/  STL.64 [R1+0x1290], R20 ;  /* 0x0012901401007387 */ /* 0x000fe20000100a00 */
[----:B------:R-:W-:-:S03]  /*4e820*/  VIADD R16, R243, 0x100000 ;  /* 0x00100000f3107836 */ /* 0x000fc60000000000 */
[----:B-1----:R-:W2:Y:S04]  /*4e830*/  LDL.LU.64 R32, [R1+0x1a58] ;  /* 0x001a580001207983 */ /* 0x002ea80000300a00 */
[----:B------:R1:W-:Y:S04]  /*4e840*/  STL.64 [R1+0x1288], R30 ;  /* 0x0012881e01007387 */ /* 0x0003e80000100a00 */
[----:B------:R-:W-:Y:S04]  /*4e850*/  LDGSTS.E [R242+-0x24000], desc[UR48][R28.64], P1 ;  /* 0xdc0000001cf27fae */ /* 0x000fe80008921870 */
[----:B------:R-:W-:Y:S04]  /*4e860*/  LDGSTS.E [R242+-0x23ff8], desc[UR48][R216.64], P4 ;  /* 0xdc008000d8f27fae */ /* 0x000fe8000a121870 */
[----:B------:R-:W-:Y:S04]  /*4e870*/  LDGSTS.E [R242+-0x22000], desc[UR48][R26.64], P2 ;  /* 0xde0000001af27fae */ /* 0x000fe80009121870 */
[----:B------:R-:W-:Y:S04]  /*4e880*/  LDGSTS.E [R242+-0x21ff8], desc[UR48][R24.64], P5 ;  /* 0xde00800018f27fae */ /* 0x000fe8000a921870 */
[----:B------:R-:W0:Y:S04]  /*4e890*/  LDGDEPBAR ;  /* 0x00000000000079af */ /* 0x000e280000000000 */
[----:B------:R-:W-:Y:S01]  /*4e8a0*/  LDGSTS.E [R17+-0x40000], desc[UR48][R20.64], P6 ;  /* 0xc000000014117fae */ /* 0x000fe2000b121870 */
[----:B------:R-:W-:-:S03]  /*4e8b0*/  VIADD R2, R243, 0x100000 ;  /* 0x00100000f3027836 */ /* 0x000fc60000000000 */
[----:B------:R1:W-:Y:S01]  /*4e8c0*/  LDGSTS.E [R16+-0x3fc00], desc[UR48][R30.64], P6 ;  /* 0xc04000001e107fae */ /* 0x0003e2000b121870 */
[----:B---3--:R-:W-:-:S05]  /*4e8d0*/  IMAD.WIDE R18, R252, 0x4, R18 ;  /* 0x00000004fc127825 */ /* 0x008fca00078e0212 */
[----:B------:R3:W-:Y:S04]  /*4e8e0*/  STL.64 [R1+0x1280], R18 ;  /* 0x0012801201007387 */ /* 0x0007e80000100a00 */
[----:B----4-:R-:W4:Y:S04]  /*4e8f0*/  LDL.LU.64 R28, [R1+0x128] ;  /* 0x00012800011c7983 */ /* 0x010f280000300a00 */
[----:B------:R-:W4:Y:S01]  /*4e900*/  LDL.LU.64 R26, [R1+0x118] ;  /* 0x00011800011a7983 */ /* 0x000f220000300a00 */
[----:B-1----:R-:W-:-:S03]  /*4e910*/  IMAD.WIDE R30, R252, 0x4, R234 ;  /* 0x00000004fc1e7825 */ /* 0x002fc600078e02ea */
[----:B------:R-:W4:Y:S04]  /*4e920*/  LDL.LU.64 R24, [R1+0x108] ;  /* 0x0001080001187983 */ /* 0x000f280000300a00 */
[----:B------:R-:W4:Y:S04]  /*4e930*/  LDL.LU.64 R20, [R1+0xf8] ;  /* 0x0000f80001147983 */ /* 0x000f280000300a00 */
[----:B------:R-:W4:Y:S04]  /*4e940*/  LDL.LU.64 R216, [R1+0xe8] ;  /* 0x0000e80001d87983 */ /* 0x000f280000300a00 */
[----:B------:R-:W4:Y:S04]  /*4e950*/  LDL.LU.64 R228, [R1+0xd8] ;  /* 0x0000d80001e47983 */ /* 0x000f280000300a00 */
[----:B------:R1:W-:Y:S01]  /*4e960*/  STL.64 [R1+0x1278], R30 ;  /* 0x0012781e01007387 */ /* 0x0003e20000100a00 */
[----:B--2---:R-:W-:-:S03]  /*4e970*/  IMAD.WIDE R222, R252, 0x4, R222 ;  /* 0x00000004fcde7825 */ /* 0x004fc600078e02de */
[----:B------:R-:W2:Y:S04]  /*4e980*/  LDL.LU.64 R234, [R1+0xc8] ;  /* 0x0000c80001ea7983 */ /* 0x000ea80000300a00 */
[----:B------:R-:W-:Y:S01]  /*4e990*/  LDGSTS.E [R2+-0x3f800], desc[UR48][R18.64], P6 ;  /* 0xc080000012027fae */ /* 0x000fe2000b121870 */
[----:B------:R-:W-:-:S03]  /*4e9a0*/  IMAD.WIDE R210, R252, 0x4, R210 ;  /* 0x00000004fcd27825 */ /* 0x000fc600078e02d2 */
[----:B------:R1:W-:Y:S04]  /*4e9b0*/  LDGSTS.E [R16+-0x3f400], desc[UR48][R30.64], P6 ;  /* 0xc0c000001e107fae */ /* 0x0003e8000b121870 */
[----:B------:R2:W-:Y:S04]  /*4e9c0*/  LDGSTS.E [R17+-0x3f000], desc[UR48][R222.64], P6 ;  /* 0xc1000000de117fae */ /* 0x0005e8000b121870 */
[----:B---3--:R-:W3:Y:S04]  /*4e9d0*/  LDL.LU.64 R18, [R1+0xb8] ;  /* 0x0000b80001127983 */ /* 0x008ee80000300a00 */
[----:B------:R1:W-:Y:S02]  /*4e9e0*/  STL.64 [R1+0x1270], R222 ;  /* 0x001270de01007387 */ /* 0x0003e40000100a00 */
[----:B-1----:R-:W-:-:S02]  /*4e9f0*/  IMAD.WIDE R30, R252, 0x4, R22 ;  /* 0x00000004fc1e7825 */ /* 0x002fc400078e0216 */
[----:B------:R1:W-:Y:S04]  /*4ea00*/  STL.64 [R1+0x1268], R210 ;  /* 0x001268d201007387 */ /* 0x0003e80000100a00 */
[----:B------:R-:W3:Y:S04]  /*4ea10*/  LDL.LU.64 R22, [R1+0xa8] ;  /* 0x0000a80001167983 */ /* 0x000ee80000300a00 */
[----:B------:R1:W-:Y:S04]  /*4ea20*/  STL.64 [R1+0x1260], R30 ;  /* 0x0012601e01007387 */ /* 0x0003e80000100a00 */
[----:B------:R3:W-:Y:S04]  /*4ea30*/  LDGSTS.E [R2+-0x3ec00], desc[UR48][R210.64], P6 ;  /* 0xc1400000d2027fae */ /* 0x0007e8000b121870 */
[----:B------:R-:W3:Y:S04]  /*4ea40*/  LDL.LU.64 R222, [R1+0x18] ;  /* 0x0000180001de7983 */ /* 0x000ee80000300a00 */
[----:B------:R-:W-:Y:S04]  /*4ea50*/  LDGSTS.E [R16+-0x3e800], desc[UR48][R30.64], P6 ;  /* 0xc18000001e107fae */ /* 0x000fe8000b121870 */
[----:B-1----:R-:W3:Y:S04]  /*4ea60*/  LDL.LU.64 R210, [R1] ;  /* 0x0000000001d27983 */ /* 0x002ee80000300a00 */
[----:B------:R-:W3:Y:S01]  /*4ea70*/  LDL.LU.64 R30, [R1+0x1a50] ;  /* 0x001a5000011e7983 */ /* 0x000ee20000300a00 */
[----:B----4-:R-:W-:-:S04]  /*4ea80*/  IMAD.WIDE R28, R252, 0x4, R28 ;  /* 0x00000004fc1c7825 */ /* 0x010fc800078e021c */
[C---:B------:R-:W-:Y:S01]  /*4ea90*/  IMAD.WIDE R26, R252.reuse, 0x4, R26 ;  /* 0x00000004fc1a7825 */ /* 0x040fe200078e021a */
[----:B------:R1:W-:Y:S03]  /*4eaa0*/  STL.64 [R1+0x1258], R28 ;  /* 0x0012581c01007387 */ /* 0x0003e60000100a00 */
[C---:B------:R-:W-:Y:S01]  /*4eab0*/  IMAD.WIDE R24, R252.reuse, 0x4, R24 ;  /* 0x00000004fc187825 */ /* 0x040fe200078e0218 */
[----:B------:R-:W-:Y:S03]  /*4eac0*/  LDGSTS.E [R2+-0x3e400], desc[UR48][R28.64], P6 ;  /* 0xc1c000001c027fae */ /* 0x000fe6000b121870 */
[C---:B------:R-:W-:Y:S01]  /*4ead0*/  IMAD.WIDE R20, R252.reuse, 0x4, R20 ;  /* 0x00000004fc147825 */ /* 0x040fe200078e0214 */
[----:B------:R-:W-:Y:S03]  /*4eae0*/  LDGSTS.E [R17+-0x3e000], desc[UR48][R26.64], P6 ;  /* 0xc20000001a117fae */ /* 0x000fe6000b121870 */
[C---:B------:R-:W-:Y:S01]  /*4eaf0*/  IMAD.WIDE R216, R252.reuse, 0x4, R216 ;  /* 0x00000004fcd87825 */ /* 0x040fe200078e02d8 */
[----:B------:R-:W-:Y:S04]  /*4eb00*/  LDGSTS.E [R16+-0x3dc00], desc[UR48][R24.64], P6 ;  /* 0xc240000018107fae */ /* 0x000fe8000b121870 */
[----:B-1----:R-:W4:Y:S01]  /*4eb10*/  LDL.LU.64 R28, [R1+0x1a48] ;  /* 0x001a4800011c7983 */ /* 0x002f220000300a00 */
[----:B------:R-:W-:-:S03]  /*4eb20*/  IMAD.WIDE R228, R252, 0x4, R228 ;  /* 0x00000004fce47825 */ /* 0x000fc600078e02e4 */
[----:B------:R1:W-:Y:S04]  /*4eb30*/  STL.64 [R1+0x1250], R26 ;  /* 0x0012501a01007387 */ /* 0x0003e80000100a00 */
[----:B------:R1:W-:Y:S01]  /*4eb40*/  STL.64 [R1+0x1240], R24 ;  /* 0x0012401801007387 */ /* 0x0003e20000100a00 */
[----:B--2---:R-:W-:-:S03]  /*4eb50*/  IMAD.WIDE R234, R252, 0x4, R234 ;  /* 0x00000004fcea7825 */ /* 0x004fc600078e02ea */
[----:B------:R-:W-:Y:S04]  /*4eb60*/  LDGSTS.E [R2+-0x3d800], desc[UR48][R20.64], P6 ;  /* 0xc280000014027fae */ /* 0x000fe8000b121870 */
[----:B-1----:R-:W2:Y:S04]  /*4eb70*/  LDL.LU.64 R26, [R1+0x1a40] ;  /* 0x001a4000011a7983 */ /* 0x002ea80000300a00 */
[----:B------:R-:W4:Y:S04]  /*4eb80*/  LDL.LU.64 R24, [R1+0x1a38] ;  /* 0x001a380001187983 */ /* 0x000f280000300a00 */
[----:B------:R1:W-:Y:S01]  /*4eb90*/  STL.64 [R1+0x1238], R20 ;  /* 0x0012381401007387 */ /* 0x0003e20000100a00 */
[----:B---3--:R-:W-:-:S03]  /*4eba0*/  IMAD.WIDE R18, R252, 0x4, R18 ;  /* 0x00000004fc127825 */ /* 0x008fc600078e0212 */
[----:B------:R-:W-:Y:S04]  /*4ebb0*/  LDGSTS.E [R17+-0x3d400], desc[UR48][R216.64], P6 ;  /* 0xc2c00000d8117fae */ /* 0x000fe8000b121870 */
[----:B------:R-:W-:Y:S04]  /*4ebc0*/  LDGSTS.E [R2+-0x3d000], desc[UR48][R228.64], P6 ;  /* 0xc3000000e4027fae */ /* 0x000fe8000b121870 */
[----:B-1----:R-:W3:Y:S04]  /*4ebd0*/  LDL.LU.64 R20, [R1+0x1a30] ;  /* 0x001a300001147983 */ /* 0x002ee80000300a00 */
[----:B------:R1:W-:Y:S01]  /*4ebe0*/  STL.64 [R1+0x1230], R216 ;  /* 0x001230d801007387 */ /* 0x0003e20000100a00 */
[----:B------:R-:W-:-:S03]  /*4ebf0*/  IMAD.WIDE R22, R252, 0x4, R22 ;  /* 0x00000004fc167825 */ /* 0x000fc600078e0216 */
[----:B------:R-:W-:Y:S01]  /*4ec00*/  LDGSTS.E [R16+-0x3cc00], desc[UR48][R234.64], P6 ;  /* 0xc3400000ea107fae */ /* 0x000fe2000b121870 */
[----:B------:R-:W-:-:S03]  /*4ec10*/  IMAD.WIDE R222, R252, 0x4, R222 ;  /* 0x00000004fcde7825 */ /* 0x000fc600078e02de */
[----:B------:R1:W-:Y:S04]  /*4ec20*/  LDGSTS.E [R17+-0x3c800], desc[UR48][R18.64], P6 ;  /* 0xc380000012117fae */ /* 0x0003e8000b121870 */
[----:B-1----:R-:W2:Y:S04]  /*4ec30*/  LDL.LU.64 R216, [R1+0x1a28] ;  /* 0x001a280001d87983 */ /* 0x002ea80000300a00 */
[----:B------:R1:W-:Y:S04]  /*4ec40*/  STL.64 [R1+0x1228], R228 ;  /* 0x001228e401007387 */ /* 0x0003e80000100a00 */
[----:B------:R1:W-:Y:S01]  /*4ec50*/  STL.64 [R1+0x1220], R234 ;  /* 0x001220ea01007387 */ /* 0x0003e20000100a00 */
[----:B------:R-:W-:-:S03]  /*4ec60*/  IMAD.WIDE R210, R252, 0x4, R210 ;  /* 0x00000004fcd27825 */ /* 0x000fc600078e02d2 */
[----:B------:R1:W-:Y:S04]  /*4ec70*/  LDGSTS.E [R16+-0x3c400], desc[UR48][R22.64], P6 ;  /* 0xc3c0000016107fae */ /* 0x0003e8000b121870 */
[----:B-1----:R-:W4:Y:S04]  /*4ec80*/  LDL.LU.64 R228, [R1+0x1a20] ;  /* 0x001a200001e47983 */ /* 0x002f280000300a00 */
[----:B------:R-:W3:Y:S04]  /*4ec90*/  LDL.LU R2, [R1+0x1a18] ;  /* 0x001a180001027983 */ /* 0x000ee80000300800 */
[----:B------:R-:W2:Y:S04]  /*4eca0*/  LDL.LU.64 R234, [R1+0x1a10] ;  /* 0x001a100001ea7983 */ /* 0x000ea80000300a00 */
[----:B------:R1:W-:Y:S04]  /*4ecb0*/  STL.64 [R1+0x1218], R18 ;  /* 0x0012181201007387 */ /* 0x0003e80000100a00 */
[----:B------:R-:W-:Y:S04]  /*4ecc0*/  STL.64 [R1+0x1210], R22 ;  /* 0x0012101601007387 */ /* 0x000fe80000100a00 */
[----:B------:R1:W-:Y:S02]  /*4ecd0*/  STL.64 [R1+0x1208], R222 ;  /* 0x001208de01007387 */ /* 0x0003e40000100a00 */
[----:B-1----:R-:W-:-:S02]  /*4ece0*/  VIADD R19, R243, 0x100000 ;  /* 0x00100000f3137836 */ /* 0x002fc40000000000 */
[----:B------:R1:W-:Y:S04]  /*4ecf0*/  STL.64 [R1+0x1200], R210 ;  /* 0x001200d201007387 */ /* 0x0003e80000100a00 */
[----:B------:R-:W-:Y:S04]  /*4ed00*/  LDGSTS.E [R19+-0x3c000], desc[UR48][R222.64], P6 ;  /* 0xc4000000de137fae */ /* 0x000fe8000b121870 */
[----:B------:R-:W3:Y:S01]  /*4ed10*/  LDL.LU.64 R222, [R1+0x1a08] ;  /* 0x001a080001de7983 */ /* 0x000ee20000300a00 */
[C---:B------:R-:W-:Y:S01]  /*4ed20*/  VIADD R18, R243.reuse, 0x100000 ;  /* 0x00100000f3127836 */ /* 0x040fe20000000000 */
[----:B------:R-:W-:-:S04]  /*4ed30*/  IADD3 R22, R243, 0x100000, RZ ;  /* 0x00100000f3167810 */ /* 0x000fc80007ffe0ff */
[----:B------:R4:W-:Y:S04]  /*4ed40*/  LDGSTS.E [R18+-0x3bc00], desc[UR48][R210.64], P6 ;  /* 0xc4400000d2127fae */ /* 0x0009e8000b121870 */
[----:B-1----:R-:W3:Y:S01]  /*4ed50*/  LDL.LU.64 R210, [R1+0x1a00] ;  /* 0x001a000001d27983 */ /* 0x002ee20000300a00 */
[----:B----4-:R-:W-:-:S04]  /*4ed60*/  IMAD.WIDE R18, R252, 0x4, R228 ;  /* 0x00000004fc127825 */ /* 0x010fc800078e02e4 */
[----:B--2---:R-:W-:-:S04]  /*4ed70*/  IMAD.WIDE R16, R252, 0x4, R234 ;  /* 0x00000004fc107825 */ /* 0x004fc800078e02ea */
[C---:B------:R-:W-:Y:S01]  /*4ed80*/  VIADD R234, R243.reuse, 0x100000 ;  /* 0x00100000f3ea7836 */ /* 0x040fe20000000000 */
[----:B------:R1:W-:Y:S01]  /*4ed90*/  STL.64 [R1+0x11f8], R16 ;  /* 0x0011f81001007387 */ /* 0x0003e20000100a00 */
[----:B------:R-:W-:-:S03]  /*4eda0*/  VIADD R229, R243, 0x100000 ;  /* 0x00100000f3e57836 */ /* 0x000fc60000000000 */
[----:B------:R3:W-:Y:S04]  /*4edb0*/  LDGSTS.E [R22+-0x3b800], desc[UR48][R16.64], P6 ;  /* 0xc480000010167fae */ /* 0x0007e8000b121870 */
[----:B------:R2:W-:Y:S04]  /*4edc0*/  LDGSTS.E [R234+-0x3b400], desc[UR48][R18.64], P6 ;  /* 0xc4c0000012ea7fae */ /* 0x0005e8000b121870 */
[----:B-1----:R-:W4:Y:S04]  /*4edd0*/  LDL.LU.64 R16, [R1+0x19f8] ;  /* 0x0019f80001107983 */ /* 0x002f280000300a00 */
[----:B------:R1:W-:Y:S01]  /*4ede0*/  STL.64 [R1+0x11f0], R18 ;  /* 0x0011f01201007387 */ /* 0x0003e20000100a00 */
[----:B---3--:R-:W-:-:S04]  /*4edf0*/  IMAD.WIDE R22, R252, 0x4, R222 ;  /* 0x00000004fc167825 */ /* 0x008fc800078e02de */
[----:B------:R-:W-:Y:S01]  /*4ee00*/  IMAD.WIDE R222, R252, 0x4, R216 ;  /* 0x00000004fcde7825 */ /* 0x000fe200078e02d8 */
[----:B-1----:R-:W3:Y:S04]  /*4ee10*/  LDL.LU.64 R18, [R1+0x19f0] ;  /* 0x0019f00001127983 */ /* 0x002ee80000300a00 */
[----:B------:R1:W-:Y:S04]  /*4ee20*/  STL.64 [R1+0x11e0], R22 ;  /* 0x0011e01601007387 */ /* 0x0003e80000100a00 */
[----:B------:R4:W-:Y:S04]  /*4ee30*/  STL.64 [R1+0x11d8], R222 ;  /* 0x0011d8de01007387 */ /* 0x0009e80000100a00 */
[----:B------:R-:W-:Y:S04]  /*4ee40*/  LDGSTS.E [R229+-0x3b000], desc[UR48][R22.64], P6 ;  /* 0xc500000016e57fae */ /* 0x000fe8000b121870 */
[----:B-1----:R-:W3:Y:S01]  /*4ee50*/  LDL.LU.64 R22, [R1+0x19e8] ;  /* 0x0019e80001167983 */ /* 0x002ee20000300a00 */
[----:B------:R-:W-:-:S02]  /*4ee60*/  VIADD R228, R243, 0x100000 ;  /* 0x00100000f3e47836 */ /* 0x000fc40000000000 */
[C---:B------:R-:W-:Y:S02]  /*4ee70*/  VIADD R216, R243.reuse, 0x100000 ;  /* 0x00100000f3d87836 */ /* 0x040fe40000000000 */
[C---:B--2---:R-:W-:Y:S01]  /*4ee80*/  IMAD.WIDE R234, R252.reuse, 0x4, R210 ;  /* 0x00000004fcea7825 */ /* 0x044fe200078e02d2 */
[----:B------:R4:W-:Y:S01]  /*4ee90*/  LDGSTS.E [R228+-0x3ac00], desc[UR48][R222.64], P6 ;  /* 0xc5400000dee47fae */ /* 0x0009e2000b121870 */
[C---:B------:R-:W-:Y:S02]  /*4eea0*/  IADD3 R210, R243.reuse, 0x100000, RZ ;  /* 0x00100000f3d27810 */ /* 0x040fe40007ffe0ff */
[----:B------:R-:W-:Y:S02]  /*4eeb0*/  VIADD R211, R243, 0x100000 ;  /* 0x00100000f3d37836 */ /* 0x000fe40000000000 */
[C---:B------:R-:W-:Y:S01]  /*4eec0*/  IMAD.WIDE R20, R252.reuse, 0x4, R20 ;  /* 0x00000004fc147825 */ /* 0x040fe200078e0214 */
[----:B------:R-:W-:Y:S04]  /*4eed0*/  STL.64 [R1+0x11d0], R234 ;  /* 0x0011d0ea01007387 */ /* 0x000fe80000100a00 */
[----:B------:R-:W-:Y:S01]  /*4eee0*/  LDGSTS.E [R216+-0x3a800], desc[UR48][R234.64], P6 ;  /* 0xc5800000ead87fae */ /* 0x000fe2000b121870 */
[----:B----4-:R-:W-:-:S04]  /*4eef0*/  IMAD.WIDE R222, R252, 0x4, R16 ;  /* 0x00000004fcde7825 */ /* 0x010fc800078e0210 */
[C---:B------:R-:W-:Y:S01]  /*4ef00*/  VIADD R17, R243.reuse, 0x100000 ;  /* 0x00100000f3117836 */ /* 0x040fe20000000000 */
[----:B------:R-:W-:Y:S01]  /*4ef10*/  STL.64 [R1+0x11c8], R222 ;  /* 0x0011c8de01007387 */ /* 0x000fe20000100a00 */
[----:B------:R-:W-:-:S03]  /*4ef20*/  VIADD R16, R243, 0x100000 ;  /* 0x00100000f3107836 */ /* 0x000fc60000000000 */
[----:B------:R-:W-:Y:S01]  /*4ef30*/  LDGSTS.E [R211+-0x3a400], desc[UR48][R222.64], P6 ;  /* 0xc5c00000ded37fae */ /* 0x000fe2000b121870 */
[----:B---3--:R-:W-:-:S05]  /*4ef40*/  IMAD.WIDE R18, R252, 0x4, R18 ;  /* 0x00000004fc127825 */ /* 0x008fca00078e0212 */
[----:B------:R1:W-:Y:S04]  /*4ef50*/  STL.64 [R1+0x11c0], R18 ;  /* 0x0011c01201007387 */ /* 0x0003e80000100a00 */
[----:B------:R1:W-:Y:S04]  /*4ef60*/  LDGSTS.E [R210+-0x3a000], desc[UR48][R18.64], P6 ;  /* 0xc600000012d27fae */ /* 0x0003e8000b121870 */
[----:B------:R2:W-:Y:S04]  /*4ef70*/  STL.64 [R1+0x11b8], R20 ;  /* 0x0011b81401007387 */ /* 0x0005e80000100a00 */
[----:B------:R2:W-:Y:S01]  /*4ef80*/  LDGSTS.E [R17+-0x39c00], desc[UR48][R20.64], P6 ;  /* 0xc640000014117fae */ /* 0x0005e2000b121870 */
[----:B-1----:R-:W-:-:S02]  /*4ef90*/  VIADD R19, R243, 0x100000 ;  /* 0x00100000f3137836 */ /* 0x002fc40000000000 */
[----:B------:R-:W-:-:S04]  /*4efa0*/  IMAD.WIDE R22, R252, 0x4, R22 ;  /* 0x00000004fc167825 */ /* 0x000fc800078e0216 */
[C---:B--2---:R-:W-:Y:S01]  /*4efb0*/  IMAD.WIDE R20, R252.reuse, 0x4, R24 ;  /* 0x00000004fc147825 */ /* 0x044fe200078e0218 */
[----:B------:R1:W-:Y:S03]  /*4efc0*/  STL.64 [R1+0x11b0], R22 ;  /* 0x0011b01601007387 */ /* 0x0003e60000100a00 */
[----:B------:R-:W-:Y:S01]  /*4efd0*/  VIADD R18, R243, 0x100000 ;  /* 0x00100000f3127836 */ /* 0x000fe20000000000 */
[----:B------:R1:W-:Y:S01]  /*4efe0*/  LDGSTS.E [R16+-0x39800], desc[UR48][R22.64], P6 ;  /* 0xc680000016107fae */ /* 0x0003e2000b121870 */
[----:B------:R-:W-:-:S03]  /*4eff0*/  IMAD.WIDE R24, R252, 0x4, R26 ;  /* 0x00000004fc187825 */ /* 0x000fc600078e021a */
[----:B------:R2:W-:Y:S04]  /*4f000*/  STL.64 [R1+0x11a8], R20 ;  /* 0x0011a81401007387 */ /* 0x0005e80000100a00 */
[----:B------:R2:W-:Y:S01]  /*4f010*/  LDGSTS.E [R19+-0x39400], desc[UR48][R20.64], P6 ;  /* 0xc6c0000014137fae */ /* 0x0005e2000b121870 */
[----:B-1----:R-:W-:-:S03]  /*4f020*/  IMAD.WIDE R22, R252, 0x4, R28 ;  /* 0x00000004fc167825 */ /* 0x002fc600078e021c */
[----:B------:R1:W-:Y:S04]  /*4f030*/  STL.64 [R1+0x1198], R24 ;  /* 0x0011981801007387 */ /* 0x0003e80000100a00 */
[----:B------:R1:W-:Y:S01]  /*4f040*/  LDGSTS.E [R18+-0x39000], desc[UR48][R24.64], P6 ;  /* 0xc700000018127fae */ /* 0x0003e2000b121870 */
[----:B--2---:R-:W-:-:S03]  /*4f050*/  IMAD.WIDE R20, R252, 0x4, R30 ;  /* 0x00000004fc147825 */ /* 0x004fc600078e021e */
[----:B------:R2:W-:Y:S04]  /*4f060*/  STL.64 [R1+0x1188], R22 ;  /* 0x0011881601007387 */ /* 0x0005e80000100a00 */
[----:B------:R2:W-:Y:S04]  /*4f070*/  LDGSTS.E [R17+-0x38c00], desc[UR48][R22.64], P6 ;  /* 0xc740000016117fae */ /* 0x0005e8000b121870 */
[----:B------:R3:W-:Y:S01]  /*4f080*/  STL.64 [R1+0x1170], R20 ;  /* 0x0011701401007387 */ /* 0x0007e20000100a00 */
[----:B-1----:R-:W-:-:S03]  /*4f090*/  IMAD.WIDE R24, R252, 0x4, R34 ;  /* 0x00000004fc187825 */ /* 0x002fc600078e0222 */
[----:B------:R3:W-:Y:S01]  /*4f0a0*/  LDGSTS.E [R16+-0x38800], desc[UR48][R20.64], P6 ;  /* 0xc780000014107fae */ /* 0x0007e2000b121870 */
[----:B--2---:R-:W-:-:S05]  /*4f0b0*/  IMAD.WIDE R22, R252, 0x4, R32 ;  /* 0x00000004fc167825 */ /* 0x004fca00078e0220 */
[----:B------:R1:W-:Y:S01]  /*4f0c0*/  STL.64 [R1+0x1160], R22 ;  /* 0x0011601601007387 */ /* 0x0003e20000100a00 */
[----:B---3--:R-:W-:-:S03]  /*4f0d0*/  IMAD.WIDE R20, R252, 0x4, R36 ;  /* 0x00000004fc147825 */ /* 0x008fc600078e0224 */
[----:B------:R1:W-:Y:S04]  /*4f0e0*/  LDGSTS.E [R19+-0x38400], desc[UR48][R22.64], P6 ;  /* 0xc7c0000016137fae */ /* 0x0003e8000b121870 */
[----:B------:R2:W-:Y:S04]  /*4f0f0*/  STL.64 [R1+0x1150], R24 ;  /* 0x0011501801007387 */ /* 0x0005e80000100a00 */
[----:B------:R2:W-:Y:S01]  /*4f100*/  LDGSTS.E [R18+-0x20000], desc[UR48][R24.64], P6 ;  /* 0xe000000018127fae */ /* 0x0005e2000b121870 */
[----:B-1----:R-:W-:-:S03]  /*4f110*/  IMAD.WIDE R22, R252, 0x4, R38 ;  /* 0x00000004fc167825 */ /* 0x002fc600078e0226 */
[----:B------:R1:W-:Y:S04]  /*4f120*/  STL.64 [R1+0x1140], R20 ;  /* 0x0011401401007387 */ /* 0x0003e80000100a00 */
[----:B------:R1:W-:Y:S01]  /*4f130*/  LDGSTS.E [R17+-0x1fc00], desc[UR48][R20.64], P6 ;  /* 0xe040000014117fae */ /* 0x0003e2000b121870 */
[----:B--2---:R-:W-:-:S03]  /*4f140*/  IMAD.WIDE R24, R252, 0x4, R42 ;  /* 0x00000004fc187825 */ /* 0x004fc600078e022a */
[----:B------:R2:W-:Y:S04]  /*4f150*/  STL.64 [R1+0x1128], R22 ;  /* 0x0011281601007387 */ /* 0x0005e80000100a00 */
[----:B------:R2:W-:Y:S01]  /*4f160*/  LDGSTS.E [R16+-0x1f800], desc[UR48][R22.64], P6 ;  /* 0xe080000016107fae */ /* 0x0005e2000b121870 */
[----:B-1----:R-:W-:-:S05]  /*4f170*/  IMAD.WIDE R20, R252, 0x4, R40 ;  /* 0x00000004fc147825 */ /* 0x002fca00078e0228 */
[----:B------:R1:W-:Y:S01]  /*4f180*/  STL.64 [R1+0x1118], R20 ;  /* 0x0011181401007387 */ /* 0x0003e20000100a00 */
[----:B--2---:R-:W-:-:S03]  /*4f190*/  IMAD.WIDE R22, R252, 0x4, R44 ;  /* 0x00000004fc167825 */ /* 0x004fc600078e022c */
        /* <DEDUP_REMOVED lines=57> */
[----:B------:R-:W-:Y:S01]  /*4f530*/  LDGSTS.E [R16+-0x1a800], desc[UR48][R20.64], P6 ;  /* 0xe580000014107fae */ /* 0x000fe2000b121870 */
[----:B-1----:R-:W-:-:S03]  /*4f540*/  IMAD.WIDE R22, R252, 0x4, R84 ;  /* 0x00000004fc167825 */ /* 0x002fc600078e0254 */
[----:B------:R-:W3:Y:S04]  /*4f550*/  LDL.LU.64 R210, [R1+0x190] ;  /* 0x0001900001d27983 */ /* 0x000ee80000300a00 */
[----:B------:R1:W-:Y:S04]  /*4f560*/  LDGSTS.E [R19+-0x1a400], desc[UR48][R26.64], P6 ;  /* 0xe5c000001a137fae */ /* 0x0003e8000b121870 */
[----:B--2---:R-:W2:Y:S04]  /*4f570*/  LDL.LU.64 R20, [R1+0x180] ;  /* 0x0001800001147983 */ /* 0x004ea80000300a00 */
[----:B------:R1:W-:Y:S04]  /*4f580*/  STL.64 [R1+0xfd8], R26 ;  /* 0x000fd81a01007387 */ /* 0x0003e80000100a00 */
[----:B------:R4:W-:Y:S04]  /*4f590*/  STL.64 [R1+0xfc8], R24 ;  /* 0x000fc81801007387 */ /* 0x0009e80000100a00 */
[----:B------:R4:W-:Y:S04]  /*4f5a0*/  LDGSTS.E [R18+-0x1a000], desc[UR48][R24.64], P6 ;  /* 0xe600000018127fae */ /* 0x0009e8000b121870 */
[----:B------:R4:W-:Y:S01]  /*4f5b0*/  STL.64 [R1+0xfb8], R22 ;  /* 0x000fb81601007387 */ /* 0x0009e20000100a00 */
[----:B-1----:R-:W-:-:S03]  /*4f5c0*/  IMAD.WIDE R26, R252, 0x4, R86 ;  /* 0x00000004fc1a7825 */ /* 0x002fc600078e0256 */
[----:B------:R-:W-:Y:S01]  /*4f5d0*/  LDGSTS.E [R17+-0x19c00], desc[UR48][R22.64], P6 ;  /* 0xe640000016117fae */ /* 0x000fe2000b121870 */
[----:B------:R-:W-:-:S03]  /*4f5e0*/  IMAD.WIDE R28, R252, 0x4, R90 ;  /* 0x00000004fc1c7825 */ /* 0x000fc600078e025a */
[----:B------:R1:W-:Y:S01]  /*4f5f0*/  LDGSTS.E [R16+-0x19800], desc[UR48][R26.64], P6 ;  /* 0xe68000001a107fae */ /* 0x0003e2000b121870 */
[----:B----4-:R-:W-:-:S05]  /*4f600*/  IMAD.WIDE R24, R252, 0x4, R88 ;  /* 0x00000004fc187825 */ /* 0x010fca00078e0258 */
[----:B------:R4:W-:Y:S04]  /*4f610*/  LDGSTS.E [R19+-0x19400], desc[UR48][R24.64], P6 ;  /* 0xe6c0000018137fae */ /* 0x0009e8000b121870 */
[----:B------:R-:W2:Y:S04]  /*4f620*/  LDL.LU.64 R22, [R1+0x170] ;  /* 0x0001700001167983 */ /* 0x000ea80000300a00 */
[----:B------:R1:W-:Y:S04]  /*4f630*/  STL.64 [R1+0xfa8], R26 ;  /* 0x000fa81a01007387 */ /* 0x0003e80000100a00 */
[----:B------:R-:W2:Y:S04]  /*4f640*/  LDL.LU.64 R216, [R1+0x160] ;  /* 0x0001600001d87983 */ /* 0x000ea80000300a00 */
[----:B------:R4:W-:Y:S04]  /*4f650*/  STL.64 [R1+0xf98], R24 ;  /* 0x000f981801007387 */ /* 0x0009e80000100a00 */
[----:B------:R-:W2:Y:S01]  /*4f660*/  LDL.LU.64 R228, [R1+0x150] ;  /* 0x0001500001e47983 */ /* 0x000ea20000300a00 */
[----:B-1----:R-:W-:-:S03]  /*4f670*/  IMAD.WIDE R26, R252, 0x4, R92 ;  /* 0x00000004fc1a7825 */ /* 0x002fc600078e025c */
[----:B------:R-:W-:Y:S04]  /*4f680*/  STL.64 [R1+0xf80], R28 ;  /* 0x000f801c01007387 */ /* 0x000fe80000100a00 */
[----:B------:R-:W2:Y:S04]  /*4f690*/  LDL.LU.64 R234, [R1+0x140] ;  /* 0x0001400001ea7983 */ /* 0x000ea80000300a00 */
[----:B------:R1:W-:Y:S04]  /*4f6a0*/  STL.64 [R1+0xf70], R26 ;  /* 0x000f701a01007387 */ /* 0x0003e80000100a00 */
[----:B------:R-:W2:Y:S01]  /*4f6b0*/  LDL.LU.64 R222, [R1+0x130] ;  /* 0x0001300001de7983 */ /* 0x000ea20000300a00 */
[----:B----4-:R-:W-:-:S03]  /*4f6c0*/  IMAD.WIDE R24, R252, 0x4, R94 ;  /* 0x00000004fc187825 */ /* 0x010fc600078e025e */
[----:B------:R-:W-:Y:S04]  /*4f6d0*/  LDGSTS.E [R18+-0x19000], desc[UR48][R28.64], P6 ;  /* 0xe70000001c127fae */ /* 0x000fe8000b121870 */
[----:B------:R1:W-:Y:S04]  /*4f6e0*/  LDGSTS.E [R17+-0x18c00], desc[UR48][R26.64], P6 ;  /* 0xe74000001a117fae */ /* 0x0003e8000b121870 */
[----:B------:R4:W-:Y:S04]  /*4f6f0*/  STL.64 [R1+0xf68], R24 ;  /* 0x000f681801007387 */ /* 0x0009e80000100a00 */
[----:B------:R4:W-:Y:S01]  /*4f700*/  LDGSTS.E [R16+-0x18800], desc[UR48][R24.64], P6 ;  /* 0xe780000018107fae */ /* 0x0009e2000b121870 */
[----:B-1----:R-:W-:Y:S01]  /*4f710*/  IMAD.WIDE R26, R252, 0x4, R96 ;  /* 0x00000004fc1a7825 */ /* 0x002fe200078e0260 */
[----:B------:R-:W-:-:S03]  /*4f720*/  IADD3 R17, R244, 0x100000, RZ ;  /* 0x00100000f4117810 */ /* 0x000fc60007ffe0ff */
[C---:B------:R-:W-:Y:S01]  /*4f730*/  VIADD R18, R244.reuse, 0x100000 ;  /* 0x00100000f4127836 */ /* 0x040fe20000000000 */
[----:B------:R1:W-:Y:S04]  /*4f740*/  LDGSTS.E [R19+-0x18400], desc[UR48][R26.64], P6 ;  /* 0xe7c000001a137fae */ /* 0x0003e8000b121870 */
[----:B----4-:R-:W4:Y:S04]  /*4f750*/  LDL.LU.64 R24, [R1+0x120] ;  /* 0x0001200001187983 */ /* 0x010f280000300a00 */
[----:B------:R2:W-:Y:S04]  /*4f760*/  STL.64 [R1+0xf58], R26 ;  /* 0x000f581a01007387 */ /* 0x0005e80000100a00 */
[----:B------:R-:W4:Y:S01]  /*4f770*/  LDL.LU.64 R28, [R1+0x110] ;  /* 0x00011000011c7983 */ /* 0x000f220000300a00 */
[----:B------:R-:W-:-:S02]  /*4f780*/  VIADD R16, R244, 0x100000 ;  /* 0x00100000f4107836 */ /* 0x000fc40000000000 */
[----:B-1----:R-:W-:Y:S02]  /*4f790*/  VIADD R19, R244, 0x100000 ;  /* 0x00100000f4137836 */ /* 0x002fe40000000000 */
[----:B---3--:R-:W-:-:S05]  /*4f7a0*/  IMAD.WIDE R30, R252, 0x4, R210 ;  /* 0x00000004fc1e7825 */ /* 0x008fca00078e02d2 */
[----:B------:R1:W-:Y:S01]  /*4f7b0*/  STL.64 [R1+0xf48], R30 ;  /* 0x000f481e01007387 */ /* 0x0003e20000100a00 */
[----:B--2---:R-:W-:-:S03]  /*4f7c0*/  IMAD.WIDE R20, R252, 0x4, R20 ;  /* 0x00000004fc147825 */ /* 0x004fc600078e0214 */
[----:B------:R-:W2:Y:S04]  /*4f7d0*/  LDL.LU.64 R26, [R1+0x100] ;  /* 0x00010000011a7983 */ /* 0x000ea80000300a00 */
[----:B------:R3:W-:Y:S04]  /*4f7e0*/  STL.64 [R1+0xf40], R20 ;  /* 0x000f401401007387 */ /* 0x0007e80000100a00 */
[----:B------:R-:W2:Y:S04]  /*4f7f0*/  LDL.LU.64 R210, [R1+0xf0] ;  /* 0x0000f00001d27983 */ /* 0x000ea80000300a00 */
[----:B------:R1:W-:Y:S04]  /*4f800*/  LDGSTS.E [R18+-0x3ff80], desc[UR48][R30.64], P6 ;  /* 0xc00800001e127fae */ /* 0x0003e8000b121870 */
[----:B------:R-:W-:Y:S01]  /*4f810*/  LDGSTS.E [R17+-0x3fb80], desc[UR48][R20.64], P6 ;  /* 0xc048000014117fae */ /* 0x000fe2000b121870 */
[----:B------:R-:W-:-:S05]  /*4f820*/  IMAD.WIDE R22, R252, 0x4, R22 ;  /* 0x00000004fc167825 */ /* 0x000fca00078e0216 */
[----:B------:R3:W-:Y:S01]  /*4f830*/  STL.64 [R1+0xf38], R22 ;  /* 0x000f381601007387 */ /* 0x0007e20000100a00 */
[----:B-1----:R-:W-:-:S03]  /*4f840*/  IMAD.WIDE R30, R252, 0x4, R216 ;  /* 0x00000004fc1e7825 */ /* 0x002fc600078e02d8 */
[----:B---3--:R-:W3:Y:S04]  /*4f850*/  LDL.LU.64 R20, [R1+0xe0] ;  /* 0x0000e00001147983 */ /* 0x008ee80000300a00 */
[----:B------:R-:W-:Y:S01]  /*4f860*/  LDGSTS.E [R16+-0x3f780], desc[UR48][R22.64], P6 ;  /* 0xc088000016107fae */ /* 0x000fe2000b121870 */
[----:B------:R-:W-:-:S03]  /*4f870*/  IMAD.WIDE R34, R252, 0x4, R228 ;  /* 0x00000004fc227825 */ /* 0x000fc600078e02e4 */
[----:B------:R1:W-:Y:S04]  /*4f880*/  LDGSTS.E [R19+-0x3f380], desc[UR48][R30.64], P6 ;  /* 0xc0c800001e137fae */ /* 0x0003e8000b121870 */
[----:B------:R-:W-:Y:S04]  /*4f890*/  LDGSTS.E [R18+-0x3ef80], desc[UR48][R34.64], P6 ;  /* 0xc108000022127fae */ /* 0x000fe8000b121870 */
[----:B------:R-:W3:Y:S01]  /*4f8a0*/  LDL.LU.64 R22, [R1+0xd0] ;  /* 0x0000d00001167983 */ /* 0x000ee20000300a00 */
[----:B------:R-:W-:-:S03]  /*4f8b0*/  IMAD.WIDE R32, R252, 0x4, R234 ;  /* 0x00000004fc207825 */ /* 0x000fc600078e02ea */
[----:B------:R-:W3:Y:S04]  /*4f8c0*/  LDL.LU.64 R216, [R1+0xc0] ;  /* 0x0000c00001d87983 */ /* 0x000ee80000300a00 */
[----:B------:R1:W-:Y:S04]  /*4f8d0*/  STL.64 [R1+0xf30], R30 ;  /* 0x000f301e01007387 */ /* 0x0003e80000100a00 */
[----:B------:R-:W3:Y:S04]  /*4f8e0*/  LDL.LU.64 R228, [R1+0xb0] ;  /* 0x0000b00001e47983 */ /* 0x000ee80000300a00 */
[----:B------:R-:W-:Y:S04]  /*4f8f0*/  STL.64 [R1+0xf28], R34 ;  /* 0x000f282201007387 */ /* 0x000fe80000100a00 */
[----:B------:R-:W3:Y:S01]  /*4f900*/  LDL.LU.64 R234, [R1+0x28] ;  /* 0x0000280001ea7983 */ /* 0x000ee20000300a00 */
[----:B-1----:R-:W-:-:S03]  /*4f910*/  IMAD.WIDE R30, R252, 0x4, R222 ;  /* 0x00000004fc1e7825 */ /* 0x002fc600078e02de */
[----:B------:R-:W-:Y:S04]  /*4f920*/  STL.64 [R1+0xf20], R32 ;  /* 0x000f202001007387 */ /* 0x000fe80000100a00 */
[----:B------:R-:W3:Y:S04]  /*4f930*/  LDL.LU.64 R222, [R1+0x10] ;  /* 0x0000100001de7983 */ /* 0x000ee80000300a00 */
[----:B------:R-:W-:Y:S01]  /*4f940*/  LDGSTS.E [R17+-0x3eb80], desc[UR48][R32.64], P6 ;  /* 0xc148000020117fae */ /* 0x000fe2000b121870 */
[----:B----4-:R-:W-:-:S03]  /*4f950*/  IMAD.WIDE R24, R252, 0x4, R24 ;  /* 0x00000004fc187825 */ /* 0x010fc600078e0218 */
[----:B------:R-:W-:Y:S04]  /*4f960*/  STL.64 [R1+0xf18], R30 ;  /* 0x000f181e01007387 */ /* 0x000fe80000100a00 */
[----:B------:R-:W-:Y:S01]  /*4f970*/  LDGSTS.E [R16+-0x3e780], desc[UR48][R30.64], P6 ;  /* 0xc18800001e107fae */ /* 0x000fe2000b121870 */
[----:B------:R-:W-:-:S03]  /*4f980*/  IMAD.WIDE R28, R252, 0x4, R28 ;  /* 0x00000004fc1c7825 */ /* 0x000fc600078e021c */
[----:B------:R-:W-:Y:S04]  /*4f990*/  STL.64 [R1+0xf10], R24 ;  /* 0x000f101801007387 */ /* 0x000fe80000100a00 */
[----:B------:R-:W-:Y:S04]  /*4f9a0*/  LDGSTS.E [R19+-0x3e380], desc[UR48][R24.64], P6 ;  /* 0xc1c8000018137fae */ /* 0x000fe8000b121870 */
[----:B------:R1:W-:Y:S04]  /*4f9b0*/  STL.64 [R1+0xf08], R28 ;  /* 0x000f081c01007387 */ /* 0x0003e80000100a00 */
[----:B------:R1:W-:Y:S02]  /*4f9c0*/  LDGSTS.E [R18+-0x3df80], desc[UR48][R28.64], P6 ;  /* 0xc20800001c127fae */ /* 0x0003e4000b121870 */
[----:B-1----:R-:W-:-:S04]  /*4f9d0*/  IMAD.WIDE R28, R252, 0x4, R174 ;  /* 0x00000004fc1c7825 */ /* 0x002fc800078e02ae */
[----:B--2---:R-:W-:-:S04]  /*4f9e0*/  IMAD.WIDE R26, R252, 0x4, R26 ;  /* 0x00000004fc1a7825 */ /* 0x004fc800078e021a */
[C---:B------:R-:W-:Y:S01]  /*4f9f0*/  IMAD.WIDE R24, R252.reuse, 0x4, R210 ;  /* 0x00000004fc187825 */ /* 0x040fe200078e02d2 */
[----:B------:R-:W-:Y:S04]  /*4fa00*/  STL.64 [R1+0xf00], R26 ;  /* 0x000f001a01007387 */ /* 0x000fe80000100a00 */
[----:B------:R-:W-:Y:S04]  /*4fa10*/  LDGSTS.E [R17+-0x3db80], desc[UR48][R26.64], P6 ;  /* 0xc24800001a117fae */ /* 0x000fe8000b121870 */
[----:B------:R1:W-:Y:S04]  /*4fa20*/  STL.64 [R1+0xef8], R24 ;  /* 0x000ef81801007387 */ /* 0x0003e80000100a00 */
[----:B------:R1:W-:Y:S01]  /*4fa30*/  LDGSTS.E [R16+-0x3d780], desc[UR48][R24.64], P6 ;  /* 0xc288000018107fae */ /* 0x0003e2000b121870 */
[----:B---3--:R-:W-:-:S05]  /*4fa40*/  IMAD.WIDE R20, R252, 0x4, R20 ;  /* 0x00000004fc147825 */ /* 0x008fca00078e0214 */
[----:B------:R2:W-:Y:S04]  /*4fa50*/  STL.64 [R1+0xef0], R20 ;  /* 0x000ef01401007387 */ /* 0x0005e80000100a00 */
[----:B------:R2:W-:Y:S01]  /*4fa60*/  LDGSTS.E [R19+-0x3d380], desc[UR48][R20.64], P6 ;  /* 0xc2c8000014137fae */ /* 0x0005e2000b121870 */
[----:B-1----:R-:W-:-:S04]  /*4fa70*/  IMAD.WIDE R24, R252, 0x4, R22 ;  /* 0x00000004fc187825 */ /* 0x002fc800078e0216 */
[C---:B------:R-:W-:Y:S01]  /*4fa80*/  IMAD.WIDE R22, R252.reuse, 0x4, R216 ;  /* 0x00000004fc167825 */ /* 0x040fe200078e02d8 */
[----:B------:R1:W-:Y:S04]  /*4fa90*/  STL.64 [R1+0xee8], R24 ;  /* 0x000ee81801007387 */ /* 0x0003e80000100a00 */
[----:B------:R1:W-:Y:S01]  /*4faa0*/  LDGSTS.E [R18+-0x3cf80], desc[UR48][R24.64], P6 ;  /* 0xc308000018127fae */ /* 0x0003e2000b121870 */
[----:B--2---:R-:W-:-:S03]  /*4fab0*/  IMAD.WIDE R20, R252, 0x4, R228 ;  /* 0x00000004fc147825 */ /* 0x004fc600078e02e4 */
[----:B------:R2:W-:Y:S04]  /*4fac0*/  STL.64 [R1+0xee0], R22 ;  /* 0x000ee01601007387 */ /* 0x0005e80000100a00 */
[----:B------:R2:W-:Y:S04]  /*4fad0*/  LDGSTS.E [R17+-0x3cb80], desc[UR48][R22.64], P6 ;  /* 0xc348000016117fae */ /* 0x0005e8000b121870 */
[----:B------:R3:W-:Y:S04]  /*4fae0*/  STL.64 [R1+0xed8], R20 ;  /* 0x000ed81401007387 */ /* 0x0007e80000100a00 */
[----:B------:R3:W-:Y:S01]  /*4faf0*/  LDGSTS.E [R16+-0x3c780], desc[UR48][R20.64], P6 ;  /* 0xc388000014107fae */ /* 0x0007e2000b121870 */
[----:B-1----:R-:W-:-:S04]  /*4fb00*/  IMAD.WIDE R24, R252, 0x4, R222 ;  /* 0x00000004fc187825 */ /* 0x002fc800078e02de */
[----:B--2---:R-:W-:-:S04]  /*4fb10*/  IMAD.WIDE R22, R252, 0x4, R234 ;  /* 0x00000004fc167825 */ /* 0x004fc800078e02ea */
[C---:B---3--:R-:W-:Y:S01]  /*4fb20*/  IMAD.WIDE R20, R252.reuse, 0x4, R238 ;  /* 0x00000004fc147825 */ /* 0x048fe200078e02ee */
[----:B------:R1:W-:Y:S04]  /*4fb30*/  STL.64 [R1+0xec8], R22 ;  /* 0x000ec81601007387 */ /* 0x0003e80000100a00 */
        /* <DEDUP_REMOVED lines=128> */
[----:B----4-:R-:W-:-:S03]  /*50340*/  IMAD.WIDE R24, R252, 0x4, R172 ;  /* 0x00000004fc187825 */ /* 0x010fc600078e02ac */
[----:B------:R1:W-:Y:S04]  /*50350*/  LDGSTS.E [R16+-0x19780], desc[UR48][R26.64], P6 ;  /* 0xe68800001a107fae */ /* 0x0003e8000b121870 */
        /* <DEDUP_REMOVED lines=16> */
[----:B-1----:R-:W-:-:S04]  /*50460*/  IMAD.WIDE R26, R252, 0x4, R180 ;  /* 0x00000004fc1a7825 */ /* 0x002fc800078e02b4 */
[C---:B------:R-:W-:Y:S01]  /*50470*/  VIADD R18, R245.reuse, 0x100000 ;  /* 0x00100000f5127836 */ /* 0x040fe20000000000 */
[----:B------:R1:W-:Y:S01]  /*50480*/  LDGSTS.E [R19+-0x18380], desc[UR48][R26.64], P6 ;  /* 0xe7c800001a137fae */ /* 0x0003e2000b121870 */
[----:B------:R-:W-:-:S03]  /*50490*/  VIADD R17, R245, 0x100000 ;  /* 0x00100000f5117836 */ /* 0x000fc60000000000 */
[----:B----4-:R-:W4:Y:S04]  /*504a0*/  LDL.LU.64 R24, [R1+0x68] ;  /* 0x0000680001187983 */ /* 0x010f280000300a00 */
[----:B------:R2:W-:Y:S04]  /*504b0*/  STL.64 [R1+0x408], R26 ;  /* 0x0004081a01007387 */ /* 0x0005e80000100a00 */
[----:B------:R-:W4:Y:S01]  /*504c0*/  LDL.LU.64 R28, [R1+0x60] ;  /* 0x00006000011c7983 */ /* 0x000f220000300a00 */
[C---:B------:R-:W-:Y:S01]  /*504d0*/  VIADD R16, R245.reuse, 0x100000 ;  /* 0x00100000f5107836 */ /* 0x040fe20000000000 */
[----:B-1----:R-:W-:Y:S01]  /*504e0*/  IADD3 R19, R245, 0x100000, RZ ;  /* 0x00100000f5137810 */ /* 0x002fe20007ffe0ff */
        /* <DEDUP_REMOVED lines=31> */
[----:B------:R1:W-:Y:S04]  /*506e0*/  STL.64 [R1+0x3c8], R24 ;  /* 0x0003c81801007387 */ /* 0x0003e80000100a00 */
[----:B------:R1:W-:Y:S04]  /*506f0*/  LDGSTS.E [R19+-0x3e300], desc[UR48][R24.64], P6 ;  /* 0xc1d0000018137fae */ /* 0x0003e8000b121870 */
[----:B------:R-:W-:Y:S04]  /*50700*/  STL.64 [R1+0x3c0], R28 ;  /* 0x0003c01c01007387 */ /* 0x000fe80000100a00 */
[----:B------:R-:W-:Y:S01]  /*50710*/  LDGSTS.E [R18+-0x3df00], desc[UR48][R28.64], P6 ;  /* 0xc21000001c127fae */ /* 0x000fe2000b121870 */
[----:B--2---:R-:W-:-:S04]  /*50720*/  IMAD.WIDE R26, R252, 0x4, R26 ;  /* 0x00000004fc1a7825 */ /* 0x004fc800078e021a */
[C---:B-1----:R-:W-:Y:S01]  /*50730*/  IMAD.WIDE R24, R252.reuse, 0x4, R210 ;  /* 0x00000004fc187825 */ /* 0x042fe200078e02d2 */
        /* <DEDUP_REMOVED lines=45> */
[----:B------:R-:W-:Y:S04]  /*50a10*/  STL.64 [R1+0x340], R24 ;  /* 0x0003401801007387 */ /* 0x000fe80000100a00 */
[----:B------:R-:W-:Y:S01]  /*50a20*/  LDGSTS.E [R18+-0x39f00], desc[UR48][R24.64], P6 ;  /* 0xc610000018127fae */ /* 0x000fe2000b121870 */
[----:B-1----:R-:W-:-:S03]  /*50a30*/  IMAD.WIDE R22, R252, 0x4, R190 ;  /* 0x00000004fc167825 */ /* 0x002fc600078e02be */
[----:B------:R1:W-:Y:S04]  /*50a40*/  STL.64 [R1+0x338], R20 ;  /* 0x0003381401007387 */ /* 0x0003e80000100a00 */
[----:B------:R1:W-:Y:S01]  /*50a50*/  LDGSTS.E [R17+-0x39b00], desc[UR48][R20.64], P6 ;  /* 0xc650000014117fae */ /* 0x0003e2000b121870 */
[----:B------:R-:W-:-:S03]  /*50a60*/  IMAD.WIDE R26, R252, 0x4, R194 ;  /* 0x00000004fc1a7825 */ /* 0x000fc600078e02c2 */
[----:B------:R2:W-:Y:S04]  /*50a70*/  STL.64 [R1+0x330], R22 ;  /* 0x0003301601007387 */ /* 0x0005e80000100a00 */
[----:B------:R2:W-:Y:S01]  /*50a80*/  LDGSTS.E [R16+-0x39700], desc[UR48][R22.64], P6 ;  /* 0xc690000016107fae */ /* 0x0005e2000b121870 */
[----:B-1----:R-:W-:-:S03]  /*50a90*/  IMAD.WIDE R20, R252, 0x4, R192 ;  /* 0x00000004fc147825 */ /* 0x002fc600078e02c0 */
[----:B------:R-:W3:Y:S04]  /*50aa0*/  LDL.LU.64 R222, [R1+0x528] ;  /* 0x0005280001de7983 */ /* 0x000ee80000300a00 */
[----:B------:R1:W-:Y:S01]  /*50ab0*/  STL.64 [R1+0x328], R20 ;  /* 0x0003281401007387 */ /* 0x0003e20000100a00 */
[----:B--2---:R-:W-:-:S03]  /*50ac0*/  IMAD.WIDE R22, R252, 0x4, R196 ;  /* 0x00000004fc167825 */ /* 0x004fc600078e02c4 */
[----:B------:R-:W2:Y:S04]  /*50ad0*/  LDL.LU.64 R24, [R1+0x530] ;  /* 0x0005300001187983 */ /* 0x000ea80000300a00 */
[----:B------:R4:W-:Y:S04]  /*50ae0*/  STL.64 [R1+0x320], R26 ;  /* 0x0003201a01007387 */ /* 0x0009e80000100a00 */
[----:B------:R4:W-:Y:S04]  /*50af0*/  STL.64 [R1+0x318], R22 ;  /* 0x0003181601007387 */ /* 0x0009e80000100a00 */
[----:B------:R-:W2:Y:S04]  /*50b00*/  LDL.LU.64 R216, [R1+0x538] ;  /* 0x0005380001d87983 */ /* 0x000ea80000300a00 */
[----:B------:R1:W-:Y:S04]  /*50b10*/  LDGSTS.E [R19+-0x39300], desc[UR48][R20.64], P6 ;  /* 0xc6d0000014137fae */ /* 0x0003e8000b121870 */
[----:B------:R4:W-:Y:S04]  /*50b20*/  LDGSTS.E [R18+-0x38f00], desc[UR48][R26.64], P6 ;  /* 0xc71000001a127fae */ /* 0x0009e8000b121870 */
[----:B------:R-:W-:Y:S01]  /*50b30*/  LDGSTS.E [R17+-0x38b00], desc[UR48][R22.64], P6 ;  /* 0xc750000016117fae */ /* 0x000fe2000b121870 */
[----:B-1----:R-:W-:-:S04]  /*50b40*/  IMAD.WIDE R20, R252, 0x4, R198 ;  /* 0x00000004fc147825 */ /* 0x002fc800078e02c6 */
[C---:B----4-:R-:W-:Y:S01]  /*50b50*/  IMAD.WIDE R26, R252.reuse, 0x4, R200 ;  /* 0x00000004fc1a7825 */ /* 0x050fe200078e02c8 */
[----:B------:R1:W-:Y:S04]  /*50b60*/  STL.64 [R1+0x310], R20 ;  /* 0x0003101401007387 */ /* 0x0003e80000100a00 */
[----:B------:R-:W4:Y:S01]  /*50b70*/  LDL.LU.64 R22, [R1+0x540] ;  /* 0x0005400001167983 */ /* 0x000f220000300a00 */
[----:B------:R-:W-:-:S03]  /*50b80*/  IMAD.WIDE R30, R252, 0x4, R202 ;  /* 0x00000004fc1e7825 */ /* 0x000fc600078e02ca */
[----:B------:R-:W-:Y:S01]  /*50b90*/  LDGSTS.E [R16+-0x38700], desc[UR48][R20.64], P6 ;  /* 0xc790000014107fae */ /* 0x000fe2000b121870 */
[----:B------:R-:W-:-:S03]  /*50ba0*/  IMAD.WIDE R28, R252, 0x4, R204 ;  /* 0x00000004fc1c7825 */ /* 0x000fc600078e02cc */
[----:B------:R1:W-:Y:S04]  /*50bb0*/  LDGSTS.E [R19+-0x38300], desc[UR48][R26.64], P6 ;  /* 0xc7d000001a137fae */ /* 0x0003e8000b121870 */
[----:B------:R-:W-:Y:S04]  /*50bc0*/  LDGSTS.E [R18+-0x1ff00], desc[UR48][R30.64], P6 ;  /* 0xe01000001e127fae */ /* 0x000fe8000b121870 */
[----:B-1----:R-:W4:Y:S04]  /*50bd0*/  LDL.LU.64 R20, [R1+0x548] ;  /* 0x0005480001147983 */ /* 0x002f280000300a00 */
[----:B------:R1:W-:Y:S04]  /*50be0*/  STL.64 [R1+0x308], R26 ;  /* 0x0003081a01007387 */ /* 0x0003e80000100a00 */
[----:B------:R-:W4:Y:S04]  /*50bf0*/  LDL.LU.64 R210, [R1+0x550] ;  /* 0x0005500001d27983 */ /* 0x000f280000300a00 */
[----:B------:R-:W-:Y:S04]  /*50c00*/  STL.64 [R1+0x300], R30 ;  /* 0x0003001e01007387 */ /* 0x000fe80000100a00 */
[----:B------:R1:W-:Y:S02]  /*50c10*/  STL.64 [R1+0x2f8], R28 ;  /* 0x0002f81c01007387 */ /* 0x0003e40000100a00 */
[----:B-1----:R-:W-:-:S02]  /*50c20*/  IMAD.WIDE R26, R252, 0x4, R206 ;  /* 0x00000004fc1a7825 */ /* 0x002fc400078e02ce */
[----:B------:R-:W4:Y:S04]  /*50c30*/  LDL.LU.64 R228, [R1+0x558] ;  /* 0x0005580001e47983 */ /* 0x000f280000300a00 */
[----:B------:R2:W-:Y:S04]  /*50c40*/  STL.64 [R1+0x2f0], R26 ;  /* 0x0002f01a01007387 */ /* 0x0005e80000100a00 */
[----:B------:R-:W4:Y:S04]  /*50c50*/  LDL.LU.64 R234, [R1+0x560] ;  /* 0x0005600001ea7983 */ /* 0x000f280000300a00 */
[----:B------:R1:W-:Y:S04]  /*50c60*/  LDGSTS.E [R17+-0x1fb00], desc[UR48][R28.64], P6 ;  /* 0xe05000001c117fae */ /* 0x0003e8000b121870 */
[----:B------:R2:W-:Y:S01]  /*50c70*/  LDGSTS.E [R16+-0x1f700], desc[UR48][R26.64], P6 ;  /* 0xe09000001a107fae */ /* 0x0005e2000b121870 */
[----:B-1----:R-:W-:-:S05]  /*50c80*/  IMAD.WIDE R28, R252, 0x4, R208 ;  /* 0x00000004fc1c7825 */ /* 0x002fca00078e02d0 */
[----:B------:R1:W-:Y:S04]  /*50c90*/  STL.64 [R1+0xb8], R28 ;  /* 0x0000b81c01007387 */ /* 0x0003e80000100a00 */
[----:B------:R1:W-:Y:S01]  /*50ca0*/  LDGSTS.E [R19+-0x1f300], desc[UR48][R28.64], P6 ;  /* 0xe0d000001c137fae */ /* 0x0003e2000b121870 */
[----:B---3--:R-:W-:-:S03]  /*50cb0*/  IMAD.WIDE R30, R252, 0x4, R222 ;  /* 0x00000004fc1e7825 */ /* 0x008fc600078e02de */
[----:B------:R-:W3:Y:S04]  /*50cc0*/  LDL.LU.64 R222, [R1+0x568] ;  /* 0x0005680001de7983 */ /* 0x000ee80000300a00 */
[----:B------:R-:W-:Y:S01]  /*50cd0*/  LDGSTS.E [R18+-0x1ef00], desc[UR48][R30.64], P6 ;  /* 0xe11000001e127fae */ /* 0x000fe2000b121870 */
[----:B--2---:R-:W-:-:S03]  /*50ce0*/  IMAD.WIDE R26, R252, 0x4, R24 ;  /* 0x00000004fc1a7825 */ /* 0x004fc600078e0218 */
[----:B------:R-:W2:Y:S04]  /*50cf0*/  LDL.LU.64 R24, [R1+0x570] ;  /* 0x0005700001187983 */ /* 0x000ea80000300a00 */
[----:B------:R-:W-:Y:S04]  /*50d00*/  STL.64 [R1+0xa0], R30 ;  /* 0x0000a01e01007387 */ /* 0x000fe80000100a00 */
[----:B------:R4:W-:Y:S01]  /*50d10*/  STL.64 [R1+0x88], R26 ;  /* 0x0000881a01007387 */ /* 0x0009e20000100a00 */
[----:B-1----:R-:W-:-:S03]  /*50d20*/  IMAD.WIDE R28, R252, 0x4, R216 ;  /* 0x00000004fc1c7825 */ /* 0x002fc600078e02d8 */
[----:B------:R-:W2:Y:S04]  /*50d30*/  LDL.LU.64 R216, [R1+0x578] ;  /* 0x0005780001d87983 */ /* 0x000ea80000300a00 */
[----:B------:R4:W-:Y:S04]  /*50d40*/  LDGSTS.E [R17+-0x1eb00], desc[UR48][R26.64], P6 ;  /* 0xe15000001a117fae */ /* 0x0009e8000b121870 */
[----:B------:R1:W-:Y:S04]  /*50d50*/  STL.64 [R1+0x70], R28 ;  /* 0x0000701c01007387 */ /* 0x0003e80000100a00 */
[----:B------:R1:W-:Y:S01]  /*50d60*/  LDGSTS.E [R16+-0x1e700], desc[UR48][R28.64], P6 ;  /* 0xe19000001c107fae */ /* 0x0003e2000b121870 */
[----:B----4-:R-:W-:-:S03]  /*50d70*/  IMAD.WIDE R26, R252, 0x4, R22 ;  /* 0x00000004fc1a7825 */ /* 0x010fc600078e0216 */
[----:B------:R-:W4:Y:S04]  /*50d80*/  LDL.LU.64 R22, [R1+0x580] ;  /* 0x0005800001167983 */ /* 0x000f280000300a00 */
[----:B------:R1:W-:Y:S04]  /*50d90*/  STL.64 [R1+0x58], R26 ;  /* 0x0000581a01007387 */ /* 0x0003e80000100a00 */
[----:B------:R1:W-:Y:S01]  /*50da0*/  LDGSTS.E [R19+-0x1e300], desc[UR48][R26.64], P6 ;  /* 0xe1d000001a137fae */ /* 0x0003e2000b121870 */
[----:B------:R-:W-:-:S03]  /*50db0*/  IMAD.WIDE R30, R252, 0x4, R20 ;  /* 0x00000004fc1e7825 */ /* 0x000fc600078e0214 */
[----:B------:R-:W4:Y:S04]  /*50dc0*/  LDL.LU.64 R20, [R1+0x588] ;  /* 0x0005880001147983 */ /* 0x000f280000300a00 */
[----:B------:R-:W-:Y:S01]  /*50dd0*/  LDGSTS.E [R18+-0x1df00], desc[UR48][R30.64], P6 ;  /* 0xe21000001e127fae */ /* 0x000fe2000b121870 */
[----:B-1----:R-:W-:-:S03]  /*50de0*/  IMAD.WIDE R28, R252, 0x4, R210 ;  /* 0x00000004fc1c7825 */ /* 0x002fc600078e02d2 */
[----:B------:R-:W4:Y:S04]  /*50df0*/  LDL.LU.64 R210, [R1+0x590] ;  /* 0x0005900001d27983 */ /* 0x000f280000300a00 */
[----:B------:R-:W-:Y:S04]  /*50e00*/  STL.64 [R1+0x40], R30 ;  /* 0x0000401e01007387 */ /* 0x000fe80000100a00 */
[----:B------:R-:W-:Y:S01]  /*50e10*/  STL.64 [R1+0x28], R28 ;  /* 0x0000281c01007387 */ /* 0x000fe20000100a00 */
[----:B------:R-:W-:-:S03]  /*50e20*/  IMAD.WIDE R26, R252, 0x4, R228 ;  /* 0x00000004fc1a7825 */ /* 0x000fc600078e02e4 */
[----:B------:R-:W4:Y:S04]  /*50e30*/  LDL.LU.64 R228, [R1+0x5b8] ;  /* 0x0005b80001e47983 */ /* 0x000f280000300a00 */
[----:B------:R1:W-:Y:S01]  /*50e40*/  STL.64 [R1+0x10], R26 ;  /* 0x0000101a01007387 */ /* 0x0003e20000100a00 */
[----:B------:R-:W-:-:S03]  /*50e50*/  IMAD.WIDE R238, R252, 0x4, R234 ;  /* 0x00000004fcee7825 */ /* 0x000fc600078e02ea */
[----:B------:R-:W4:Y:S04]  /*50e60*/  LDL.LU.64 R234, [R1+0x5b0] ;  /* 0x0005b00001ea7983 */ /* 0x000f280000300a00 */
[----:B------:R-:W-:Y:S04]  /*50e70*/  LDGSTS.E [R17+-0x1db00], desc[UR48][R28.64], P6 ;  /* 0xe25000001c117fae */ /* 0x000fe8000b121870 */
[----:B------:R-:W-:Y:S04]  /*50e80*/  LDGSTS.E [R16+-0x1d700], desc[UR48][R26.64], P6 ;  /* 0xe29000001a107fae */ /* 0x000fe8000b121870 */
[----:B------:R-:W-:Y:S01]  /*50e90*/  LDGSTS.E [R19+-0x1d300], desc[UR48][R238.64], P6 ;  /* 0xe2d00000ee137fae */ /* 0x000fe2000b121870 */
[----:B---3--:R-:W-:-:S03]  /*50ea0*/  IMAD.WIDE R232, R252, 0x4, R222 ;  /* 0x00000004fce87825 */ /* 0x008fc600078e02de */
[----:B------:R-:W3:Y:S04]  /*50eb0*/  LDL.LU.64 R222, [R1+0x5a8] ;  /* 0x0005a80001de7983 */ /* 0x000ee80000300a00 */
[----:B------:R-:W-:Y:S01]  /*50ec0*/  LDGSTS.E [R18+-0x1cf00], desc[UR48][R232.64], P6 ;  /* 0xe3100000e8127fae */ /* 0x000fe2000b121870 */
[----:B--2---:R-:W-:-:S03]  /*50ed0*/  IMAD.WIDE R226, R252, 0x4, R24 ;  /* 0x00000004fce27825 */ /* 0x004fc600078e0218 */
[----:B------:R-:W2:Y:S04]  /*50ee0*/  LDL.LU.64 R24, [R1+0x5a0] ;  /* 0x0005a00001187983 */ /* 0x000ea80000300a00 */
[----:B------:R-:W-:Y:S01]  /*50ef0*/  LDGSTS.E [R17+-0x1cb00], desc[UR48][R226.64], P6 ;  /* 0xe3500000e2117fae */ /* 0x000fe2000b121870 */
[----:B------:R-:W-:-:S03]  /*50f00*/  IMAD.WIDE R220, R252, 0x4, R216 ;  /* 0x00000004fcdc7825 */ /* 0x000fc600078e02d8 */
[----:B------:R-:W2:Y:S04]  /*50f10*/  LDL.LU.64 R216, [R1+0x598] ;  /* 0x0005980001d87983 */ /* 0x000ea80000300a00 */
[----:B------:R-:W-:Y:S01]  /*50f20*/  LDGSTS.E [R16+-0x1c700], desc[UR48][R220.64], P6 ;  /* 0xe3900000dc107fae */ /* 0x000fe2000b121870 */
[----:B----4-:R-:W-:-:S03]  /*50f30*/  IMAD.WIDE R214, R252, 0x4, R22 ;  /* 0x00000004fcd67825 */ /* 0x010fc600078e0216 */
[----:B------:R-:W4:Y:S04]  /*50f40*/  LDL.LU.64 R22, [R1+0x520] ;  /* 0x0005200001167983 */ /* 0x000f280000300a00 */
[----:B------:R-:W-:Y:S01]  /*50f50*/  LDGSTS.E [R19+-0x1c300], desc[UR48][R214.64], P6 ;  /* 0xe3d00000d6137fae */ /* 0x000fe2000b121870 */
[----:B------:R-:W-:-:S03]  /*50f60*/  IMAD.WIDE R78, R252, 0x4, R20 ;  /* 0x00000004fc4e7825 */ /* 0x000fc600078e0214 */
[----:B------:R-:W4:Y:S04]  /*50f70*/  LDL.LU.64 R20, [R1+0x518] ;  /* 0x0005180001147983 */ /* 0x000f280000300a00 */
[----:B-1----:R-:W4:Y:S01]  /*50f80*/  LDL.LU.64 R26, [R1+0x510] ;  /* 0x00051000011a7983 */ /* 0x002f220000300a00 */
[----:B------:R-:W-:-:S03]  /*50f90*/  IMAD.WIDE R76, R252, 0x4, R210 ;  /* 0x00000004fc4c7825 */ /* 0x000fc600078e02d2 */
[----:B------:R-:W-:Y:S04]  /*50fa0*/  LDGSTS.E [R18+-0x1bf00], desc[UR48][R78.64], P6 ;  /* 0xe41000004e127fae */ /* 0x000fe8000b121870 */
[----:B------:R-:W-:Y:S01]  /*50fb0*/  LDGSTS.E [R17+-0x1bb00], desc[UR48][R76.64], P6 ;  /* 0xe45000004c117fae */ /* 0x000fe2000b121870 */
[----:B------:R-:W-:-:S03]  /*50fc0*/  IMAD.WIDE R74, R252, 0x4, R228 ;  /* 0x00000004fc4a7825 */ /* 0x000fc600078e02e4 */
[----:B------:R-:W4:Y:S04]  /*50fd0*/  LDL.LU.64 R228, [R1+0x508] ;  /* 0x0005080001e47983 */ /* 0x000f280000300a00 */
[----:B------:R-:W-:Y:S01]  /*50fe0*/  LDGSTS.E [R16+-0x1b700], desc[UR48][R74.64], P6 ;  /* 0xe49000004a107fae */ /* 0x000fe2000b121870 */
[----:B------:R-:W-:-:S03]  /*50ff0*/  IMAD.WIDE R72, R252, 0x4, R234 ;  /* 0x00000004fc487825 */ /* 0x000fc600078e02ea */
[----:B------:R-:W4:Y:S04]  /*51000*/  LDL.LU.64 R234, [R1+0x500] ;  /* 0x0005000001ea7983 */ /* 0x000f280000300a00 */
[----:B------:R-:W4:Y:S04]  /*51010*/  LDL.LU.64 R210, [R1+0x4f8] ;  /* 0x0004f80001d27983 */ /* 0x000f280000300a00 */
[----:B------:R-:W-:Y:S01]  /*51020*/  LDGSTS.E [R19+-0x1b300], desc[UR48][R72.64], P6 ;  /* 0xe4d0000048137fae */ /* 0x000fe2000b121870 */
[----:B---3--:R-:W-:-:S03]  /*51030*/  IMAD.WIDE R70, R252, 0x4, R222 ;  /* 0x00000004fc467825 */ /* 0x008fc600078e02de */
[----:B------:R-:W3:Y:S04]  /*51040*/  LDL.LU.64 R222, [R1+0x4e8] ;  /* 0x0004e80001de7983 */ /* 0x000ee80000300a00 */
[----:B------:R-:W-:Y:S01]  /*51050*/  LDGSTS.E [R18+-0x1af00], desc[UR48][R70.64], P6 ;  /* 0xe510000046127fae */ /* 0x000fe2000b121870 */
[----:B--2---:R-:W-:-:S03]  /*51060*/  IMAD.WIDE R66, R252, 0x4, R216 ;  /* 0x00000004fc427825 */ /* 0x004fc600078e02d8 */
[----:B------:R-:W2:Y:S01]  /*51070*/  LDL.LU.64 R216, [R1+0x4b8] ;  /* 0x0004b80001d87983 */ /* 0x000ea20000300a00 */
[----:B------:R-:W-:-:S03]  /*51080*/  IMAD.WIDE R68, R252, 0x4, R24 ;  /* 0x00000004fc447825 */ /* 0x000fc600078e0218 */
[----:B------:R-:W2:Y:S04]  /*51090*/  LDL.LU.64 R24, [R1+0x488] ;  /* 0x0004880001187983 */ /* 0x000ea80000300a00 */
[----:B------:R-:W-:Y:S04]  /*510a0*/  LDGSTS.E [R17+-0x1ab00], desc[UR48][R68.64], P6 ;  /* 0xe550000044117fae */ /* 0x000fe8000b121870 */
[----:B------:R-:W-:Y:S01]  /*510b0*/  LDGSTS.E [R16+-0x1a700], desc[UR48][R66.64], P6 ;  /* 0xe590000042107fae */ /* 0x000fe2000b121870 */
[----:B----4-:R-:W-:-:S03]  /*510c0*/  IMAD.WIDE R64, R252, 0x4, R22 ;  /* 0x00000004fc407825 */ /* 0x010fc600078e0216 */
[----:B------:R-:W4:Y:S04]  /*510d0*/  LDL.LU.64 R22, [R1+0x5c0] ;  /* 0x0005c00001167983 */ /* 0x000f280000300a00 */
[----:B------:R-:W-:Y:S01]  /*510e0*/  LDGSTS.E [R19+-0x1a300], desc[UR48][R64.64], P6 ;  /* 0xe5d0000040137fae */ /* 0x000fe2000b121870 */
[----:B------:R-:W-:-:S03]  /*510f0*/  IMAD.WIDE R62, R252, 0x4, R20 ;  /* 0x00000004fc3e7825 */ /* 0x000fc600078e0214 */
[----:B------:R-:W4:Y:S01]  /*51100*/  LDL.LU.64 R20, [R1+0x5c8] ;  /* 0x0005c80001147983 */ /* 0x000f220000300a00 */
[----:B------:R-:W-:-:S03]  /*51110*/  IMAD.WIDE R60, R252, 0x4, R26 ;  /* 0x00000004fc3c7825 */ /* 0x000fc600078e021a */
[----:B------:R-:W-:Y:S04]  /*51120*/  LDGSTS.E [R18+-0x19f00], desc[UR48][R62.64], P6 ;  /* 0xe61000003e127fae */ /* 0x000fe8000b121870 */
[----:B------:R-:W-:Y:S01]  /*51130*/  LDGSTS.E [R17+-0x19b00], desc[UR48][R60.64], P6 ;  /* 0xe65000003c117fae */ /* 0x000fe2000b121870 */
[----:B------:R-:W-:-:S03]  /*51140*/  IMAD.WIDE R58, R252, 0x4, R228 ;  /* 0x00000004fc3a7825 */ /* 0x000fc600078e02e4 */
[----:B------:R-:W4:Y:S04]  /*51150*/  LDL.LU.64 R228, [R1+0x5d0] ;  /* 0x0005d00001e47983 */ /* 0x000f280000300a00 */
[----:B------:R-:W-:Y:S01]  /*51160*/  LDGSTS.E [R16+-0x19700], desc[UR48][R58.64], P6 ;  /* 0xe69000003a107fae */ /* 0x000fe2000b121870 */
[----:B------:R-:W-:-:S03]  /*51170*/  IMAD.WIDE R56, R252, 0x4, R234 ;  /* 0x00000004fc387825 */ /* 0x000fc600078e02ea */
[----:B------:R-:W4:Y:S01]  /*51180*/  LDL.LU.64 R234, [R1+0x5d8] ;  /* 0x0005d80001ea7983 */ /* 0x000f220000300a00 */
[----:B------:R-:W-:-:S03]  /*51190*/  IMAD.WIDE R54, R252, 0x4, R210 ;  /* 0x00000004fc367825 */ /* 0x000fc600078e02d2 */
[----:B------:R-:W4:Y:S04]  /*511a0*/  LDL.LU.64 R210, [R1+0x5e0] ;  /* 0x0005e00001d27983 */ /* 0x000f280000300a00 */
[----:B------:R-:W-:Y:S04]  /*511b0*/  LDGSTS.E [R19+-0x19300], desc[UR48][R56.64], P6 ;  /* 0xe6d0000038137fae */ /* 0x000fe8000b121870 */
[----:B------:R1:W-:Y:S01]  /*511c0*/  LDGSTS.E [R18+-0x18f00], desc[UR48][R54.64], P6 ;  /* 0xe710000036127fae */ /* 0x0003e2000b121870 */
[----:B---3--:R-:W-:-:S03]  /*511d0*/  IMAD.WIDE R52, R252, 0x4, R222 ;  /* 0x00000004fc347825 */ /* 0x008fc600078e02de */
[----:B------:R-:W3:Y:S01]  /*511e0*/  LDL.LU.64 R222, [R1+0x5e8] ;  /* 0x0005e80001de7983 */ /* 0x000ee20000300a00 */
[----:B--2---:R-:W-:-:S03]  /*511f0*/  IMAD.WIDE R50, R252, 0x4, R216 ;  /* 0x00000004fc327825 */ /* 0x004fc600078e02d8 */
[----:B------:R2:W-:Y:S04]  /*51200*/  LDGSTS.E [R17+-0x18b00], desc[UR48][R52.64], P6 ;  /* 0xe750000034117fae */ /* 0x0005e8000b121870 */
[----:B------:R-:W3:Y:S01]  /*51210*/  LDL.LU.64 R216, [R1+0x5f0] ;  /* 0x0005f00001d87983 */ /* 0x000ee20000300a00 */
[----:B------:R-:W-:-:S03]  /*51220*/  IMAD.WIDE R48, R252, 0x4, R24 ;  /* 0x00000004fc307825 */ /* 0x000fc600078e0218 */
[----:B------:R-:W3:Y:S01]  /*51230*/  LDL.LU.64 R26, [R1+0x5f8] ;  /* 0x0005f800011a7983 */ /* 0x000ee20000300a00 */
[C---:B-1----:R-:W-:Y:S02]  /*51240*/  VIADD R18, R246.reuse, 0x100000 ;  /* 0x00100000f6127836 */ /* 0x042fe40000000000 */
[----:B--2---:R-:W-:Y:S01]  /*51250*/  VIADD R17, R246, 0x100000 ;  /* 0x00100000f6117836 */ /* 0x004fe20000000000 */
[----:B------:R1:W-:Y:S04]  /*51260*/  LDGSTS.E [R16+-0x18700], desc[UR48][R50.64], P6 ;  /* 0xe790000032107fae */ /* 0x0003e8000b121870 */
[----:B------:R-:W-:Y:S01]  /*51270*/  LDGSTS.E [R19+-0x18300], desc[UR48][R48.64], P6 ;  /* 0xe7d0000030137fae */ /* 0x000fe2000b121870 */
[----:B----4-:R-:W-:-:S03]  /*51280*/  IMAD.WIDE R30, R252, 0x4, R22 ;  /* 0x00000004fc1e7825 */ /* 0x010fc600078e0216 */
[----:B------:R-:W2:Y:S04]  /*51290*/  LDL.LU.64 R22, [R1+0x600] ;  /* 0x0006000001167983 */ /* 0x000ea80000300a00 */
[----:B------:R-:W-:Y:S01]  /*512a0*/  LDGSTS.E [R18+-0x3fe80], desc[UR48][R30.64], P6 ;  /* 0xc01800001e127fae */ /* 0x000fe2000b121870 */
[----:B------:R-:W-:-:S03]  /*512b0*/  IMAD.WIDE R24, R252, 0x4, R20 ;  /* 0x00000004fc187825 */ /* 0x000fc600078e0214 */
[----:B------:R-:W4:Y:S04]  /*512c0*/  LDL.LU.64 R20, [R1+0x608] ;  /* 0x0006080001147983 */ /* 0x000f280000300a00 */
[----:B------:R-:W-:Y:S04]  /*512d0*/  STL.64 [R1+0x2e8], R30 ;  /* 0x0002e81e01007387 */ /* 0x000fe80000100a00 */
[----:B------:R1:W-:Y:S02]  /*512e0*/  STL.64 [R1+0x2d8], R24 ;  /* 0x0002d81801007387 */ /* 0x0003e40000100a00 */
[----:B-1----:R-:W-:-:S02]  /*512f0*/  VIADD R16, R246, 0x100000 ;  /* 0x00100000f6107836 */ /* 0x002fc40000000000 */
[----:B------:R1:W-:Y:S01]  /*51300*/  LDGSTS.E [R17+-0x3fa80], desc[UR48][R24.64], P6 ;  /* 0xc058000018117fae */ /* 0x0003e2000b121870 */
[----:B------:R-:W-:-:S03]  /*51310*/  IMAD.WIDE R28, R252, 0x4, R228 ;  /* 0x00000004fc1c7825 */ /* 0x000fc600078e02e4 */
[----:B------:R-:W4:Y:S04]  /*51320*/  LDL.LU.64 R228, [R1+0x610] ;  /* 0x0006100001e47983 */ /* 0x000f280000300a00 */
[----:B------:R3:W-:Y:S01]  /*51330*/  STL.64 [R1+0x2c8], R28 ;  /* 0x0002c81c01007387 */ /* 0x0007e20000100a00 */
[----:B-1----:R-:W-:-:S03]  /*51340*/  IMAD.WIDE R24, R252, 0x4, R234 ;  /* 0x00000004fc187825 */ /* 0x002fc600078e02ea */
[----:B------:R-:W4:Y:S01]  /*51350*/  LDL.LU.64 R234, [R1+0x618] ;  /* 0x0006180001ea7983 */ /* 0x000f220000300a00 */
[----:B------:R-:W-:-:S03]  /*51360*/  IMAD.WIDE R30, R252, 0x4, R210 ;  /* 0x00000004fc1e7825 */ /* 0x000fc600078e02d2 */
[----:B------:R1:W-:Y:S04]  /*51370*/  STL.64 [R1+0x2b8], R24 ;  /* 0x0002b81801007387 */ /* 0x0003e80000100a00 */
[----:B------:R-:W4:Y:S01]  /*51380*/  LDL.LU.64 R210, [R1+0x620] ;  /* 0x0006200001d27983 */ /* 0x000f220000300a00 */
[----:B------:R-:W-:-:S03]  /*51390*/  VIADD R19, R246, 0x100000 ;  /* 0x00100000f6137836 */ /* 0x000fc60000000000 */
[----:B------:R3:W-:Y:S04]  /*513a0*/  LDGSTS.E [R16+-0x3f680], desc[UR48][R28.64], P6 ;  /* 0xc09800001c107fae */ /* 0x0007e8000b121870 */
[----:B------:R1:W-:Y:S04]  /*513b0*/  LDGSTS.E [R19+-0x3f280], desc[UR48][R24.64], P6 ;  /* 0xc0d8000018137fae */ /* 0x0003e8000b121870 */
[----:B------:R-:W-:Y:S01]  /*513c0*/  LDGSTS.E [R18+-0x3ee80], desc[UR48][R30.64], P6 ;  /* 0xc11800001e127fae */ /* 0x000fe2000b121870 */
[----:B---3--:R-:W-:-:S03]  /*513d0*/  IMAD.WIDE R28, R252, 0x4, R222 ;  /* 0x00000004fc1c7825 */ /* 0x008fc600078e02de */
[----:B------:R-:W3:Y:S04]  /*513e0*/  LDL.LU.64 R222, [R1+0x628] ;  /* 0x0006280001de7983 */ /* 0x000ee80000300a00 */
[----:B------:R-:W-:Y:S04]  /*513f0*/  STL.64 [R1+0x2a8], R30 ;  /* 0x0002a81e01007387 */ /* 0x000fe80000100a00 */
[----:B------:R1:W-:Y:S04]  /*51400*/  STL.64 [R1+0x298], R28 ;  /* 0x0002981c01007387 */ /* 0x0003e80000100a00 */
[----:B------:R1:W-:Y:S02]  /*51410*/  LDGSTS.E [R17+-0x3ea80], desc[UR48][R28.64], P6 ;  /* 0xc15800001c117fae */ /* 0x0003e4000b121870 */
[----:B-1----:R-:W-:-:S02]  /*51420*/  IMAD.WIDE R24, R252, 0x4, R216 ;  /* 0x00000004fc187825 */ /* 0x002fc400078e02d8 */
[----:B------:R-:W3:Y:S02]  /*51430*/  LDL.LU.64 R216, [R1+0x630] ;  /* 0x0006300001d87983 */ /* 0x000ee40000300a00 */
[C---:B------:R-:W-:Y:S02]  /*51440*/  IMAD.WIDE R28, R252.reuse, 0x4, R26 ;  /* 0x00000004fc1c7825 */ /* 0x040fe400078e021a */
[----:B------:R4:W-:Y:S04]  /*51450*/  STL.64 [R1+0x288], R24 ;  /* 0x0002881801007387 */ /* 0x0009e80000100a00 */
[----:B------:R-:W3:Y:S04]  /*51460*/  LDL.LU.64 R26, [R1+0x638] ;  /* 0x00063800011a7983 */ /* 0x000ee80000300a00 */
[----:B------:R4:W-:Y:S04]  /*51470*/  LDGSTS.E [R16+-0x3e680], desc[UR48][R24.64], P6 ;  /* 0xc198000018107fae */ /* 0x0009e8000b121870 */
[----:B------:R1:W-:Y:S01]  /*51480*/  STL.64 [R1+0x278], R28 ;  /* 0x0002781c01007387 */ /* 0x0003e20000100a00 */
[----:B--2---:R-:W-:-:S03]  /*51490*/  IMAD.WIDE R30, R252, 0x4, R22 ;  /* 0x00000004fc1e7825 */ /* 0x004fc600078e0216 */
[----:B------:R1:W-:Y:S04]  /*514a0*/  LDGSTS.E [R19+-0x3e280], desc[UR48][R28.64], P6 ;  /* 0xc1d800001c137fae */ /* 0x0003e8000b121870 */
[----:B------:R-:W2:Y:S04]  /*514b0*/  LDL.LU.64 R22, [R1+0x640] ;  /* 0x0006400001167983 */ /* 0x000ea80000300a00 */
[----:B------:R-:W-:Y:S01]  /*514c0*/  LDGSTS.E [R18+-0x3de80], desc[UR48][R30.64], P6 ;  /* 0xc21800001e127fae */ /* 0x000fe2000b121870 */
[----:B----4-:R-:W-:-:S03]  /*514d0*/  IMAD.WIDE R24, R252, 0x4, R20 ;  /* 0x00000004fc187825 */ /* 0x010fc600078e0214 */
[----:B------:R-:W4:Y:S04]  /*514e0*/  LDL.LU.64 R20, [R1+0x648] ;  /* 0x0006480001147983 */ /* 0x000f280000300a00 */
[----:B------:R-:W-:Y:S04]  /*514f0*/  STL.64 [R1+0x268], R30 ;  /* 0x0002681e01007387 */ /* 0x000fe80000100a00 */
[----:B------:R1:W-:Y:S04]  /*51500*/  STL.64 [R1+0x258], R24 ;  /* 0x0002581801007387 */ /* 0x0003e80000100a00 */
[----:B------:R1:W-:Y:S02]  /*51510*/  LDGSTS.E [R17+-0x3da80], desc[UR48][R24.64], P6 ;  /* 0xc258000018117fae */ /* 0x0003e4000b121870 */
[----:B-1----:R-:W-:-:S02]  /*51520*/  IMAD.WIDE R28, R252, 0x4, R228 ;  /* 0x00000004fc1c7825 */ /* 0x002fc400078e02e4 */
[----:B------:R-:W4:Y:S04]  /*51530*/  LDL.LU.64 R228, [R1+0x650] ;  /* 0x0006500001e47983 */ /* 0x000f280000300a00 */
[----:B------:R3:W-:Y:S01]  /*51540*/  STL.64 [R1+0x248], R28 ;  /* 0x0002481c01007387 */ /* 0x0007e20000100a00 */
[----:B------:R-:W-:-:S03]  /*51550*/  IMAD.WIDE R24, R252, 0x4, R234 ;  /* 0x00000004fc187825 */ /* 0x000fc600078e02ea */
[----:B------:R-:W4:Y:S04]  /*51560*/  LDL.LU.64 R234, [R1+0x658] ;  /* 0x0006580001ea7983 */ /* 0x000f280000300a00 */
[----:B------:R1:W-:Y:S01]  /*51570*/  STL.64 [R1+0x238], R24 ;  /* 0x0002381801007387 */ /* 0x0003e20000100a00 */
[----:B------:R-:W-:-:S03]  /*51580*/  IMAD.WIDE R30, R252, 0x4, R210 ;  /* 0x00000004fc1e7825 */ /* 0x000fc600078e02d2 */
[----:B------:R-:W4:Y:S04]  /*51590*/  LDL.LU.64 R210, [R1+0x660] ;  /* 0x0006600001d27983 */ /* 0x000f280000300a00 */
        /* <DEDUP_REMOVED lines=9> */
[----:B------:R-:W3:Y:S04]  /*51630*/  LDL.LU.64 R216, [R1+0x670] ;  /* 0x0006700001d87983 */ /* 0x000ee80000300a00 */
[----:B------:R1:W-:Y:S01]  /*51640*/  STL.64 [R1+0x208], R24 ;  /* 0x0002081801007387 */ /* 0x0003e20000100a00 */
[----:B------:R-:W-:-:S03]  /*51650*/  IMAD.WIDE R28, R252, 0x4, R26 ;  /* 0x00000004fc1c7825 */ /* 0x000fc600078e021a */
[----:B------:R-:W3:Y:S04]  /*51660*/  LDL.LU.64 R26, [R1+0x678] ;  /* 0x00067800011a7983 */ /* 0x000ee80000300a00 */
[----:B------:R-:W-:Y:S04]  /*51670*/  LDGSTS.E [R16+-0x3c680], desc[UR48][R24.64], P6 ;  /* 0xc398000018107fae */ /* 0x000fe8000b121870 */
[----:B------:R4:W-:Y:S04]  /*51680*/  STL.64 [R1+0x1f8], R28 ;  /* 0x0001f81c01007387 */ /* 0x0009e80000100a00 */
[----:B------:R4:W-:Y:S01]  /*51690*/  LDGSTS.E [R19+-0x3c280], desc[UR48][R28.64], P6 ;  /* 0xc3d800001c137fae */ /* 0x0009e2000b121870 */
[----:B--2---:R-:W-:-:S03]  /*516a0*/  IMAD.WIDE R30, R252, 0x4, R22 ;  /* 0x00000004fc1e7825 */ /* 0x004fc600078e0216 */
[----:B-1----:R-:W2:Y:S04]  /*516b0*/  LDL.LU.64 R24, [R1+0x680] ;  /* 0x0006800001187983 */ /* 0x002ea80000300a00 */
[----:B------:R-:W2:Y:S04]  /*516c0*/  LDL.LU.64 R22, [R1+0x688] ;  /* 0x0006880001167983 */ /* 0x000ea80000300a00 */
[----:B------:R-:W-:Y:S01]  /*516d0*/  STL.64 [R1+0x1e8], R30 ;  /* 0x0001e81e01007387 */ /* 0x000fe20000100a00 */
[----:B----4-:R-:W-:-:S03]  /*516e0*/  IMAD.WIDE R20, R252, 0x4, R20 ;  /* 0x00000004fc147825 */ /* 0x010fc600078e0214 */
[----:B------:R-:W-:Y:S04]  /*516f0*/  LDGSTS.E [R18+-0x3be80], desc[UR48][R30.64], P6 ;  /* 0xc41800001e127fae */ /* 0x000fe8000b121870 */
[----:B------:R1:W-:Y:S04]  /*51700*/  STL.64 [R1+0x1d8], R20 ;  /* 0x0001d81401007387 */ /* 0x0003e80000100a00 */
[----:B------:R1:W-:Y:S01]  /*51710*/  LDGSTS.E [R17+-0x3ba80], desc[UR48][R20.64], P6 ;  /* 0xc458000014117fae */ /* 0x0003e2000b121870 */
[----:B------:R-:W-:-:S03]  /*51720*/  IMAD.WIDE R28, R252, 0x4, R228 ;  /* 0x00000004fc1c7825 */ /* 0x000fc600078e02e4 */
[----:B------:R-:W4:Y:S01]  /*51730*/  LDL.LU.64 R228, [R1+0x690] ;  /* 0x0006900001e47983 */ /* 0x000f220000300a00 */
[----:B-1----:R-:W-:-:S03]  /*51740*/  IMAD.WIDE R20, R252, 0x4, R234 ;  /* 0x00000004fc147825 */ /* 0x002fc600078e02ea */
[----:B------:R3:W-:Y:S04]  /*51750*/  STL.64 [R1+0x1c8], R28 ;  /* 0x0001c81c01007387 */ /* 0x0007e80000100a00 */
[----:B------:R-:W4:Y:S01]  /*51760*/  LDL.LU.64 R234, [R1+0x698] ;  /* 0x0006980001ea7983 */ /* 0x000f220000300a00 */
[----:B------:R-:W-:-:S03]  /*51770*/  IMAD.WIDE R30, R252, 0x4, R210 ;  /* 0x00000004fc1e7825 */ /* 0x000fc600078e02d2 */
[----:B------:R1:W-:Y:S04]  /*51780*/  STL.64 [R1+0x1b8], R20 ;  /* 0x0001b81401007387 */ /* 0x0003e80000100a00 */
        /* <DEDUP_REMOVED lines=13> */
[----:B------:R-:W-:Y:S04]  /*51860*/  LDGSTS.E [R16+-0x3a680], desc[UR48][R20.64], P6 ;  /* 0xc598000014107fae */ /* 0x000fe8000b121870 */
[----:B------:R4:W-:Y:S04]  /*51870*/  LDGSTS.E [R19+-0x3a280], desc[UR48][R28.64], P6 ;  /* 0xc5d800001c137fae */ /* 0x0009e8000b121870 */
[----:B-1----:R-:W3:Y:S01]  /*51880*/  LDL.LU.64 R20, [R1+0x6b8] ;  /* 0x0006b80001147983 */ /* 0x002ee20000300a00 */
[----:B--2---:R-:W-:-:S03]  /*51890*/  IMAD.WIDE R30, R252, 0x4, R24 ;  /* 0x00000004fc1e7825 */ /* 0x004fc600078e0218 */
[----:B------:R4:W-:Y:S01]  /*518a0*/  STL.64 [R1+0x178], R28 ;  /* 0x0001781c01007387 */ /* 0x0009e20000100a00 */
[----:B------:R-:W-:-:S03]  /*518b0*/  IMAD.WIDE R24, R252, 0x4, R22 ;  /* 0x00000004fc187825 */ /* 0x000fc600078e0216 */
[----:B------:R-:W2:Y:S04]  /*518c0*/  LDL.LU.64 R26, [R1+0x6c0] ;  /* 0x0006c000011a7983 */ /* 0x000ea80000300a00 */
[----:B------:R-:W2:Y:S04]  /*518d0*/  LDL.LU.64 R22, [R1+0x6c8] ;  /* 0x0006c80001167983 */ /* 0x000ea80000300a00 */
[----:B------:R-:W-:Y:S04]  /*518e0*/  STL.64 [R1+0x168], R30 ;  /* 0x0001681e01007387 */ /* 0x000fe80000100a00 */
[----:B------:R-:W-:Y:S04]  /*518f0*/  LDGSTS.E [R18+-0x39e80], desc[UR48][R30.64], P6 ;  /* 0xc61800001e127fae */ /* 0x000fe8000b121870 */
[----:B------:R1:W-:Y:S04]  /*51900*/  STL.64 [R1+0x158], R24 ;  /* 0x0001581801007387 */ /* 0x0003e80000100a00 */
[----:B------:R1:W-:Y:S01]  /*51910*/  LDGSTS.E [R17+-0x39a80], desc[UR48][R24.64], P6 ;  /* 0xc658000018117fae */ /* 0x0003e2000b121870 */
[----:B----4-:R-:W-:-:S03]  /*51920*/  IMAD.WIDE R28, R252, 0x4, R228 ;  /* 0x00000004fc1c7825 */ /* 0x010fc600078e02e4 */
[----:B------:R-:W4:Y:S04]  /*51930*/  LDL.LU.64 R228, [R1+0x6d0] ;  /* 0x0006d00001e47983 */ /* 0x000f280000300a00 */
[----:B------:R-:W-:Y:S04]  /*51940*/  STL.64 [R1+0x148], R28 ;  /* 0x0001481c01007387 */ /* 0x000fe80000100a00 */
[----:B------:R3:W-:Y:S01]  /*51950*/  LDGSTS.E [R16+-0x39680], desc[UR48][R28.64], P6 ;  /* 0xc69800001c107fae */ /* 0x0007e2000b121870 */
[----:B-1----:R-:W-:-:S03]  /*51960*/  IMAD.WIDE R24, R252, 0x4, R234 ;  /* 0x00000004fc187825 */ /* 0x002fc600078e02ea */
[----:B------:R-:W4:Y:S01]  /*51970*/  LDL.LU.64 R234, [R1+0x6d8] ;  /* 0x0006d80001ea7983 */ /* 0x000f220000300a00 */
[----:B------:R-:W-:-:S03]  /*51980*/  IMAD.WIDE R32, R252, 0x4, R210 ;  /* 0x00000004fc207825 */ /* 0x000fc600078e02d2 */
[----:B------:R1:W-:Y:S04]  /*51990*/  STL.64 [R1+0x138], R24 ;  /* 0x0001381801007387 */ /* 0x0003e80000100a00 */
[----:B------:R-:W-:Y:S04]  /*519a0*/  LDGSTS.E [R19+-0x39280], desc[UR48][R24.64], P6 ;  /* 0xc6d8000018137fae */ /* 0x000fe8000b121870 */
[----:B------:R-:W-:Y:S01]  /*519b0*/  LDGSTS.E [R18+-0x38e80], desc[UR48][R32.64], P6 ;  /* 0xc718000020127fae */ /* 0x000fe2000b121870 */
[----:B---3--:R-:W-:-:S03]  /*519c0*/  IMAD.WIDE R30, R252, 0x4, R222 ;  /* 0x00000004fc1e7825 */ /* 0x008fc600078e02de */
[----:B------:R-:W3:Y:S04]  /*519d0*/  LDL.LU.64 R222, [R1+0x6e0] ;  /* 0x0006e00001de7983 */ /* 0x000ee80000300a00 */
[----:B------:R-:W-:Y:S04]  /*519e0*/  STL.64 [R1+0x128], R32 ;  /* 0x0001282001007387 */ /* 0x000fe80000100a00 */
[----:B-1----:R-:W3:Y:S04]  /*519f0*/  LDL.LU.64 R24, [R1+0x6e8] ;  /* 0x0006e80001187983 */ /* 0x002ee80000300a00 */
[----:B------:R2:W-:Y:S04]  /*51a00*/  STL.64 [R1+0x118], R30 ;  /* 0x0001181e01007387 */ /* 0x0005e80000100a00 */
[----:B------:R2:W-:Y:S01]  /*51a10*/  LDGSTS.E [R17+-0x38a80], desc[UR48][R30.64], P6 ;  /* 0xc75800001e117fae */ /* 0x0005e2000b121870 */
[----:B------:R-:W-:-:S03]  /*51a20*/  IMAD.WIDE R28, R252, 0x4, R216 ;  /* 0x00000004fc1c7825 */ /* 0x000fc600078e02d8 */
[----:B------:R-:W3:Y:S04]  /*51a30*/  LDL.LU.64 R216, [R1+0x6f0] ;  /* 0x0006f00001d87983 */ /* 0x000ee80000300a00 */
[----:B------:R1:W-:Y:S04]  /*51a40*/  STL.64 [R1+0x108], R28 ;  /* 0x0001081c01007387 */ /* 0x0003e80000100a00 */
[----:B------:R-:W3:Y:S04]  /*51a50*/  LDL.LU.64 R210, [R1+0x6f8] ;  /* 0x0006f80001d27983 */ /* 0x000ee80000300a00 */
[----:B------:R1:W-:Y:S01]  /*51a60*/  LDGSTS.E [R16+-0x38680], desc[UR48][R28.64], P6 ;  /* 0xc79800001c107fae */ /* 0x0003e2000b121870 */
[----:B------:R-:W-:-:S05]  /*51a70*/  IMAD.WIDE R20, R252, 0x4, R20 ;  /* 0x00000004fc147825 */ /* 0x000fca00078e0214 */
[----:B------:R1:W-:Y:S01]  /*51a80*/  STL.64 [R1+0xf8], R20 ;  /* 0x0000f81401007387 */ /* 0x0003e20000100a00 */
[----:B--2---:R-:W-:-:S03]  /*51a90*/  IMAD.WIDE R30, R252, 0x4, R26 ;  /* 0x00000004fc1e7825 */ /* 0x004fc600078e021a */
[----:B------:R-:W-:Y:S01]  /*51aa0*/  LDGSTS.E [R19+-0x38280], desc[UR48][R20.64], P6 ;  /* 0xc7d8000014137fae */ /* 0x000fe2000b121870 */
[----:B-1----:R-:W-:-:S03]  /*51ab0*/  IMAD.WIDE R28, R252, 0x4, R22 ;  /* 0x00000004fc1c7825 */ /* 0x002fc600078e0216 */
[----:B------:R-:W-:Y:S04]  /*51ac0*/  LDGSTS.E [R18+-0x1fe80], desc[UR48][R30.64], P6 ;  /* 0xe01800001e127fae */ /* 0x000fe8000b121870 */
[----:B------:R-:W2:Y:S04]  /*51ad0*/  LDL.LU.64 R22, [R1+0x700] ;  /* 0x0007000001167983 */ /* 0x000ea80000300a00 */
[----:B------:R-:W-:Y:S04]  /*51ae0*/  STL.64 [R1+0xe8], R30 ;  /* 0x0000e81e01007387 */ /* 0x000fe80000100a00 */
[----:B------:R-:W2:Y:S04]  /*51af0*/  LDL.LU.64 R20, [R1+0x708] ;  /* 0x0007080001147983 */ /* 0x000ea80000300a00 */
[----:B------:R1:W-:Y:S04]  /*51b00*/  STL.64 [R1+0xd8], R28 ;  /* 0x0000d81c01007387 */ /* 0x0003e80000100a00 */
[----:B------:R1:W-:Y:S01]  /*51b10*/  LDGSTS.E [R17+-0x1fa80], desc[UR48][R28.64], P6 ;  /* 0xe05800001c117fae */ /* 0x0003e2000b121870 */
[----:B----4-:R-:W-:-:S03]  /*51b20*/  IMAD.WIDE R26, R252, 0x4, R228 ;  /* 0x00000004fc1a7825 */ /* 0x010fc600078e02e4 */
[----:B------:R-:W4:Y:S04]  /*51b30*/  LDL.LU.64 R228, [R1+0x710] ;  /* 0x0007100001e47983 */ /* 0x000f280000300a00 */
[----:B------:R3:W-:Y:S04]  /*51b40*/  STL.64 [R1+0xc8], R26 ;  /* 0x0000c81a01007387 */ /* 0x0007e80000100a00 */
[----:B------:R3:W-:Y:S01]  /*51b50*/  LDGSTS.E [R16+-0x1f680], desc[UR48][R26.64], P6 ;  /* 0xe09800001a107fae */ /* 0x0007e2000b121870 */
[----:B-1----:R-:W-:-:S03]  /*51b60*/  IMAD.WIDE R28, R252, 0x4, R234 ;  /* 0x00000004fc1c7825 */ /* 0x002fc600078e02ea */
[----:B------:R-:W4:Y:S04]  /*51b70*/  LDL.LU.64 R234, [R1+0x718] ;  /* 0x0007180001ea7983 */ /* 0x000f280000300a00 */
[----:B------:R1:W-:Y:S04]  /*51b80*/  STL.64 [R1+0xb0], R28 ;  /* 0x0000b01c01007387 */ /* 0x0003e80000100a00 */
[----:B------:R1:W-:Y:S01]  /*51b90*/  LDGSTS.E [R19+-0x1f280], desc[UR48][R28.64], P6 ;  /* 0xe0d800001c137fae */ /* 0x0003e2000b121870 */
[----:B---3--:R-:W-:-:S03]  /*51ba0*/  IMAD.WIDE R30, R252, 0x4, R222 ;  /* 0x00000004fc1e7825 */ /* 0x008fc600078e02de */
[----:B------:R-:W3:Y:S04]  /*51bb0*/  LDL.LU.64 R222, [R1+0x720] ;  /* 0x0007200001de7983 */ /* 0x000ee80000300a00 */
[----:B------:R-:W-:Y:S01]  /*51bc0*/  LDGSTS.E [R18+-0x1ee80], desc[UR48][R30.64], P6 ;  /* 0xe11800001e127fae */ /* 0x000fe2000b121870 */
[----:B------:R-:W-:-:S03]  /*51bd0*/  IMAD.WIDE R26, R252, 0x4, R24 ;  /* 0x00000004fc1a7825 */ /* 0x000fc600078e0218 */
        /* <DEDUP_REMOVED lines=8> */
[----:B------:R1:W-:Y:S04]  /*51c60*/  LDGSTS.E [R16+-0x1e680], desc[UR48][R28.64], P6 ;  /* 0xe19800001c107fae */ /* 0x0003e8000b121870 */
[----:B------:R-:W3:Y:S04]  /*51c70*/  LDL.LU.64 R210, [R1+0x738] ;  /* 0x0007380001d27983 */ /* 0x000ee80000300a00 */
[----:B------:R4:W-:Y:S04]  /*51c80*/  STL.64 [R1+0x50], R26 ;  /* 0x0000501a01007387 */ /* 0x0009e80000100a00 */
[----:B------:R4:W-:Y:S01]  /*51c90*/  LDGSTS.E [R19+-0x1e280], desc[UR48][R26.64], P6 ;  /* 0xe1d800001a137fae */ /* 0x0009e2000b121870 */
[----:B--2---:R-:W-:-:S03]  /*51ca0*/  IMAD.WIDE R30, R252, 0x4, R22 ;  /* 0x00000004fc1e7825 */ /* 0x004fc600078e0216 */
[----:B------:R-:W2:Y:S04]  /*51cb0*/  LDL.LU.64 R22, [R1+0x740] ;  /* 0x0007400001167983 */ /* 0x000ea80000300a00 */
[----:B------:R2:W-:Y:S01]  /*51cc0*/  LDGSTS.E [R18+-0x1de80], desc[UR48][R30.64], P6 ;  /* 0xe21800001e127fae */ /* 0x0005e2000b121870 */
[----:B-1----:R-:W-:-:S03]  /*51cd0*/  IMAD.WIDE R28, R252, 0x4, R20 ;  /* 0x00000004fc1c7825 */ /* 0x002fc600078e0214 */
[----:B------:R-:W2:Y:S04]  /*51ce0*/  LDL.LU.64 R20, [R1+0x748] ;  /* 0x0007480001147983 */ /* 0x000ea80000300a00 */
[----:B------:R-:W-:Y:S04]  /*51cf0*/  STL.64 [R1+0x38], R30 ;  /* 0x0000381e01007387 */ /* 0x000fe80000100a00 */
[----:B------:R-:W-:Y:S01]  /*51d00*/  STL.64 [R1+0x20], R28 ;  /* 0x0000201c01007387 */ /* 0x000fe20000100a00 */
[----:B----4-:R-:W-:-:S03]  /*51d10*/  IMAD.WIDE R26, R252, 0x4, R228 ;  /* 0x00000004fc1a7825 */ /* 0x010fc600078e02e4 */
[----:B------:R-:W4:Y:S04]  /*51d20*/  LDL.LU.64 R228, [R1+0x750] ;  /* 0x0007500001e47983 */ /* 0x000f280000300a00 */
[----:B------:R1:W-:Y:S04]  /*51d30*/  STL.64 [R1+0x8], R26 ;  /* 0x0000081a01007387 */ /* 0x0003e80000100a00 */
[----:B------:R4:W-:Y:S01]  /*51d40*/  LDGSTS.E [R17+-0x1da80], desc[UR48][R28.64], P6 ;  /* 0xe25800001c117fae */ /* 0x0009e2000b121870 */
[----:B------:R-:W-:-:S03]  /*51d50*/  IMAD.WIDE R236, R252, 0x4, R234 ;  /* 0x00000004fcec7825 */ /* 0x000fc600078e02ea */
[----:B------:R-:W4:Y:S04]  /*51d60*/  LDL.LU.64 R234, [R1+0x758] ;  /* 0x0007580001ea7983 */ /* 0x000f280000300a00 */
[----:B------:R4:W-:Y:S04]  /*51d70*/  LDGSTS.E [R16+-0x1d680], desc[UR48][R26.64], P6 ;  /* 0xe29800001a107fae */ /* 0x0009e8000b121870 */
[----:B------:R-:W-:Y:S01]  /*51d80*/  LDGSTS.E [R19+-0x1d280], desc[UR48][R236.64], P6 ;  /* 0xe2d80000ec137fae */ /* 0x000fe2000b121870 */
[----:B---3--:R-:W-:-:S03]  /*51d90*/  IMAD.WIDE R230, R252, 0x4, R222 ;  /* 0x00000004fce67825 */ /* 0x008fc600078e02de */
[----:B------:R-:W3:Y:S04]  /*51da0*/  LDL.LU.64 R222, [R1+0x760] ;  /* 0x0007600001de7983 */ /* 0x000ee80000300a00 */
[----:B-1----:R-:W3:Y:S01]  /*51db0*/  LDL.LU.64 R26, [R1+0x768] ;  /* 0x00076800011a7983 */ /* 0x002ee20000300a00 */
[----:B------:R-:W-:-:S03]  /*51dc0*/  IMAD.WIDE R224, R252, 0x4, R24 ;  /* 0x00000004fce07825 */ /* 0x000fc600078e0218 */
[----:B------:R-:W-:Y:S04]  /*51dd0*/  LDGSTS.E [R18+-0x1ce80], desc[UR48][R230.64], P6 ;  /* 0xe3180000e6127fae */ /* 0x000fe8000b121870 */
[----:B------:R-:W-:Y:S01]  /*51de0*/  LDGSTS.E [R17+-0x1ca80], desc[UR48][R224.64], P6 ;  /* 0xe3580000e0117fae */ /* 0x000fe2000b121870 */
[----:B------:R-:W-:-:S03]  /*51df0*/  IMAD.WIDE R218, R252, 0x4, R216 ;  /* 0x00000004fcda7825 */ /* 0x000fc600078e02d8 */
[----:B------:R-:W3:Y:S04]  /*51e00*/  LDL.LU.64 R216, [R1+0x770] ;  /* 0x0007700001d87983 */ /* 0x000ee80000300a00 */
[----:B------:R-:W-:Y:S01]  /*51e10*/  LDGSTS.E [R16+-0x1c680], desc[UR48][R218.64], P6 ;  /* 0xe3980000da107fae */ /* 0x000fe2000b121870 */
[----:B------:R-:W-:-:S03]  /*51e20*/  IMAD.WIDE R212, R252, 0x4, R210 ;  /* 0x00000004fcd47825 */ /* 0x000fc600078e02d2 */
[----:B------:R-:W3:Y:S04]  /*51e30*/  LDL.LU.64 R210, [R1+0x7a0] ;  /* 0x0007a00001d27983 */ /* 0x000ee80000300a00 */
[----:B------:R-:W3:Y:S04]  /*51e40*/  LDL.LU.64 R24, [R1+0x798] ;  /* 0x0007980001187983 */ /* 0x000ee80000300a00 */
[----:B------:R-:W-:Y:S01]  /*51e50*/  LDGSTS.E [R19+-0x1c280], desc[UR48][R212.64], P6 ;  /* 0xe3d80000d4137fae */ /* 0x000fe2000b121870 */
[----:B--2---:R-:W-:-:S03]  /*51e60*/  IMAD.WIDE R46, R252, 0x4, R22 ;  /* 0x00000004fc2e7825 */ /* 0x004fc600078e0216 */
[----:B------:R-:W2:Y:S04]  /*51e70*/  LDL.LU.64 R22, [R1+0x790] ;  /* 0x0007900001167983 */ /* 0x000ea80000300a00 */
[----:B------:R-:W-:Y:S01]  /*51e80*/  LDGSTS.E [R18+-0x1be80], desc[UR48][R46.64], P6 ;  /* 0xe41800002e127fae */ /* 0x000fe2000b121870 */
[----:B------:R-:W-:-:S05]  /*51e90*/  IMAD.WIDE R44, R252, 0x4, R20 ;  /* 0x00000004fc2c7825 */ /* 0x000fca00078e0214 */
[----:B------:R-:W-:Y:S01]  /*51ea0*/  LDGSTS.E [R17+-0x1ba80], desc[UR48][R44.64], P6 ;  /* 0xe45800002c117fae */ /* 0x000fe2000b121870 */
[----:B----4-:R-:W-:-:S03]  /*51eb0*/  IMAD.WIDE R42, R252, 0x4, R228 ;  /* 0x00000004fc2a7825 */ /* 0x010fc600078e02e4 */
[----:B------:R-:W4:Y:S04]  /*51ec0*/  LDL.LU.64 R228, [R1+0x788] ;  /* 0x0007880001e47983 */ /* 0x000f280000300a00 */
[----:B------:R-:W-:Y:S01]  /*51ed0*/  LDGSTS.E [R16+-0x1b680], desc[UR48][R42.64], P6 ;  /* 0xe49800002a107fae */ /* 0x000fe2000b121870 */
[----:B------:R-:W-:-:S03]  /*51ee0*/  IMAD.WIDE R40, R252, 0x4, R234 ;  /* 0x00000004fc287825 */ /* 0x000fc600078e02ea */
[----:B------:R-:W4:Y:S04]  /*51ef0*/  LDL.LU.64 R234, [R1+0x780] ;  /* 0x0007800001ea7983 */ /* 0x000f280000300a00 */
[----:B------:R-:W4:Y:S04]  /*51f00*/  LDL.LU.64 R20, [R1+0x778] ;  /* 0x0007780001147983 */ /* 0x000f280000300a00 */
[----:B------:R-:W-:Y:S01]  /*51f10*/  LDGSTS.E [R19+-0x1b280], desc[UR48][R40.64], P6 ;  /* 0xe4d8000028137fae */ /* 0x000fe2000b121870 */
[----:B---3--:R-:W-:-:S03]  /*51f20*/  IMAD.WIDE R38, R252, 0x4, R222 ;  /* 0x00000004fc267825 */ /* 0x008fc600078e02de */
[----:B------:R-:W3:Y:S01]  /*51f30*/  LDL.LU.64 R222, [R1+0x4e0] ;  /* 0x0004e00001de7983 */ /* 0x000ee20000300a00 */
        /* <DEDUP_REMOVED lines=9> */
[----:B------:R-:W3:Y:S01]  /*51fd0*/  LDL.LU.64 R84, [R1+0x7b0] ;  /* 0x0007b00001547983 */ /* 0x000ee20000300a00 */
[----:B------:R-:W-:-:S03]  /*51fe0*/  IMAD.WIDE R30, R252, 0x4, R24 ;  /* 0x00000004fc1e7825 */ /* 0x000fc600078e0218 */
[----:B------:R-:W-:Y:S04]  /*51ff0*/  LDGSTS.E [R19+-0x1a280], desc[UR48][R32.64], P6 ;  /* 0xe5d8000020137fae */ /* 0x000fe8000b121870 */
[----:B------:R-:W-:Y:S01]  /*52000*/  LDGSTS.E [R18+-0x19e80], desc[UR48][R30.64], P6 ;  /* 0xe61800001e127fae */ /* 0x000fe2000b121870 */
[----:B--2---:R-:W-:-:S05]  /*52010*/  IMAD.WIDE R28, R252, 0x4, R22 ;  /* 0x00000004fc1c7825 */ /* 0x004fca00078e0216 */
[----:B------:R-:W-:Y:S01]  /*52020*/  LDGSTS.E [R17+-0x19a80], desc[UR48][R28.64], P6 ;  /* 0xe65800001c117fae */ /* 0x000fe2000b121870 */
[----:B----4-:R-:W-:-:S03]  /*52030*/  IMAD.WIDE R26, R252, 0x4, R228 ;  /* 0x00000004fc1a7825 */ /* 0x010fc600078e02e4 */
[----:B------:R-:W2:Y:S04]  /*52040*/  LDL.LU.64 R228, [R1+0x7b8] ;  /* 0x0007b80001e47983 */ /* 0x000ea80000300a00 */
[----:B------:R-:W-:Y:S01]  /*52050*/  LDGSTS.E [R16+-0x19680], desc[UR48][R26.64], P6 ;  /* 0xe69800001a107fae */ /* 0x000fe2000b121870 */
[----:B------:R-:W-:-:S03]  /*52060*/  IMAD.WIDE R24, R252, 0x4, R234 ;  /* 0x00000004fc187825 */ /* 0x000fc600078e02ea */
[----:B------:R-:W4:Y:S01]  /*52070*/  LDL.LU.64 R234, [R1+0x7c0] ;  /* 0x0007c00001ea7983 */ /* 0x000f220000300a00 */
[----:B------:R-:W-:-:S03]  /*52080*/  IMAD.WIDE R22, R252, 0x4, R20 ;  /* 0x00000004fc167825 */ /* 0x000fc600078e0214 */
[----:B------:R-:W4:Y:S04]  /*52090*/  LDL.LU.64 R86, [R1+0x7d0] ;  /* 0x0007d00001567983 */ /* 0x000f280000300a00 */
[----:B------:R1:W-:Y:S04]  /*520a0*/  LDGSTS.E [R18+-0x19280], desc[UR48][R24.64], P6 ;  /* 0xe6d8000018127fae */ /* 0x0003e8000b121870 */
[----:B------:R-:W-:Y:S01]  /*520b0*/  LDGSTS.E [R17+-0x18e80], desc[UR48][R22.64], P6 ;  /* 0xe718000016117fae */ /* 0x000fe2000b121870 */
[----:B---3--:R-:W-:-:S03]  /*520c0*/  IMAD.WIDE R20, R252, 0x4, R222 ;  /* 0x00000004fc147825 */ /* 0x008fc600078e02de */
[----:B------:R-:W3:Y:S04]  /*520d0*/  LDL.LU.64 R222, [R1+0x7d8] ;  /* 0x0007d80001de7983 */ /* 0x000ee80000300a00 */
[----:B------:R1:W-:Y:S02]  /*520e0*/  LDGSTS.E [R16+-0x18a80], desc[UR48][R20.64], P6 ;  /* 0xe758000014107fae */ /* 0x0003e4000b121870 */
[C---:B-1----:R-:W-:Y:S02]  /*520f0*/  IMAD.WIDE R18, R252.reuse, 0x4, R216 ;  /* 0x00000004fc127825 */ /* 0x042fe400078e02d8 */
[----:B------:R-:W3:Y:S02]  /*52100*/  LDL.LU.64 R216, [R1+0x7e0] ;  /* 0x0007e00001d87983 */ /* 0x000ee40000300a00 */
[----:B------:R-:W-:-:S02]  /*52110*/  IMAD.WIDE R16, R252, 0x4, R210 ;  /* 0x00000004fc107825 */ /* 0x000fc400078e02d2 */
[----:B------:R-:W3:Y:S02]  /*52120*/  LDL.LU.64 R210, [R1+0x7e8] ;  /* 0x0007e80001d27983 */ /* 0x000ee40000300a00 */
[C---:B------:R-:W-:Y:S02]  /*52130*/  IMAD.WIDE R94, R252.reuse, 0x4, R88 ;  /* 0x00000004fc5e7825 */ /* 0x040fe400078e0258 */
[----:B------:R-:W3:Y:S02]  /*52140*/  LDL.LU.64 R88, [R1+0x7f0] ;  /* 0x0007f00001587983 */ /* 0x000ee40000300a00 */
[----:B------:R-:W-:Y:S02]  /*52150*/  IMAD.WIDE R90, R252, 0x4, R84 ;  /* 0x00000004fc5a7825 */ /* 0x000fe400078e0254 */
[----:B------:R-:W3:Y:S01]  /*52160*/  LDL.LU.64 R84, [R1+0x800] ;  /* 0x0008000001547983 */ /* 0x000ee20000300a00 */
[C---:B------:R-:W-:Y:S01]  /*52170*/  IADD3 R83, R246.reuse, 0x100000, RZ ;  /* 0x00100000f6537810 */ /* 0x040fe20007ffe0ff */
[----:B------:R-:W-:-:S02]  /*52180*/  VIADD R80, R246, 0x100000 ;  /* 0x00100000f6507836 */ /* 0x000fc40000000000 */
[C---:B------:R-:W-:Y:S02]  /*52190*/  VIADD R82, R247.reuse, 0x100000 ;  /* 0x00100000f7527836 */ /* 0x040fe40000000000 */
[C---:B------:R-:W-:Y:S01]  /*521a0*/  VIADD R81, R247.reuse, 0x100000 ;  /* 0x00100000f7517836 */ /* 0x040fe20000000000 */
[----:B------:R1:W-:Y:S04]  /*521b0*/  LDGSTS.E [R80+-0x18680], desc[UR48][R18.64], P6 ;  /* 0xe798000012507fae */ /* 0x0003e8000b121870 */
[----:B------:R-:W-:Y:S04]  /*521c0*/  STL.64 [R1+0x2e0], R94 ;  /* 0x0002e05e01007387 */ /* 0x000fe80000100a00 */
[----:B------:R2:W-:Y:S04]  /*521d0*/  LDGSTS.E [R83+-0x18280], desc[UR48][R16.64], P6 ;  /* 0xe7d8000010537fae */ /* 0x0005e8000b121870 */
[----:B------:R4:W-:Y:S01]  /*521e0*/  STL.64 [R1+0x2d0], R90 ;  /* 0x0002d05a01007387 */ /* 0x0009e20000100a00 */
[----:B-1----:R-:W-:-:S03]  /*521f0*/  VIADD R80, R247, 0x100000 ;  /* 0x00100000f7507836 */ /* 0x002fc60000000000 */
[----:B------:R-:W-:Y:S04]  /*52200*/  LDGSTS.E [R82+-0x3fe00], desc[UR48][R94.64], P6 ;  /* 0xc02000005e527fae */ /* 0x000fe8000b121870 */
[----:B------:R4:W-:Y:S01]  /*52210*/  LDGSTS.E [R81+-0x3fa00], desc[UR48][R90.64], P6 ;  /* 0xc06000005a517fae */ /* 0x0009e2000b121870 */
[----:B--2---:R-:W-:Y:S02]  /*52220*/  VIADD R83, R247, 0x100000 ;  /* 0x00100000f7537836 */ /* 0x004fe40000000000 */
[C---:B------:R-:W-:Y:S02]  /*52230*/  IMAD.WIDE R92, R252.reuse, 0x4, R228 ;  /* 0x00000004fc5c7825 */ /* 0x040fe400078e02e4 */
[----:B------:R-:W2:Y:S04]  /*52240*/  LDL.LU.64 R228, [R1+0x810] ;  /* 0x0008100001e47983 */ /* 0x000ea80000300a00 */
[----:B------:R3:W-:Y:S04]  /*52250*/  STL.64 [R1+0x2c0], R92 ;  /* 0x0002c05c01007387 */ /* 0x0007e80000100a00 */
[----:B------:R3:W-:Y:S01]  /*52260*/  LDGSTS.E [R80+-0x3f600], desc[UR48][R92.64], P6 ;  /* 0xc0a000005c507fae */ /* 0x0007e2000b121870 */
[----:B----4-:R-:W-:-:S03]  /*52270*/  IMAD.WIDE R90, R252, 0x4, R234 ;  /* 0x00000004fc5a7825 */ /* 0x010fc600078e02ea */
[----:B------:R-:W4:Y:S01]  /*52280*/  LDL.LU.64 R234, [R1+0x818] ;  /* 0x0008180001ea7983 */ /* 0x000f220000300a00 */
[----:B------:R-:W-:-:S03]  /*52290*/  IMAD.WIDE R94, R252, 0x4, R86 ;  /* 0x00000004fc5e7825 */ /* 0x000fc600078e0256 */
[----:B------:R1:W-:Y:S04]  /*522a0*/  STL.64 [R1+0x2b0], R90 ;  /* 0x0002b05a01007387 */ /* 0x0003e80000100a00 */
[----:B------:R-:W4:Y:S04]  /*522b0*/  LDL.LU.64 R86, [R1+0x820] ;  /* 0x0008200001567983 */ /* 0x000f280000300a00 */
        /* <DEDUP_REMOVED lines=9> */
[----:B------:R1:W-:Y:S04]  /*52350*/  STL.64 [R1+0x280], R90 ;  /* 0x0002805a01007387 */ /* 0x0003e80000100a00 */
[----:B------:R1:W-:Y:S01]  /*52360*/  LDGSTS.E [R80+-0x3e600], desc[UR48][R90.64], P6 ;  /* 0xc1a000005a507fae */ /* 0x0003e2000b121870 */
[----:B------:R-:W-:-:S03]  /*52370*/  IMAD.WIDE R92, R252, 0x4, R210 ;  /* 0x00000004fc5c7825 */ /* 0x000fc600078e02d2 */
[----:B------:R-:W3:Y:S01]  /*52380*/  LDL.LU.64 R210, [R1+0x838] ;  /* 0x0008380001d27983 */ /* 0x000ee20000300a00 */
[----:B------:R-:W-:-:S03]  /*52390*/  IMAD.WIDE R94, R252, 0x4, R88 ;  /* 0x00000004fc5e7825 */ /* 0x000fc600078e0258 */
[----:B------:R2:W-:Y:S01]  /*523a0*/  STL.64 [R1+0x270], R92 ;  /* 0x0002705c01007387 */ /* 0x0005e20000100a00 */
[----:B-1----:R-:W-:-:S03]  /*523b0*/  IMAD.WIDE R90, R252, 0x4, R84 ;  /* 0x00000004fc5a7825 */ /* 0x002fc600078e0254 */
[----:B------:R-:W3:Y:S04]  /*523c0*/  LDL.LU.64 R88, [R1+0x840] ;  /* 0x0008400001587983 */ /* 0x000ee80000300a00 */
[----:B------:R-:W3:Y:S04]  /*523d0*/  LDL.LU.64 R84, [R1+0x848] ;  /* 0x0008480001547983 */ /* 0x000ee80000300a00 */
[----:B------:R2:W-:Y:S04]  /*523e0*/  LDGSTS.E [R83+-0x3e200], desc[UR48][R92.64], P6 ;  /* 0xc1e000005c537fae */ /* 0x0005e8000b121870 */
[----:B------:R-:W-:Y:S04]  /*523f0*/  STL.64 [R1+0x260], R94 ;  /* 0x0002605e01007387 */ /* 0x000fe80000100a00 */
[----:B------:R4:W-:Y:S04]  /*52400*/  STL.64 [R1+0x250], R90 ;  /* 0x0002505a01007387 */ /* 0x0009e80000100a00 */
[----:B------:R-:W-:Y:S04]  /*52410*/  LDGSTS.E [R82+-0x3de00], desc[UR48][R94.64], P6 ;  /* 0xc22000005e527fae */ /* 0x000fe8000b121870 */
[----:B------:R4:W-:Y:S01]  /*52420*/  LDGSTS.E [R81+-0x3da00], desc[UR48][R90.64], P6 ;  /* 0xc26000005a517fae */ /* 0x0009e2000b121870 */
[----:B--2---:R-:W-:-:S03]  /*52430*/  IMAD.WIDE R92, R252, 0x4, R228 ;  /* 0x00000004fc5c7825 */ /* 0x004fc600078e02e4 */
[----:B------:R-:W2:Y:S04]  /*52440*/  LDL.LU.64 R228, [R1+0x850] ;  /* 0x0008500001e47983 */ /* 0x000ea80000300a00 */
[----:B------:R3:W-:Y:S04]  /*52450*/  STL.64 [R1+0x240], R92 ;  /* 0x0002405c01007387 */ /* 0x0007e80000100a00 */
[----:B------:R3:W-:Y:S01]  /*52460*/  LDGSTS.E [R80+-0x3d600], desc[UR48][R92.64], P6 ;  /* 0xc2a000005c507fae */ /* 0x0007e2000b121870 */
[----:B----4-:R-:W-:-:S03]  /*52470*/  IMAD.WIDE R90, R252, 0x4, R234 ;  /* 0x00000004fc5a7825 */ /* 0x010fc600078e02ea */
[----:B------:R-:W4:Y:S04]  /*52480*/  LDL.LU.64 R234, [R1+0x858] ;  /* 0x0008580001ea7983 */ /* 0x000f280000300a00 */
[----:B------:R1:W-:Y:S01]  /*52490*/  STL.64 [R1+0x230], R90 ;  /* 0x0002305a01007387 */ /* 0x0003e20000100a00 */
[----:B------:R-:W-:-:S03]  /*524a0*/  IMAD.WIDE R94, R252, 0x4, R86 ;  /* 0x00000004fc5e7825 */ /* 0x000fc600078e0256 */
        /* <DEDUP_REMOVED lines=13> */
[----:B------:R-:W3:Y:S04]  /*52580*/  LDL.LU.64 R210, [R1+0x878] ;  /* 0x0008780001d27983 */ /* 0x000ee80000300a00 */
[----:B------:R2:W-:Y:S01]  /*52590*/  STL.64 [R1+0x1f0], R92 ;  /* 0x0001f05c01007387 */ /* 0x0005e20000100a00 */
[----:B------:R-:W-:-:S03]  /*525a0*/  IMAD.WIDE R94, R252, 0x4, R88 ;  /* 0x00000004fc5e7825 */ /* 0x000fc600078e0258 */
[----:B------:R-:W3:Y:S01]  /*525b0*/  LDL.LU.64 R88, [R1+0x880] ;  /* 0x0008800001587983 */ /* 0x000ee20000300a00 */
[----:B-1----:R-:W-:-:S03]  /*525c0*/  IMAD.WIDE R90, R252, 0x4, R84 ;  /* 0x00000004fc5a7825 */ /* 0x002fc600078e0254 */
[----:B------:R-:W3:Y:S04]  /*525d0*/  LDL.LU.64 R84, [R1+0x888] ;  /* 0x0008880001547983 */ /* 0x000ee80000300a00 */
[----:B------:R2:W-:Y:S04]  /*525e0*/  LDGSTS.E [R83+-0x3c200], desc[UR48][R92.64], P6 ;  /* 0xc3e000005c537fae */ /* 0x0005e8000b121870 */
[----:B------:R-:W-:Y:S04]  /*525f0*/  STL.64 [R1+0x1e0], R94 ;  /* 0x0001e05e01007387 */ /* 0x000fe80000100a00 */
[----:B------:R-:W-:Y:S04]  /*52600*/  LDGSTS.E [R82+-0x3be00], desc[UR48][R94.64], P6 ;  /* 0xc42000005e527fae */ /* 0x000fe8000b121870 */
[----:B------:R4:W-:Y:S04]  /*52610*/  STL.64 [R1+0x1d0], R90 ;  /* 0x0001d05a01007387 */ /* 0x0009e80000100a00 */
        /* <DEDUP_REMOVED lines=25> */
[----:B------:R2:W-:Y:S01]  /*527b0*/  LDGSTS.E [R83+-0x3a200], desc[UR48][R92.64], P6 ;  /* 0xc5e000005c537fae */ /* 0x0005e2000b121870 */
[----:B-1----:R-:W-:-:S03]  /*527c0*/  IMAD.WIDE R90, R252, 0x4, R84 ;  /* 0x00000004fc5a7825 */ /* 0x002fc600078e0254 */
[----:B------:R-:W3:Y:S04]  /*527d0*/  LDL.LU.64 R84, [R1+0x8c8] ;  /* 0x0008c80001547983 */ /* 0x000ee80000300a00 */
[----:B------:R-:W3:Y:S04]  /*527e0*/  LDL.LU.64 R88, [R1+0x8d0] ;  /* 0x0008d00001587983 */ /* 0x000ee80000300a00 */
[----:B------:R-:W-:Y:S04]  /*527f0*/  STL.64 [R1+0x160], R94 ;  /* 0x0001605e01007387 */ /* 0x000fe80000100a00 */
[----:B------:R-:W-:Y:S04]  /*52800*/  LDGSTS.E [R82+-0x39e00], desc[UR48][R94.64], P6 ;  /* 0xc62000005e527fae */ /* 0x000fe8000b121870 */
[----:B------:R4:W-:Y:S04]  /*52810*/  STL.64 [R1+0x150], R90 ;  /* 0x0001505a01007387 */ /* 0x0009e80000100a00 */
[----:B------:R4:W-:Y:S01]  /*52820*/  LDGSTS.E [R81+-0x39a00], desc[UR48][R90.64], P6 ;  /* 0xc66000005a517fae */ /* 0x0009e2000b121870 */
[----:B--2---:R-:W-:-:S03]  /*52830*/  IMAD.WIDE R92, R252, 0x4, R228 ;  /* 0x00000004fc5c7825 */ /* 0x004fc600078e02e4 */
[----:B------:R-:W2:Y:S04]  /*52840*/  LDL.LU.64 R228, [R1+0x8d8] ;  /* 0x0008d80001e47983 */ /* 0x000ea80000300a00 */
[----:B------:R1:W-:Y:S04]  /*52850*/  STL.64 [R1+0x140], R92 ;  /* 0x0001405c01007387 */ /* 0x0003e80000100a00 */
[----:B------:R-:W-:Y:S01]  /*52860*/  LDGSTS.E [R80+-0x39600], desc[UR48][R92.64], P6 ;  /* 0xc6a000005c507fae */ /* 0x000fe2000b121870 */
[----:B----4-:R-:W-:-:S03]  /*52870*/  IMAD.WIDE R90, R252, 0x4, R234 ;  /* 0x00000004fc5a7825 */ /* 0x010fc600078e02ea */
[----:B------:R-:W4:Y:S01]  /*52880*/  LDL.LU.64 R234, [R1+0x8e0] ;  /* 0x0008e00001ea7983 */ /* 0x000f220000300a00 */
[----:B------:R-:W-:-:S03]  /*52890*/  IMAD.WIDE R94, R252, 0x4, R86 ;  /* 0x00000004fc5e7825 */ /* 0x000fc600078e0256 */
[----:B------:R1:W-:Y:S04]  /*528a0*/  STL.64 [R1+0x130], R90 ;  /* 0x0001305a01007387 */ /* 0x0003e80000100a00 */
[----:B------:R1:W-:Y:S04]  /*528b0*/  LDGSTS.E [R83+-0x39200], desc[UR48][R90.64], P6 ;  /* 0xc6e000005a537fae */ /* 0x0003e8000b121870 */
        /* <DEDUP_REMOVED lines=10> */
[----:B------:R1:W-:Y:S02]  /*52960*/  LDGSTS.E [R80+-0x38600], desc[UR48][R90.64], P6 ;  /* 0xc7a000005a507fae */ /* 0x0003e4000b121870 */
[----:B-1----:R-:W-:-:S02]  /*52970*/  IMAD.WIDE R86, R252, 0x4, R210 ;  /* 0x00000004fc567825 */ /* 0x002fc400078e02d2 */
[----:B------:R-:W3:Y:S04]  /*52980*/  LDL.LU.64 R210, [R1+0x908] ;  /* 0x0009080001d27983 */ /* 0x000ee80000300a00 */
[----:B------:R1:W-:Y:S04]  /*52990*/  STL.64 [R1+0xf0], R86 ;  /* 0x0000f05601007387 */ /* 0x0003e80000100a00 */
[----:B------:R-:W-:Y:S01]  /*529a0*/  LDGSTS.E [R83+-0x38200], desc[UR48][R86.64], P6 ;  /* 0xc7e0000056537fae */ /* 0x000fe2000b121870 */
[----:B------:R-:W-:-:S04]  /*529b0*/  IMAD.WIDE R84, R252, 0x4, R84 ;  /* 0x00000004fc547825 */ /* 0x000fc800078e0254 */
[C---:B------:R-:W-:Y:S01]  /*529c0*/  IMAD.WIDE R90, R252.reuse, 0x4, R88 ;  /* 0x00000004fc5a7825 */ /* 0x040fe200078e0258 */
[----:B------:R-:W-:Y:S04]  /*529d0*/  LDGSTS.E [R82+-0x1fe00], desc[UR48][R84.64], P6 ;  /* 0xe020000054527fae */ /* 0x000fe8000b121870 */
[----:B------:R-:W3:Y:S04]  /*529e0*/  LDL.LU.64 R88, [R1+0x910] ;  /* 0x0009100001587983 */ /* 0x000ee80000300a00 */
[----:B------:R2:W-:Y:S04]  /*529f0*/  STL.64 [R1+0xe0], R84 ;  /* 0x0000e05401007387 */ /* 0x0005e80000100a00 */
[----:B-1----:R-:W3:Y:S04]  /*52a00*/  LDL.LU.64 R86, [R1+0x918] ;  /* 0x0009180001567983 */ /* 0x002ee80000300a00 */
[----:B------:R4:W-:Y:S04]  /*52a10*/  STL.64 [R1+0xd0], R90 ;  /* 0x0000d05a01007387 */ /* 0x0009e80000100a00 */
[----:B--2---:R-:W2:Y:S04]  /*52a20*/  LDL.LU.64 R84, [R1+0x928] ;  /* 0x0009280001547983 */ /* 0x004ea80000300a00 */
[----:B------:R4:W-:Y:S01]  /*52a30*/  LDGSTS.E [R81+-0x1fa00], desc[UR48][R90.64], P6 ;  /* 0xe06000005a517fae */ /* 0x0009e2000b121870 */
[----:B------:R-:W-:-:S05]  /*52a40*/  IMAD.WIDE R94, R252, 0x4, R228 ;  /* 0x00000004fc5e7825 */ /* 0x000fca00078e02e4 */
[----:B------:R3:W-:Y:S04]  /*52a50*/  STL.64 [R1+0xc0], R94 ;  /* 0x0000c05e01007387 */ /* 0x0007e80000100a00 */
[----:B------:R3:W-:Y:S01]  /*52a60*/  LDGSTS.E [R80+-0x1f600], desc[UR48][R94.64], P6 ;  /* 0xe0a000005e507fae */ /* 0x0007e2000b121870 */
[----:B----4-:R-:W-:-:S03]  /*52a70*/  IMAD.WIDE R90, R252, 0x4, R234 ;  /* 0x00000004fc5a7825 */ /* 0x010fc600078e02ea */
[----:B------:R-:W4:Y:S04]  /*52a80*/  LDL.LU.64 R234, [R1+0x930] ;  /* 0x0009300001ea7983 */ /* 0x000f280000300a00 */
[----:B------:R1:W-:Y:S04]  /*52a90*/  STL.64 [R1+0xa8], R90 ;  /* 0x0000a85a01007387 */ /* 0x0003e80000100a00 */
[----:B------:R-:W4:Y:S04]  /*52aa0*/  LDL.LU.64 R228, [R1+0x938] ;  /* 0x0009380001e47983 */ /* 0x000f280000300a00 */
[----:B------:R1:W-:Y:S01]  /*52ab0*/  LDGSTS.E [R83+-0x1f200], desc[UR48][R90.64], P6 ;  /* 0xe0e000005a537fae */ /* 0x0003e2000b121870 */
[----:B---3--:R-:W-:-:S03]  /*52ac0*/  IMAD.WIDE R94, R252, 0x4, R222 ;  /* 0x00000004fc5e7825 */ /* 0x008fc600078e02de */
[----:B------:R-:W3:Y:S01]  /*52ad0*/  LDL.LU.64 R222, [R1+0x940] ;  /* 0x0009400001de7983 */ /* 0x000ee20000300a00 */
[----:B------:R-:W-:-:S03]  /*52ae0*/  IMAD.WIDE R92, R252, 0x4, R92 ;  /* 0x00000004fc5c7825 */ /* 0x000fc600078e025c */
[----:B------:R1:W-:Y:S04]  /*52af0*/  STL.64 [R1+0x90], R94 ;  /* 0x0000905e01007387 */ /* 0x0003e80000100a00 */
[----:B------:R1:W-:Y:S04]  /*52b00*/  STL.64 [R1+0x78], R92 ;  /* 0x0000785c01007387 */ /* 0x0003e80000100a00 */
[----:B------:R1:W-:Y:S04]  /*52b10*/  LDGSTS.E [R82+-0x1ee00], desc[UR48][R94.64], P6 ;  /* 0xe12000005e527fae */ /* 0x0003e8000b121870 */
[----:B------:R-:W-:Y:S01]  /*52b20*/  LDGSTS.E [R81+-0x1ea00], desc[UR48][R92.64], P6 ;  /* 0xe16000005c517fae */ /* 0x000fe2000b121870 */
[----:B-1----:R-:W-:-:S03]  /*52b30*/  IMAD.WIDE R90, R252, 0x4, R216 ;  /* 0x00000004fc5a7825 */ /* 0x002fc600078e02d8 */
[----:B------:R-:W3:Y:S04]  /*52b40*/  LDL.LU.64 R216, [R1+0x948] ;  /* 0x0009480001d87983 */ /* 0x000ee80000300a00 */
[----:B------:R1:W-:Y:S04]  /*52b50*/  STL.64 [R1+0x60], R90 ;  /* 0x0000605a01007387 */ /* 0x0003e80000100a00 */
[----:B------:R-:W-:Y:S01]  /*52b60*/  LDGSTS.E [R80+-0x1e600], desc[UR48][R90.64], P6 ;  /* 0xe1a000005a507fae */ /* 0x000fe2000b121870 */
[----:B------:R-:W-:-:S03]  /*52b70*/  IMAD.WIDE R94, R252, 0x4, R210 ;  /* 0x00000004fc5e7825 */ /* 0x000fc600078e02d2 */
[----:B------:R-:W3:Y:S04]  /*52b80*/  LDL.LU.64 R210, [R1+0x950] ;  /* 0x0009500001d27983 */ /* 0x000ee80000300a00 */
[----:B------:R-:W-:Y:S04]  /*52b90*/  STL.64 [R1+0x48], R94 ;  /* 0x0000485e01007387 */ /* 0x000fe80000100a00 */
[----:B------:R-:W3:Y:S04]  /*52ba0*/  LDL.LU.64 R92, [R1+0x958] ;  /* 0x00095800015c7983 */ /* 0x000ee80000300a00 */
[----:B-1----:R-:W3:Y:S04]  /*52bb0*/  LDL.LU.64 R90, [R1+0x960] ;  /* 0x00096000015a7983 */ /* 0x002ee80000300a00 */
[----:B------:R-:W-:Y:S01]  /*52bc0*/  LDGSTS.E [R83+-0x1e200], desc[UR48][R94.64], P6 ;  /* 0xe1e000005e537fae */ /* 0x000fe2000b121870 */
[----:B------:R-:W-:-:S04]  /*52bd0*/  IMAD.WIDE R88, R252, 0x4, R88 ;  /* 0x00000004fc587825 */ /* 0x000fc800078e0258 */
[C---:B------:R-:W-:Y:S01]  /*52be0*/  IMAD.WIDE R86, R252.reuse, 0x4, R86 ;  /* 0x00000004fc567825 */ /* 0x040fe200078e0256 */
[----:B------:R1:W-:Y:S04]  /*52bf0*/  STL.64 [R1+0x30], R88 ;  /* 0x0000305801007387 */ /* 0x0003e80000100a00 */
[----:B------:R1:W-:Y:S01]  /*52c00*/  STL.64 [R1+0x18], R86 ;  /* 0x0000185601007387 */ /* 0x0003e20000100a00 */
[----:B--2---:R-:W-:-:S03]  /*52c10*/  IMAD.WIDE R84, R252, 0x4, R84 ;  /* 0x00000004fc547825 */ /* 0x004fc600078e0254 */
[----:B------:R-:W2:Y:S04]  /*52c20*/  LDL.LU.64 R98, [R1+0x968] ;  /* 0x0009680001627983 */ /* 0x000ea80000300a00 */
[----:B------:R1:W-:Y:S04]  /*52c30*/  STL.64 [R1], R84 ;  /* 0x0000005401007387 */ /* 0x0003e80000100a00 */
[----:B------:R-:W2:Y:S04]  /*52c40*/  LDL.LU.64 R100, [R1+0x970] ;  /* 0x0009700001647983 */ /* 0x000ea80000300a00 */
[----:B------:R-:W-:Y:S04]  /*52c50*/  LDGSTS.E [R82+-0x1de00], desc[UR48][R88.64], P6 ;  /* 0xe220000058527fae */ /* 0x000fe8000b121870 */
[----:B------:R-:W-:Y:S01]  /*52c60*/  LDGSTS.E [R81+-0x1da00], desc[UR48][R86.64], P6 ;  /* 0xe260000056517fae */ /* 0x000fe2000b121870 */
[----:B----4-:R-:W-:-:S03]  /*52c70*/  IMAD.WIDE R234, R252, 0x4, R234 ;  /* 0x00000004fcea7825 */ /* 0x010fc600078e02ea */
[----:B------:R4:W-:Y:S04]  /*52c80*/  LDGSTS.E [R80+-0x1d600], desc[UR48][R84.64], P6 ;  /* 0xe2a0000054507fae */ /* 0x0009e8000b121870 */
[----:B-1----:R-:W2:Y:S04]  /*52c90*/  LDL.LU.64 R88, [R1+0x978] ;  /* 0x0009780001587983 */ /* 0x002ea80000300a00 */
[----:B------:R-:W2:Y:S04]  /*52ca0*/  LDL.LU.64 R86, [R1+0x9b8] ;  /* 0x0009b80001567983 */ /* 0x000ea80000300a00 */
[----:B------:R-:W2:Y:S04]  /*52cb0*/  LDL.LU.64 R96, [R1+0x9b0] ;  /* 0x0009b00001607983 */ /* 0x000ea80000300a00 */
[----:B------:R-:W2:Y:S01]  /*52cc0*/  LDL.LU.64 R102, [R1+0x9a8] ;  /* 0x0009a80001667983 */ /* 0x000ea20000300a00 */
[----:B------:R-:W-:-:S03]  /*52cd0*/  IMAD.WIDE R228, R252, 0x4, R228 ;  /* 0x00000004fce47825 */ /* 0x000fc600078e02e4 */
[----:B------:R-:W-:Y:S01]  /*52ce0*/  LDGSTS.E [R83+-0x1d200], desc[UR48][R234.64], P6 ;  /* 0xe2e00000ea537fae */ /* 0x000fe2000b121870 */
[----:B----4-:R-:W-:-:S03]  /*52cf0*/  VIADD R84, R247, 0x100000 ;  /* 0x00100000f7547836 */ /* 0x010fc60000000000 */
[----:B------:R-:W-:Y:S01]  /*52d00*/  LDGSTS.E [R82+-0x1ce00], desc[UR48][R228.64], P6 ;  /* 0xe3200000e4527fae */ /* 0x000fe2000b121870 */
[----:B------:R-:W-:Y:S01]  /*52d10*/  IADD3 R85, R247, 0x100000, RZ ;  /* 0x00100000f7557810 */ /* 0x000fe20007ffe0ff */
[----:B---3--:R-:W-:-:S05]  /*52d20*/  IMAD.WIDE R222, R252, 0x4, R222 ;  /* 0x00000004fcde7825 */ /* 0x008fca00078e02de */
[----:B------:R-:W-:Y:S01]  /*52d30*/  LDGSTS.E [R81+-0x1ca00], desc[UR48][R222.64], P6 ;  /* 0xe3600000de517fae */ /* 0x000fe2000b121870 */
[----:B------:R-:W-:-:S05]  /*52d40*/  IMAD.WIDE R216, R252, 0x4, R216 ;  /* 0x00000004fcd87825 */ /* 0x000fca00078e02d8 */
[----:B------:R1:W-:Y:S01]  /*52d50*/  LDGSTS.E [R80+-0x1c600], desc[UR48][R216.64], P6 ;  /* 0xe3a00000d8507fae */ /* 0x0003e2000b121870 */
[----:B------:R-:W-:-:S05]  /*52d60*/  IMAD.WIDE R210, R252, 0x4, R210 ;  /* 0x00000004fcd27825 */ /* 0x000fca00078e02d2 */
[----:B------:R-:W-:Y:S01]  /*52d70*/  LDGSTS.E [R82+-0x1c200], desc[UR48][R210.64], P6 ;  /* 0xe3e00000d2527fae */ /* 0x000fe2000b121870 */
[----:B-1----:R-:W-:-:S03]  /*52d80*/  IMAD.WIDE R80, R252, 0x4, R92 ;  /* 0x00000004fc507825 */ /* 0x002fc600078e025c */
[----:B------:R-:W3:Y:S01]  /*52d90*/  LDL.LU.64 R92, [R1+0x9a0] ;  /* 0x0009a000015c7983 */ /* 0x000ee20000300a00 */
[----:B------:R-:W-:-:S03]  /*52da0*/  IMAD.WIDE R94, R252, 0x4, R90 ;  /* 0x00000004fc5e7825 */ /* 0x000fc600078e025a */
[----:B------:R-:W4:Y:S04]  /*52db0*/  LDL.LU.64 R90, [R1+0x998] ;  /* 0x00099800015a7983 */ /* 0x000f280000300a00 */
[----:B------:R-:W-:Y:S04]  /*52dc0*/  LDGSTS.E [R84+-0x1be00], desc[UR48][R80.64], P6 ;  /* 0xe420000050547fae */ /* 0x000fe8000b121870 */
[----:B------:R1:W-:Y:S04]  /*52dd0*/  STL.64 [R1+0x480], R94 ;  /* 0x0004805e01007387 */ /* 0x0003e80000100a00 */
[----:B------:R-:W-:Y:S01]  /*52de0*/  LDGSTS.E [R83+-0x1ba00], desc[UR48][R94.64], P6 ;  /* 0xe46000005e537fae */ /* 0x000fe2000b121870 */
[----:B--2---:R-:W-:-:S03]  /*52df0*/  IMAD.WIDE R98, R252, 0x4, R98 ;  /* 0x00000004fc627825 */ /* 0x004fc600078e0262 */
[----:B-1----:R-:W2:Y:S04]  /*52e00*/  LDL.LU.64 R94, [R1+0x990] ;  /* 0x00099000015e7983 */ /* 0x002ea80000300a00 */
[----:B------:R1:W-:Y:S01]  /*52e10*/  STL.64 [R1+0x488], R98 ;  /* 0x0004886201007387 */ /* 0x0003e20000100a00 */
[----:B------:R-:W-:-:S03]  /*52e20*/  IMAD.WIDE R106, R252, 0x4, R100 ;  /* 0x00000004fc6a7825 */ /* 0x000fc600078e0264 */
[----:B------:R-:W2:Y:S04]  /*52e30*/  LDL.LU.64 R100, [R1+0x4d8] ;  /* 0x0004d80001647983 */ /* 0x000ea80000300a00 */
[----:B------:R1:W-:Y:S04]  /*52e40*/  LDGSTS.E [R82+-0x1b600], desc[UR48][R98.64], P6 ;  /* 0xe4a0000062527fae */ /* 0x0003e8000b121870 */
[----:B------:R1:W-:Y:S04]  /*52e50*/  STL.64 [R1+0x490], R106 ;  /* 0x0004906a01007387 */ /* 0x0003e80000100a00 */
[----:B------:R1:W-:Y:S01]  /*52e60*/  LDGSTS.E [R85+-0x1b200], desc[UR48][R106.64], P6 ;  /* 0xe4e000006a557fae */ /* 0x0003e2000b121870 */
[----:B------:R-:W-:-:S03]  /*52e70*/  IMAD.WIDE R104, R252, 0x4, R88 ;  /* 0x00000004fc687825 */ /* 0x000fc600078e0258 */
[----:B------:R-:W2:Y:S01]  /*52e80*/  LDL.LU.64 R88, [R1+0x988] ;  /* 0x0009880001587983 */ /* 0x000ea20000300a00 */
[----:B-1----:R-:W-:-:S03]  /*52e90*/  IMAD.WIDE R98, R252, 0x4, R86 ;  /* 0x00000004fc627825 */ /* 0x002fc600078e0256 */
[----:B------:R-:W2:Y:S01]  /*52ea0*/  LDL.LU.64 R86, [R1+0x980] ;  /* 0x0009800001567983 */ /* 0x000ea20000300a00 */
[----:B------:R-:W-:-:S03]  /*52eb0*/  IMAD.WIDE R96, R252, 0x4, R96 ;  /* 0x00000004fc607825 */ /* 0x000fc600078e0260 */
[----:B------:R-:W-:Y:S04]  /*52ec0*/  STL.64 [R1+0x4a0], R104 ;  /* 0x0004a06801007387 */ /* 0x000fe80000100a00 */
[----:B------:R3:W-:Y:S04]  /*52ed0*/  LDGSTS.E [R84+-0x1ae00], desc[UR48][R104.64], P6 ;  /* 0xe520000068547fae */ /* 0x0007e8000b121870 */
[----:B------:R1:W-:Y:S04]  /*52ee0*/  STL.64 [R1+0x4a8], R98 ;  /* 0x0004a86201007387 */ /* 0x0003e80000100a00 */
[----:B------:R-:W-:Y:S01]  /*52ef0*/  LDGSTS.E [R83+-0x1aa00], desc[UR48][R98.64], P6 ;  /* 0xe560000062537fae */ /* 0x000fe2000b121870 */
[----:B------:R-:W-:-:S03]  /*52f00*/  IMAD.WIDE R106, R252, 0x4, R102 ;  /* 0x00000004fc6a7825 */ /* 0x000fc600078e0266 */
[----:B------:R4:W-:Y:S04]  /*52f10*/  LDGSTS.E [R82+-0x1a600], desc[UR48][R96.64], P6 ;  /* 0xe5a0000060527fae */ /* 0x0009e8000b121870 */
[----:B------:R2:W-:Y:S04]  /*52f20*/  LDGSTS.E [R85+-0x1a200], desc[UR48][R106.64], P6 ;  /* 0xe5e000006a557fae */ /* 0x0005e8000b121870 */
[----:B-1----:R-:W2:Y:S04]  /*52f30*/  LDL.LU.64 R98, [R1+0x920] ;  /* 0x0009200001627983 */ /* 0x002ea80000300a00 */
[----:B------:R4:W-:Y:S04]  /*52f40*/  STL.64 [R1+0x4b0], R96 ;  /* 0x0004b06001007387 */ /* 0x0009e80000100a00 */
[----:B------:R-:W2:Y:S04]  /*52f50*/  LDL.LU.64 R102, [R1+0x808] ;  /* 0x0008080001667983 */ /* 0x000ea80000300a00 */
[----:B------:R-:W-:Y:S01]  /*52f60*/  STL.64 [R1+0x4b8], R106 ;  /* 0x0004b86a01007387 */ /* 0x000fe20000100a00 */
[----:B---3--:R-:W-:-:S03]  /*52f70*/  IMAD.WIDE R104, R252, 0x4, R92 ;  /* 0x00000004fc687825 */ /* 0x008fc600078e025c */
[----:B------:R-:W3:Y:S01]  /*52f80*/  LDL.LU.64 R92, [R1+0x9c0] ;  /* 0x0009c000015c7983 */ /* 0x000ee20000300a00 */
[----:B----4-:R-:W-:-:S03]  /*52f90*/  IMAD.WIDE R96, R252, 0x4, R90 ;  /* 0x00000004fc607825 */ /* 0x010fc600078e025a */
[----:B------:R-:W4:Y:S04]  /*52fa0*/  LDL.LU.64 R90, [R1+0x9c8] ;  /* 0x0009c800015a7983 */ /* 0x000f280000300a00 */
[----:B------:R-:W-:Y:S04]  /*52fb0*/  STL.64 [R1+0x4c0], R104 ;  /* 0x0004c06801007387 */ /* 0x000fe80000100a00 */
[----:B------:R1:W-:Y:S04]  /*52fc0*/  LDGSTS.E [R84+-0x19e00], desc[UR48][R104.64], P6 ;  /* 0xe620000068547fae */ /* 0x0003e8000b121870 */
[----:B------:R1:W-:Y:S04]  /*52fd0*/  STL.64 [R1+0x4c8], R96 ;  /* 0x0004c86001007387 */ /* 0x0003e80000100a00 */
[----:B------:R-:W-:Y:S01]  /*52fe0*/  LDGSTS.E [R83+-0x19a00], desc[UR48][R96.64], P6 ;  /* 0xe660000060537fae */ /* 0x000fe2000b121870 */
[----:B--2---:R-:W-:-:S05]  /*52ff0*/  IMAD.WIDE R94, R252, 0x4, R94 ;  /* 0x00000004fc5e7825 */ /* 0x004fca00078e025e */
[----:B------:R2:W-:Y:S04]  /*53000*/  LDGSTS.E [R82+-0x19600], desc[UR48][R94.64], P6 ;  /* 0xe6a000005e527fae */ /* 0x0005e8000b121870 */
[----:B-1----:R-:W4:Y:S01]  /*53010*/  LDL.LU.64 R96, [R1+0x9d0] ;  /* 0x0009d00001607983 */ /* 0x002f220000300a00 */
[----:B------:R-:W-:-:S03]  /*53020*/  IMAD.WIDE R106, R252, 0x4, R100 ;  /* 0x00000004fc6a7825 */ /* 0x000fc600078e0264 */
[----:B------:R2:W-:Y:S04]  /*53030*/  STL.64 [R1+0x4d0], R94 ;  /* 0x0004d05e01007387 */ /* 0x0005e80000100a00 */
[----:B------:R-:W4:Y:S04]  /*53040*/  LDL.LU.64 R100, [R1+0x9d8] ;  /* 0x0009d80001647983 */ /* 0x000f280000300a00 */
[----:B------:R-:W-:Y:S01]  /*53050*/  STL.64 [R1+0x4d8], R106 ;  /* 0x0004d86a01007387 */ /* 0x000fe20000100a00 */
[----:B------:R-:W-:-:S03]  /*53060*/  IMAD.WIDE R104, R252, 0x4, R88 ;  /* 0x00000004fc687825 */ /* 0x000fc600078e0258 */
[----:B------:R1:W-:Y:S01]  /*53070*/  LDGSTS.E [R85+-0x19200], desc[UR48][R106.64], P6 ;  /* 0xe6e000006a557fae */ /* 0x0003e2000b121870 */
[----:B--2---:R-:W-:-:S03]  /*53080*/  IMAD.WIDE R94, R252, 0x4, R86 ;  /* 0x00000004fc5e7825 */ /* 0x004fc600078e0256 */
[----:B------:R-:W2:Y:S04]  /*53090*/  LDL.LU.64 R88, [R1+0x9e0] ;  /* 0x0009e00001587983 */ /* 0x000ea80000300a00 */
[----:B------:R-:W2:Y:S04]  /*530a0*/  LDL.LU.64 R86, [R1+0x9e8] ;  /* 0x0009e80001567983 */ /* 0x000ea80000300a00 */
[----:B------:R-:W-:Y:S04]  /*530b0*/  STL.64 [R1+0x4e0], R104 ;  /* 0x0004e06801007387 */ /* 0x000fe80000100a00 */
[----:B------:R1:W-:Y:S04]  /*530c0*/  LDGSTS.E [R84+-0x18e00], desc[UR48][R104.64], P6 ;  /* 0xe720000068547fae */ /* 0x0003e8000b121870 */
[----:B------:R1:W-:Y:S04]  /*530d0*/  STL.64 [R1+0x4e8], R94 ;  /* 0x0004e85e01007387 */ /* 0x0003e80000100a00 */
[----:B------:R1:W-:Y:S01]  /*530e0*/  LDGSTS.E [R83+-0x18a00], desc[UR48][R94.64], P6 ;  /* 0xe76000005e537fae */ /* 0x0003e2000b121870 */
[----:B------:R-:W-:-:S03]  /*530f0*/  IMAD.WIDE R98, R252, 0x4, R98 ;  /* 0x00000004fc627825 */ /* 0x000fc600078e0262 */
[----:B-1----:R-:W2:Y:S01]  /*53100*/  LDL.LU.64 R94, [R1+0x9f0] ;  /* 0x0009f000015e7983 */ /* 0x002ea20000300a00 */
[----:B------:R-:W-:-:S03]  /*53110*/  IMAD.WIDE R106, R252, 0x4, R102 ;  /* 0x00000004fc6a7825 */ /* 0x000fc600078e0266 */
[----:B------:R4:W-:Y:S04]  /*53120*/  STL.64 [R1+0x4f0], R98 ;  /* 0x0004f06201007387 */ /* 0x0009e80000100a00 */
[----:B------:R-:W2:Y:S01]  /*53130*/  LDL.LU.64 R102, [R1+0x9f8] ;  /* 0x0009f80001667983 */ /* 0x000ea20000300a00 */
[C---:B------:R-:W-:Y:S02]  /*53140*/  VIADD R84, R248.reuse, 0x100000 ;  /* 0x00100000f8547836 */ /* 0x040fe40000000000 */
[C---:B------:R-:W-:Y:S01]  /*53150*/  VIADD R83, R248.reuse, 0x100000 ;  /* 0x00100000f8537836 */ /* 0x040fe20000000000 */
[----:B------:R1:W-:Y:S04]  /*53160*/  LDGSTS.E [R82+-0x18600], desc[UR48][R98.64], P6 ;  /* 0xe7a0000062527fae */ /* 0x0003e8000b121870 */
[----:B------:R-:W-:Y:S04]  /*53170*/  STL.64 [R1+0x4f8], R106 ;  /* 0x0004f86a01007387 */ /* 0x000fe80000100a00 */
[----:B------:R1:W-:Y:S02]  /*53180*/  LDGSTS.E [R85+-0x18200], desc[UR48][R106.64], P6 ;  /* 0xe7e000006a557fae */ /* 0x0003e4000b121870 */
[----:B-1----:R-:W-:-:S02]  /*53190*/  VIADD R82, R248, 0x100000 ;  /* 0x00100000f8527836 */ /* 0x002fc40000000000 */
[----:B------:R-:W-:Y:S02]  /*531a0*/  VIADD R85, R248, 0x100000 ;  /* 0x00100000f8557836 */ /* 0x000fe40000000000 */
[C---:B---3--:R-:W-:Y:S02]  /*531b0*/  IMAD.WIDE R104, R252.reuse, 0x4, R92 ;  /* 0x00000004fc687825 */ /* 0x048fe400078e025c */
[----:B------:R-:W3:Y:S02]  /*531c0*/  LDL.LU.64 R92, [R1+0xa00] ;  /* 0x000a0000015c7983 */ /* 0x000ee40000300a00 */
[C---:B----4-:R-:W-:Y:S02]  /*531d0*/  IMAD.WIDE R98, R252.reuse, 0x4, R90 ;  /* 0x00000004fc627825 */ /* 0x050fe400078e025a */
[----:B------:R-:W4:Y:S04]  /*531e0*/  LDL.LU.64 R90, [R1+0xa08] ;  /* 0x000a0800015a7983 */ /* 0x000f280000300a00 */
[----:B------:R-:W-:Y:S04]  /*531f0*/  STL.64 [R1+0x500], R104 ;  /* 0x0005006801007387 */ /* 0x000fe80000100a00 */
[----:B------:R2:W-:Y:S04]  /*53200*/  LDGSTS.E [R84+-0x3fd80], desc[UR48][R104.64], P6 ;  /* 0xc028000068547fae */ /* 0x0005e8000b121870 */
[----:B------:R1:W-:Y:S04]  /*53210*/  STL.64 [R1+0x508], R98 ;  /* 0x0005086201007387 */ /* 0x0003e80000100a00 */
[----:B------:R-:W-:Y:S04]  /*53220*/  LDGSTS.E [R83+-0x3f980], desc[UR48][R98.64], P6 ;  /* 0xc068000062537fae */ /* 0x000fe8000b121870 */
[----:B-1----:R-:W4:Y:S01]  /*53230*/  LDL.LU.64 R98, [R1+0xa10] ;  /* 0x000a100001627983 */ /* 0x002f220000300a00 */
[----:B------:R-:W-:-:S05]  /*53240*/  IMAD.WIDE R96, R252, 0x4, R96 ;  /* 0x00000004fc607825 */ /* 0x000fca00078e0260 */
[----:B------:R1:W-:Y:S01]  /*53250*/  STL.64 [R1+0x510], R96 ;  /* 0x0005106001007387 */ /* 0x0003e20000100a00 */
[----:B------:R-:W-:-:S03]  /*53260*/  IMAD.WIDE R106, R252, 0x4, R100 ;  /* 0x00000004fc6a7825 */ /* 0x000fc600078e0264 */
[----:B------:R1:W-:Y:S04]  /*53270*/  LDGSTS.E [R82+-0x3f580], desc[UR48][R96.64], P6 ;  /* 0xc0a8000060527fae */ /* 0x0003e8000b121870 */
[----:B------:R-:W4:Y:S04]  /*53280*/  LDL.LU.64 R100, [R1+0xa18] ;  /* 0x000a180001647983 */ /* 0x000f280000300a00 */
[----:B------:R-:W-:Y:S01]  /*53290*/  STL.64 [R1+0x518], R106 ;  /* 0x0005186a01007387 */ /* 0x000fe20000100a00 */
[----:B--2---:R-:W-:-:S03]  /*532a0*/  IMAD.WIDE R104, R252, 0x4, R88 ;  /* 0x00000004fc687825 */ /* 0x004fc600078e0258 */
[----:B------:R2:W-:Y:S01]  /*532b0*/  LDGSTS.E [R85+-0x3f180], desc[UR48][R106.64], P6 ;  /* 0xc0e800006a557fae */ /* 0x0005e2000b121870 */
[----:B-1----:R-:W-:-:S03]  /*532c0*/  IMAD.WIDE R96, R252, 0x4, R86 ;  /* 0x00000004fc607825 */ /* 0x002fc600078e0256 */
[----:B------:R-:W4:Y:S04]  /*532d0*/  LDL.LU.64 R88, [R1+0xa20] ;  /* 0x000a200001587983 */ /* 0x000f280000300a00 */
[----:B------:R-:W4:Y:S04]  /*532e0*/  LDL.LU.64 R86, [R1+0xa28] ;  /* 0x000a280001567983 */ /* 0x000f280000300a00 */
[----:B------:R-:W-:Y:S04]  /*532f0*/  STL.64 [R1+0x520], R104 ;  /* 0x0005206801007387 */ /* 0x000fe80000100a00 */
[----:B------:R3:W-:Y:S04]  /*53300*/  LDGSTS.E [R84+-0x3ed80], desc[UR48][R104.64], P6 ;  /* 0xc128000068547fae */ /* 0x0007e8000b121870 */
[----:B------:R1:W-:Y:S04]  /*53310*/  STL.64 [R1+0x528], R96 ;  /* 0x0005286001007387 */ /* 0x0003e80000100a00 */
[----:B------:R-:W-:Y:S01]  /*53320*/  LDGSTS.E [R83+-0x3e980], desc[UR48][R96.64], P6 ;  /* 0xc168000060537fae */ /* 0x000fe2000b121870 */
[----:B------:R-:W-:-:S03]  /*53330*/  IMAD.WIDE R94, R252, 0x4, R94 ;  /* 0x00000004fc5e7825 */ /* 0x000fc600078e025e */
[----:B-1----:R-:W4:Y:S01]  /*53340*/  LDL.LU.64 R96, [R1+0xa30] ;  /* 0x000a300001607983 */ /* 0x002f220000300a00 */
[----:B--2---:R-:W-:-:S03]  /*53350*/  IMAD.WIDE R106, R252, 0x4, R102 ;  /* 0x00000004fc6a7825 */ /* 0x004fc600078e0266 */
[----:B------:R4:W-:Y:S04]  /*53360*/  STL.64 [R1+0x530], R94 ;  /* 0x0005305e01007387 */ /* 0x0009e80000100a00 */
[----:B------:R-:W2:Y:S04]  /*53370*/  LDL.LU.64 R102, [R1+0xa38] ;  /* 0x000a380001667983 */ /* 0x000ea80000300a00 */
[----:B------:R4:W-:Y:S04]  /*53380*/  LDGSTS.E [R82+-0x3e580], desc[UR48][R94.64], P6 ;  /* 0xc1a800005e527fae */ /* 0x0009e8000b121870 */
[----:B------:R-:W-:Y:S04]  /*53390*/  STL.64 [R1+0x538], R106 ;  /* 0x0005386a01007387 */ /* 0x000fe80000100a00 */
[----:B------:R1:W-:Y:S01]  /*533a0*/  LDGSTS.E [R85+-0x3e180], desc[UR48][R106.64], P6 ;  /* 0xc1e800006a557fae */ /* 0x0003e2000b121870 */
        /* <DEDUP_REMOVED lines=8> */
[----:B------:R-:W-:-:S03]  /*53430*/  IMAD.WIDE R98, R252, 0x4, R98 ;  /* 0x00000004fc627825 */ /* 0x000fc600078e0262 */
[----:B-1----:R-:W4:Y:S04]  /*53440*/  LDL.LU.64 R94, [R1+0xa50] ;  /* 0x000a5000015e7983 */ /* 0x002f280000300a00 */
[----:B------:R1:W-:Y:S04]  /*53450*/  STL.64 [R1+0x550], R98 ;  /* 0x0005506201007387 */ /* 0x0003e80000100a00 */
[----:B------:R1:W-:Y:S01]  /*53460*/  LDGSTS.E [R82+-0x3d580], desc[UR48][R98.64], P6 ;  /* 0xc2a8000062527fae */ /* 0x0003e2000b121870 */
[----:B------:R-:W-:-:S03]  /*53470*/  IMAD.WIDE R106, R252, 0x4, R100 ;  /* 0x00000004fc6a7825 */ /* 0x000fc600078e0264 */
[----:B------:R-:W4:Y:S04]  /*53480*/  LDL.LU.64 R100, [R1+0xa58] ;  /* 0x000a580001647983 */ /* 0x000f280000300a00 */
[----:B------:R-:W-:Y:S04]  /*53490*/  STL.64 [R1+0x558], R106 ;  /* 0x0005586a01007387 */ /* 0x000fe80000100a00 */
[----:B------:R2:W-:Y:S01]  /*534a0*/  LDGSTS.E [R85+-0x3d180], desc[UR48][R106.64], P6 ;  /* 0xc2e800006a557fae */ /* 0x0005e2000b121870 */
[----:B------:R-:W-:-:S03]  /*534b0*/  IMAD.WIDE R104, R252, 0x4, R88 ;  /* 0x00000004fc687825 */ /* 0x000fc600078e0258 */
[----:B------:R-:W4:Y:S01]  /*534c0*/  LDL.LU.64 R88, [R1+0xa60] ;  /* 0x000a600001587983 */ /* 0x000f220000300a00 */
[----:B-1----:R-:W-:-:S03]  /*534d0*/  IMAD.WIDE R98, R252, 0x4, R86 ;  /* 0x00000004fc627825 */ /* 0x002fc600078e0256 */
[----:B------:R-:W4:Y:S04]  /*534e0*/  LDL.LU.64 R86, [R1+0xa68] ;  /* 0x000a680001567983 */ /* 0x000f280000300a00 */
[----:B------:R-:W-:Y:S04]  /*534f0*/  STL.64 [R1+0x560], R104 ;  /* 0x0005606801007387 */ /* 0x000fe80000100a00 */
[----:B------:R3:W-:Y:S04]  /*53500*/  LDGSTS.E [R84+-0x3cd80], desc[UR48][R104.64], P6 ;  /* 0xc328000068547fae */ /* 0x0007e8000b121870 */
[----:B------:R1:W-:Y:S04]  /*53510*/  STL.64 [R1+0x568], R98 ;  /* 0x0005686201007387 */ /* 0x0003e80000100a00 */
[----:B------:R-:W-:Y:S01]  /*53520*/  LDGSTS.E [R83+-0x3c980], desc[UR48][R98.64], P6 ;  /* 0xc368000062537fae */ /* 0x000fe2000b121870 */
[----:B------:R-:W-:-:S03]  /*53530*/  IMAD.WIDE R96, R252, 0x4, R96 ;  /* 0x00000004fc607825 */ /* 0x000fc600078e0260 */
[----:B-1----:R-:W4:Y:S04]  /*53540*/  LDL.LU.64 R98, [R1+0xa70] ;  /* 0x000a700001627983 */ /* 0x002f280000300a00 */
[----:B------:R4:W-:Y:S01]  /*53550*/  STL.64 [R1+0x570], R96 ;  /* 0x0005706001007387 */ /* 0x0009e20000100a00 */
[----:B--2---:R-:W-:-:S03]  /*53560*/  IMAD.WIDE R106, R252, 0x4, R102 ;  /* 0x00000004fc6a7825 */ /* 0x004fc600078e0266 */
        /* <DEDUP_REMOVED lines=185> */
[----:B------:R-:W-:Y:S04]  /*54100*/  LDGSTS.E [R84+-0x18d80], desc[UR48][R104.64], P6 ;  /* 0xe728000068547fae */ /* 0x000fe8000b121870 */
[----:B------:R1:W-:Y:S04]  /*54110*/  STL.64 [R1+0x6f0], R98 ;  /* 0x0006f06201007387 */ /* 0x0003e80000100a00 */
[----:B------:R2:W-:Y:S01]  /*54120*/  LDGSTS.E [R83+-0x18980], desc[UR48][R98.64], P6 ;  /* 0xe768000062537fae */ /* 0x0005e2000b121870 */
[----:B------:R-:W-:-:S03]  /*54130*/  IMAD.WIDE R96, R252, 0x4, R96 ;  /* 0x00000004fc607825 */ /* 0x000fc600078e0260 */
[----:B-1----:R-:W4:Y:S04]  /*54140*/  LDL.LU.64 R98, [R1+0xbe0] ;  /* 0x000be00001627983 */ /* 0x002f280000300a00 */
[----:B------:R4:W-:Y:S01]  /*54150*/  STL.64 [R1+0x6f8], R96 ;  /* 0x0006f86001007387 */ /* 0x0009e20000100a00 */
[----:B--2---:R-:W-:-:S03]  /*54160*/  IMAD.WIDE R106, R252, 0x4, R102 ;  /* 0x00000004fc6a7825 */ /* 0x004fc600078e0266 */
[----:B------:R-:W2:Y:S01]  /*54170*/  LDL.LU.64 R102, [R1+0xbe8] ;  /* 0x000be80001667983 */ /* 0x000ea20000300a00 */
[C---:B------:R-:W-:Y:S01]  /*54180*/  IADD3 R83, R249.reuse, 0x100000, RZ ;  /* 0x00100000f9537810 */ /* 0x040fe20007ffe0ff */
[C---:B------:R-:W-:Y:S02]  /*54190*/  VIADD R84, R249.reuse, 0x100000 ;  /* 0x00100000f9547836 */ /* 0x040fe40000000000 */
        /* <DEDUP_REMOVED lines=252> */
[----:B------:R2:W-:Y:S01]  /*55160*/  LDGSTS.E [R83+-0x18900], desc[UR48][R96.64], P6 ;  /* 0xe770000060537fae */ /* 0x0005e2000b121870 */
[----:B------:R-:W-:-:S03]  /*55170*/  IMAD.WIDE R94, R252, 0x4, R94 ;  /* 0x00000004fc5e7825 */ /* 0x000fc600078e025e */
[----:B-1----:R-:W4:Y:S04]  /*55180*/  LDL.LU.64 R96, [R1+0xf60] ;  /* 0x000f600001607983 */ /* 0x002f280000300a00 */
[----:B------:R1:W-:Y:S01]  /*55190*/  STL.64 [R1+0x960], R94 ;  /* 0x0009605e01007387 */ /* 0x0003e20000100a00 */
[----:B--2---:R-:W-:-:S03]  /*551a0*/  IMAD.WIDE R106, R252, 0x4, R102 ;  /* 0x00000004fc6a7825 */ /* 0x004fc600078e0266 */
[----:B------:R-:W2:Y:S01]  /*551b0*/  LDL.LU.64 R102, [R1+0xf78] ;  /* 0x000f780001667983 */ /* 0x000ea20000300a00 */
[C---:B------:R-:W-:Y:S02]  /*551c0*/  VIADD R84, R250.reuse, 0x100000 ;  /* 0x00100000fa547836 */ /* 0x040fe40000000000 */
[C---:B------:R-:W-:Y:S01]  /*551d0*/  VIADD R83, R250.reuse, 0x100000 ;  /* 0x00100000fa537836 */ /* 0x040fe20000000000 */
[----:B------:R1:W-:Y:S04]  /*551e0*/  LDGSTS.E [R82+-0x18500], desc[UR48][R94.64], P6 ;  /* 0xe7b000005e527fae */ /* 0x0003e8000b121870 */
[----:B------:R-:W-:Y:S04]  /*551f0*/  STL.64 [R1+0x970], R106 ;  /* 0x0009706a01007387 */ /* 0x000fe80000100a00 */
[----:B------:R1:W-:Y:S04]  /*55200*/  LDGSTS.E [R85+-0x18100], desc[UR48][R106.64], P6 ;  /* 0xe7f000006a557fae */ /* 0x0003e8000b121870 */
[----:B-1----:R-:W2:Y:S01]  /*55210*/  LDL.LU.64 R94, [R1+0xf88] ;  /* 0x000f8800015e7983 */ /* 0x002ea20000300a00 */
[C---:B------:R-:W-:Y:S01]  /*55220*/  VIADD R82, R250.reuse, 0x100000 ;  /* 0x00100000fa527836 */ /* 0x040fe20000000000 */
[----:B------:R-:W-:Y:S01]  /*55230*/  IADD3 R85, R250, 0x100000, RZ ;  /* 0x00100000fa557810 */ /* 0x000fe20007ffe0ff */
[----:B---3--:R-:W-:-:S02]  /*55240*/  IMAD.WIDE R104, R252, 0x4, R92 ;  /* 0x00000004fc687825 */ /* 0x008fc400078e025c */
[----:B------:R-:W3:Y:S02]  /*55250*/  LDL.LU.64 R92, [R1+0xf90] ;  /* 0x000f9000015c7983 */ /* 0x000ee40000300a00 */
[C---:B----4-:R-:W-:Y:S02]  /*55260*/  IMAD.WIDE R90, R252.reuse, 0x4, R90 ;  /* 0x00000004fc5a7825 */ /* 0x050fe400078e025a */
[----:B------:R-:W-:Y:S04]  /*55270*/  STL.64 [R1+0x980], R104 ;  /* 0x0009806801007387 */ /* 0x000fe80000100a00 */
[----:B------:R1:W-:Y:S04]  /*55280*/  LDGSTS.E [R84+-0x3fc80], desc[UR48][R104.64], P6 ;  /* 0xc038000068547fae */ /* 0x0003e8000b121870 */
[----:B------:R4:W-:Y:S04]  /*55290*/  STL.64 [R1+0x988], R90 ;  /* 0x0009885a01007387 */ /* 0x0009e80000100a00 */
[----:B------:R-:W-:Y:S04]  /*552a0*/  LDGSTS.E [R83+-0x3f880], desc[UR48][R90.64], P6 ;  /* 0xc07800005a537fae */ /* 0x000fe8000b121870 */
[----:B----4-:R-:W4:Y:S01]  /*552b0*/  LDL.LU.64 R90, [R1+0xfa0] ;  /* 0x000fa000015a7983 */ /* 0x010f220000300a00 */
[----:B------:R-:W-:-:S05]  /*552c0*/  IMAD.WIDE R98, R252, 0x4, R98 ;  /* 0x00000004fc627825 */ /* 0x000fca00078e0262 */
[----:B------:R1:W-:Y:S04]  /*552d0*/  STL.64 [R1+0x990], R98 ;  /* 0x0009906201007387 */ /* 0x0003e80000100a00 */
[----:B------:R-:W-:Y:S01]  /*552e0*/  LDGSTS.E [R82+-0x3f480], desc[UR48][R98.64], P6 ;  /* 0xc0b8000062527fae */ /* 0x000fe2000b121870 */
[----:B------:R-:W-:-:S05]  /*552f0*/  IMAD.WIDE R106, R252, 0x4, R100 ;  /* 0x00000004fc6a7825 */ /* 0x000fca00078e0264 */
[----:B------:R2:W-:Y:S04]  /*55300*/  LDGSTS.E [R85+-0x3f080], desc[UR48][R106.64], P6 ;  /* 0xc0f800006a557fae */ /* 0x0005e8000b121870 */
[----:B-1----:R-:W4:Y:S01]  /*55310*/  LDL.LU.64 R98, [R1+0xfb0] ;  /* 0x000fb00001627983 */ /* 0x002f220000300a00 */
[----:B------:R-:W-:-:S03]  /*55320*/  IMAD.WIDE R104, R252, 0x4, R88 ;  /* 0x00000004fc687825 */ /* 0x000fc600078e0258 */
[----:B------:R-:W-:Y:S01]  /*55330*/  STL.64 [R1+0x998], R106 ;  /* 0x0009986a01007387 */ /* 0x000fe20000100a00 */
[----:B------:R-:W-:-:S03]  /*55340*/  IMAD.WIDE R100, R252, 0x4, R86 ;  /* 0x00000004fc647825 */ /* 0x000fc600078e0256 */
        /* <DEDUP_REMOVED lines=12> */
[----:B------:R-:W-:Y:S01]  /*55410*/  STL.64 [R1+0x9d0], R106 ;  /* 0x0009d06a01007387 */ /* 0x000fe20000100a00 */
[----:B------:R-:W-:-:S03]  /*55420*/  IMAD.WIDE R104, R252, 0x4, R94 ;  /* 0x00000004fc687825 */ /* 0x000fc600078e025e */
[----:B------:R1:W-:Y:S04]  /*55430*/  LDGSTS.E [R85+-0x3e080], desc[UR48][R106.64], P6 ;  /* 0xc1f800006a557fae */ /* 0x0003e8000b121870 */
[----:B------:R-:W2:Y:S04]  /*55440*/  LDL.LU.64 R94, [R1+0x1000] ;  /* 0x00100000015e7983 */ /* 0x000ea80000300a00 */
[----:B------:R1:W-:Y:S01]  /*55450*/  LDGSTS.E [R84+-0x3dc80], desc[UR48][R104.64], P6 ;  /* 0xc238000068547fae */ /* 0x0003e2000b121870 */
[----:B---3--:R-:W-:-:S03]  /*55460*/  IMAD.WIDE R96, R252, 0x4, R92 ;  /* 0x00000004fc607825 */ /* 0x008fc600078e025c */
[----:B------:R-:W3:Y:S04]  /*55470*/  LDL.LU.64 R92, [R1+0x1010] ;  /* 0x00101000015c7983 */ /* 0x000ee80000300a00 */
[----:B------:R-:W-:Y:S04]  /*55480*/  STL.64 [R1+0x9e0], R104 ;  /* 0x0009e06801007387 */ /* 0x000fe80000100a00 */
[----:B------:R1:W-:Y:S04]  /*55490*/  STL.64 [R1+0x9e8], R96 ;  /* 0x0009e86001007387 */ /* 0x0003e80000100a00 */
[----:B------:R-:W-:Y:S04]  /*554a0*/  LDGSTS.E [R83+-0x3d880], desc[UR48][R96.64], P6 ;  /* 0xc278000060537fae */ /* 0x000fe8000b121870 */
[----:B-1----:R-:W3:Y:S01]  /*554b0*/  LDL.LU.64 R96, [R1+0x1020] ;  /* 0x0010200001607983 */ /* 0x002ee20000300a00 */
[----:B----4-:R-:W-:-:S05]  /*554c0*/  IMAD.WIDE R90, R252, 0x4, R90 ;  /* 0x00000004fc5a7825 */ /* 0x010fca00078e025a */
[----:B------:R1:W-:Y:S04]  /*554d0*/  STL.64 [R1+0x9f0], R90 ;  /* 0x0009f05a01007387 */ /* 0x0003e80000100a00 */
[----:B------:R-:W-:Y:S01]  /*554e0*/  LDGSTS.E [R82+-0x3d480], desc[UR48][R90.64], P6 ;  /* 0xc2b800005a527fae */ /* 0x000fe2000b121870 */
[----:B------:R-:W-:-:S03]  /*554f0*/  IMAD.WIDE R106, R252, 0x4, R98 ;  /* 0x00000004fc6a7825 */ /* 0x000fc600078e0262 */
[----:B------:R-:W4:Y:S04]  /*55500*/  LDL.LU.64 R98, [R1+0x1030] ;  /* 0x0010300001627983 */ /* 0x000f280000300a00 */
[----:B------:R-:W-:Y:S01]  /*55510*/  STL.64 [R1+0x9f8], R106 ;  /* 0x0009f86a01007387 */ /* 0x000fe20000100a00 */
[----:B------:R-:W-:-:S03]  /*55520*/  IMAD.WIDE R104, R252, 0x4, R88 ;  /* 0x00000004fc687825 */ /* 0x000fc600078e0258 */
[----:B-1----:R-:W4:Y:S01]  /*55530*/  LDL.LU.64 R90, [R1+0x1038] ;  /* 0x00103800015a7983 */ /* 0x002f220000300a00 */
[----:B------:R-:W-:-:S03]  /*55540*/  IMAD.WIDE R88, R252, 0x4, R86 ;  /* 0x00000004fc587825 */ /* 0x000fc600078e0256 */
[----:B------:R-:W4:Y:S04]  /*55550*/  LDL.LU.64 R86, [R1+0x1050] ;  /* 0x0010500001567983 */ /* 0x000f280000300a00 */
[----:B------:R2:W-:Y:S04]  /*55560*/  LDGSTS.E [R85+-0x3d080], desc[UR48][R106.64], P6 ;  /* 0xc2f800006a557fae */ /* 0x0005e8000b121870 */
[----:B------:R-:W-:Y:S04]  /*55570*/  STL.64 [R1+0xa10], R104 ;  /* 0x000a106801007387 */ /* 0x000fe80000100a00 */
[----:B------:R1:W-:Y:S04]  /*55580*/  LDGSTS.E [R84+-0x3cc80], desc[UR48][R104.64], P6 ;  /* 0xc338000068547fae */ /* 0x0003e8000b121870 */
[----:B------:R1:W-:Y:S04]  /*55590*/  STL.64 [R1+0xa18], R88 ;  /* 0x000a185801007387 */ /* 0x0003e80000100a00 */
[----:B------:R-:W-:Y:S01]  /*555a0*/  LDGSTS.E [R83+-0x3c880], desc[UR48][R88.64], P6 ;  /* 0xc378000058537fae */ /* 0x000fe2000b121870 */
[----:B------:R-:W-:-:S05]  /*555b0*/  IMAD.WIDE R100, R252, 0x4, R100 ;  /* 0x00000004fc647825 */ /* 0x000fca00078e0264 */
[----:B------:R-:W-:Y:S04]  /*555c0*/  LDGSTS.E [R82+-0x3c480], desc[UR48][R100.64], P6 ;  /* 0xc3b8000064527fae */ /* 0x000fe8000b121870 */
[----:B-1----:R-:W4:Y:S01]  /*555d0*/  LDL.LU.64 R88, [R1+0x1060] ;  /* 0x0010600001587983 */ /* 0x002f220000300a00 */
[----:B--2---:R-:W-:-:S03]  /*555e0*/  IMAD.WIDE R106, R252, 0x4, R102 ;  /* 0x00000004fc6a7825 */ /* 0x004fc600078e0266 */
[----:B------:R1:W-:Y:S04]  /*555f0*/  STL.64 [R1+0xa20], R100 ;  /* 0x000a206401007387 */ /* 0x0003e80000100a00 */
[----:B------:R-:W2:Y:S04]  /*55600*/  LDL.LU.64 R102, [R1+0x1070] ;  /* 0x0010700001667983 */ /* 0x000ea80000300a00 */
[----:B------:R-:W-:Y:S04]  /*55610*/  STL.64 [R1+0xa30], R106 ;  /* 0x000a306a01007387 */ /* 0x000fe80000100a00 */
[----:B-1----:R-:W2:Y:S01]  /*55620*/  LDL.LU.64 R100, [R1+0x1080] ;  /* 0x0010800001647983 */ /* 0x002ea20000300a00 */
[----:B------:R-:W-:-:S03]  /*55630*/  IMAD.WIDE R104, R252, 0x4, R94 ;  /* 0x00000004fc687825 */ /* 0x000fc600078e025e */
[----:B------:R-:W2:Y:S04]  /*55640*/  LDL.LU.64 R94, [R1+0x1090] ;  /* 0x00109000015e7983 */ /* 0x000ea80000300a00 */
[----:B------:R4:W-:Y:S04]  /*55650*/  LDGSTS.E [R85+-0x3c080], desc[UR48][R106.64], P6 ;  /* 0xc3f800006a557fae */ /* 0x0009e8000b121870 */
[----:B------:R-:W-:Y:S04]  /*55660*/  STL.64 [R1+0xa40], R104 ;  /* 0x000a406801007387 */ /* 0x000fe80000100a00 */
[----:B------:R1:W-:Y:S01]  /*55670*/  LDGSTS.E [R84+-0x3bc80], desc[UR48][R104.64], P6 ;  /* 0xc438000068547fae */ /* 0x0003e2000b121870 */
[----:B---3--:R-:W-:-:S05]  /*55680*/  IMAD.WIDE R92, R252, 0x4, R92 ;  /* 0x00000004fc5c7825 */ /* 0x008fca00078e025c */
[----:B------:R3:W-:Y:S04]  /*55690*/  STL.64 [R1+0xa48], R92 ;  /* 0x000a485c01007387 */ /* 0x0007e80000100a00 */
[----:B------:R-:W-:Y:S04]  /*556a0*/  LDGSTS.E [R83+-0x3b880], desc[UR48][R92.64], P6 ;  /* 0xc47800005c537fae */ /* 0x000fe8000b121870 */
[----:B---3--:R-:W3:Y:S01]  /*556b0*/  LDL.LU.64 R92, [R1+0x10a0] ;  /* 0x0010a000015c7983 */ /* 0x008ee20000300a00 */
[----:B------:R-:W-:-:S05]  /*556c0*/  IMAD.WIDE R96, R252, 0x4, R96 ;  /* 0x00000004fc607825 */ /* 0x000fca00078e0260 */
[----:B------:R1:W-:Y:S04]  /*556d0*/  STL.64 [R1+0xa50], R96 ;  /* 0x000a506001007387 */ /* 0x0003e80000100a00 */
[----:B------:R-:W-:Y:S04]  /*556e0*/  LDGSTS.E [R82+-0x3b480], desc[UR48][R96.64], P6 ;  /* 0xc4b8000060527fae */ /* 0x000fe8000b121870 */
[----:B-1----:R-:W3:Y:S01]  /*556f0*/  LDL.LU.64 R96, [R1+0x10b0] ;  /* 0x0010b00001607983 */ /* 0x002ee20000300a00 */
[----:B----4-:R-:W-:-:S05]  /*55700*/  IMAD.WIDE R106, R252, 0x4, R98 ;  /* 0x00000004fc6a7825 */ /* 0x010fca00078e0262 */
[----:B------:R-:W-:Y:S01]  /*55710*/  STL.64 [R1+0xa68], R106 ;  /* 0x000a686a01007387 */ /* 0x000fe20000100a00 */
[----:B------:R-:W-:-:S03]  /*55720*/  IMAD.WIDE R104, R252, 0x4, R90 ;  /* 0x00000004fc687825 */ /* 0x000fc600078e025a */
[----:B------:R2:W-:Y:S01]  /*55730*/  LDGSTS.E [R85+-0x3b080], desc[UR48][R106.64], P6 ;  /* 0xc4f800006a557fae */ /* 0x0005e2000b121870 */
[----:B------:R-:W-:-:S03]  /*55740*/  IMAD.WIDE R98, R252, 0x4, R86 ;  /* 0x00000004fc627825 */ /* 0x000fc600078e0256 */
[----:B------:R-:W4:Y:S04]  /*55750*/  LDL.LU.64 R90, [R1+0x10c0] ;  /* 0x0010c000015a7983 */ /* 0x000f280000300a00 */
        /* <DEDUP_REMOVED lines=8> */
[----:B--2---:R-:W-:-:S03]  /*557e0*/  IMAD.WIDE R106, R252, 0x4, R102 ;  /* 0x00000004fc6a7825 */ /* 0x004fc600078e0266 */
[----:B------:R-:W-:Y:S04]  /*557f0*/  LDGSTS.E [R82+-0x3a480], desc[UR48][R88.64], P6 ;  /* 0xc5b8000058527fae */ /* 0x000fe8000b121870 */
[----:B------:R2:W-:Y:S01]  /*55800*/  LDGSTS.E [R85+-0x3a080], desc[UR48][R106.64], P6 ;  /* 0xc5f800006a557fae */ /* 0x0005e2000b121870 */
[----:B------:R-:W-:-:S03]  /*55810*/  IMAD.WIDE R104, R252, 0x4, R100 ;  /* 0x00000004fc687825 */ /* 0x000fc600078e0264 */
[----:B-1----:R-:W4:Y:S04]  /*55820*/  LDL.LU.64 R88, [R1+0x10e8] ;  /* 0x0010e80001587983 */ /* 0x002f280000300a00 */
[----:B------:R-:W-:Y:S04]  /*55830*/  STL.64 [R1+0xa90], R106 ;  /* 0x000a906a01007387 */ /* 0x000fe80000100a00 */
[----:B------:R-:W4:Y:S04]  /*55840*/  LDL.LU.64 R102, [R1+0x10f8] ;  /* 0x0010f80001667983 */ /* 0x000f280000300a00 */
[----:B------:R-:W4:Y:S01]  /*55850*/  LDL.LU.64 R100, [R1+0x1108] ;  /* 0x0011080001647983 */ /* 0x000f220000300a00 */
[----:B------:R-:W-:-:S03]  /*55860*/  IMAD.WIDE R94, R252, 0x4, R94 ;  /* 0x00000004fc5e7825 */ /* 0x000fc600078e025e */
[----:B------:R-:W-:Y:S04]  /*55870*/  STL.64 [R1+0xaa0], R104 ;  /* 0x000aa06801007387 */ /* 0x000fe80000100a00 */
[----:B------:R4:W-:Y:S04]  /*55880*/  LDGSTS.E [R84+-0x39c80], desc[UR48][R104.64], P6 ;  /* 0xc638000068547fae */ /* 0x0009e8000b121870 */
[----:B------:R1:W-:Y:S04]  /*55890*/  STL.64 [R1+0xaa8], R94 ;  /* 0x000aa85e01007387 */ /* 0x0003e80000100a00 */
[----:B------:R-:W-:Y:S04]  /*558a0*/  LDGSTS.E [R83+-0x39880], desc[UR48][R94.64], P6 ;  /* 0xc67800005e537fae */ /* 0x000fe8000b121870 */
[----:B-1----:R-:W4:Y:S01]  /*558b0*/  LDL.LU.64 R94, [R1+0x1120] ;  /* 0x00112000015e7983 */ /* 0x002f220000300a00 */
[----:B---3--:R-:W-:-:S05]  /*558c0*/  IMAD.WIDE R92, R252, 0x4, R92 ;  /* 0x00000004fc5c7825 */ /* 0x008fca00078e025c */
[----:B------:R1:W-:Y:S04]  /*558d0*/  STL.64 [R1+0xac0], R92 ;  /* 0x000ac05c01007387 */ /* 0x0003e80000100a00 */
[----:B------:R-:W-:Y:S01]  /*558e0*/  LDGSTS.E [R82+-0x39480], desc[UR48][R92.64], P6 ;  /* 0xc6b800005c527fae */ /* 0x000fe2000b121870 */
[----:B--2---:R-:W-:-:S03]  /*558f0*/  IMAD.WIDE R106, R252, 0x4, R96 ;  /* 0x00000004fc6a7825 */ /* 0x004fc600078e0260 */
[----:B------:R-:W2:Y:S04]  /*55900*/  LDL.LU.64 R96, [R1+0x1130] ;  /* 0x0011300001607983 */ /* 0x000ea80000300a00 */
[----:B------:R-:W-:Y:S04]  /*55910*/  STL.64 [R1+0xac8], R106 ;  /* 0x000ac86a01007387 */ /* 0x000fe80000100a00 */
[----:B-1----:R-:W3:Y:S04]  /*55920*/  LDL.LU.64 R92, [R1+0x1138] ;  /* 0x00113800015c7983 */ /* 0x002ee80000300a00 */
[----:B------:R1:W-:Y:S01]  /*55930*/  LDGSTS.E [R85+-0x39080], desc[UR48][R106.64], P6 ;  /* 0xc6f800006a557fae */ /* 0x0003e2000b121870 */
[----:B----4-:R-:W-:-:S04]  /*55940*/  IMAD.WIDE R104, R252, 0x4, R90 ;  /* 0x00000004fc687825 */ /* 0x010fc800078e025a */
[C---:B------:R-:W-:Y:S01]  /*55950*/  IMAD.WIDE R90, R252.reuse, 0x4, R86 ;  /* 0x00000004fc5a7825 */ /* 0x040fe200078e0256 */
[----:B------:R4:W-:Y:S04]  /*55960*/  LDGSTS.E [R84+-0x38c80], desc[UR48][R104.64], P6 ;  /* 0xc738000068547fae */ /* 0x0009e8000b121870 */
[----:B------:R-:W3:Y:S04]  /*55970*/  LDL.LU.64 R86, [R1+0x1148] ;  /* 0x0011480001567983 */ /* 0x000ee80000300a00 */
[----:B------:R-:W-:Y:S04]  /*55980*/  STL.64 [R1+0xad0], R104 ;  /* 0x000ad06801007387 */ /* 0x000fe80000100a00 */
[----:B------:R1:W-:Y:S04]  /*55990*/  STL.64 [R1+0xad8], R90 ;  /* 0x000ad85a01007387 */ /* 0x0003e80000100a00 */
[----:B------:R-:W-:Y:S01]  /*559a0*/  LDGSTS.E [R83+-0x38880], desc[UR48][R90.64], P6 ;  /* 0xc77800005a537fae */ /* 0x000fe2000b121870 */
[----:B------:R-:W-:-:S03]  /*559b0*/  IMAD.WIDE R98, R252, 0x4, R98 ;  /* 0x00000004fc627825 */ /* 0x000fc600078e0262 */
[----:B-1----:R-:W3:Y:S04]  /*559c0*/  LDL.LU.64 R90, [R1+0x1158] ;  /* 0x00115800015a7983 */ /* 0x002ee80000300a00 */
[----:B------:R1:W-:Y:S04]  /*559d0*/  STL.64 [R1+0xae0], R98 ;  /* 0x000ae06201007387 */ /* 0x0003e80000100a00 */
[----:B------:R-:W-:Y:S04]  /*559e0*/  LDGSTS.E [R82+-0x38480], desc[UR48][R98.64], P6 ;  /* 0xc7b8000062527fae */ /* 0x000fe8000b121870 */
[----:B-1----:R-:W3:Y:S01]  /*559f0*/  LDL.LU.64 R98, [R1+0x1168] ;  /* 0x0011680001627983 */ /* 0x002ee20000300a00 */
[----:B------:R-:W-:-:S05]  /*55a00*/  IMAD.WIDE R88, R252, 0x4, R88 ;  /* 0x00000004fc587825 */ /* 0x000fca00078e0258 */
[----:B------:R1:W-:Y:S01]  /*55a10*/  STL.64 [R1+0xaf0], R88 ;  /* 0x000af05801007387 */ /* 0x0003e20000100a00 */
[----:B------:R-:W-:-:S03]  /*55a20*/  IMAD.WIDE R106, R252, 0x4, R102 ;  /* 0x00000004fc6a7825 */ /* 0x000fc600078e0266 */
[----:B------:R-:W-:Y:S01]  /*55a30*/  LDGSTS.E [R85+-0x38080], desc[UR48][R88.64], P6 ;  /* 0xc7f8000058557fae */ /* 0x000fe2000b121870 */
[----:B----4-:R-:W-:-:S03]  /*55a40*/  IMAD.WIDE R104, R252, 0x4, R100 ;  /* 0x00000004fc687825 */ /* 0x010fc600078e0264 */
[----:B------:R-:W4:Y:S04]  /*55a50*/  LDL.LU.64 R102, [R1+0x1178] ;  /* 0x0011780001667983 */ /* 0x000f280000300a00 */
[----:B------:R-:W4:Y:S04]  /*55a60*/  LDL.LU.64 R100, [R1+0x1180] ;  /* 0x0011800001647983 */ /* 0x000f280000300a00 */
[----:B------:R2:W-:Y:S04]  /*55a70*/  STL.64 [R1+0xb00], R106 ;  /* 0x000b006a01007387 */ /* 0x0005e80000100a00 */
[----:B------:R3:W-:Y:S04]  /*55a80*/  STL.64 [R1+0xb18], R104 ;  /* 0x000b186801007387 */ /* 0x0007e80000100a00 */
[----:B-1----:R-:W4:Y:S04]  /*55a90*/  LDL.LU.64 R88, [R1+0x1190] ;  /* 0x0011900001587983 */ /* 0x002f280000300a00 */
[----:B------:R2:W-:Y:S04]  /*55aa0*/  LDGSTS.E [R84+-0x1fc80], desc[UR48][R106.64], P6 ;  /* 0xe03800006a547fae */ /* 0x0005e8000b121870 */
[----:B------:R3:W-:Y:S01]  /*55ab0*/  LDGSTS.E [R83+-0x1f880], desc[UR48][R104.64], P6 ;  /* 0xe078000068537fae */ /* 0x0007e2000b121870 */
[----:B------:R-:W-:-:S05]  /*55ac0*/  IMAD.WIDE R94, R252, 0x4, R94 ;  /* 0x00000004fc5e7825 */ /* 0x000fca00078e025e */
[----:B------:R1:W-:Y:S04]  /*55ad0*/  STL.64 [R1+0xb20], R94 ;  /* 0x000b205e01007387 */ /* 0x0003e80000100a00 */
[----:B------:R-:W-:Y:S01]  /*55ae0*/  LDGSTS.E [R82+-0x1f480], desc[UR48][R94.64], P6 ;  /* 0xe0b800005e527fae */ /* 0x000fe2000b121870 */
[----:B--2---:R-:W-:-:S03]  /*55af0*/  IMAD.WIDE R106, R252, 0x4, R96 ;  /* 0x00000004fc6a7825 */ /* 0x004fc600078e0260 */
[----:B------:R-:W2:Y:S04]  /*55b00*/  LDL.LU.64 R96, [R1+0x11a0] ;  /* 0x0011a00001607983 */ /* 0x000ea80000300a00 */
[----:B------:R-:W-:Y:S01]  /*55b10*/  STL.64 [R1+0xb28], R106 ;  /* 0x000b286a01007387 */ /* 0x000fe20000100a00 */
[----:B---3--:R-:W-:-:S03]  /*55b20*/  IMAD.WIDE R104, R252, 0x4, R92 ;  /* 0x00000004fc687825 */ /* 0x008fc600078e025c */
[----:B-1----:R-:W3:Y:S04]  /*55b30*/  LDL.LU.64 R94, [R1+0x1520] ;  /* 0x00152000015e7983 */ /* 0x002ee80000300a00 */
[----:B------:R-:W3:Y:S04]  /*55b40*/  LDL.LU.64 R92, [R1+0x1518] ;  /* 0x00151800015c7983 */ /* 0x000ee80000300a00 */
[----:B------:R-:W-:Y:S04]  /*55b50*/  LDGSTS.E [R85+-0x1f080], desc[UR48][R106.64], P6 ;  /* 0xe0f800006a557fae */ /* 0x000fe8000b121870 */
[----:B------:R-:W-:Y:S04]  /*55b60*/  STL.64 [R1+0xb30], R104 ;  /* 0x000b306801007387 */ /* 0x000fe80000100a00 */
[----:B------:R-:W-:Y:S01]  /*55b70*/  LDGSTS.E [R84+-0x1ec80], desc[UR48][R104.64], P6 ;  /* 0xe138000068547fae */ /* 0x000fe2000b121870 */
[----:B------:R-:W-:-:S05]  /*55b80*/  IMAD.WIDE R86, R252, 0x4, R86 ;  /* 0x00000004fc567825 */ /* 0x000fca00078e0256 */
[----:B------:R1:W-:Y:S04]  /*55b90*/  STL.64 [R1+0xb38], R86 ;  /* 0x000b385601007387 */ /* 0x0003e80000100a00 */
[----:B------:R-:W-:Y:S04]  /*55ba0*/  LDGSTS.E [R83+-0x1e880], desc[UR48][R86.64], P6 ;  /* 0xe178000056537fae */ /* 0x000fe8000b121870 */
[----:B-1----:R-:W3:Y:S01]  /*55bb0*/  LDL.LU.64 R86, [R1+0x1510] ;  /* 0x0015100001567983 */ /* 0x002ee20000300a00 */
[----:B------:R-:W-:-:S05]  /*55bc0*/  IMAD.WIDE R90, R252, 0x4, R90 ;  /* 0x00000004fc5a7825 */ /* 0x000fca00078e025a */
[----:B------:R1:W-:Y:S04]  /*55bd0*/  STL.64 [R1+0xb40], R90 ;  /* 0x000b405a01007387 */ /* 0x0003e80000100a00 */
[----:B------:R-:W-:Y:S01]  /*55be0*/  LDGSTS.E [R82+-0x1e480], desc[UR48][R90.64], P6 ;  /* 0xe1b800005a527fae */ /* 0x000fe2000b121870 */
[----:B------:R-:W-:-:S03]  /*55bf0*/  IMAD.WIDE R98, R252, 0x4, R98 ;  /* 0x00000004fc627825 */ /* 0x000fc600078e0262 */
[----:B-1----:R-:W3:Y:S04]  /*55c00*/  LDL.LU.64 R90, [R1+0x1508] ;  /* 0x00150800015a7983 */ /* 0x002ee80000300a00 */
[----:B------:R1:W-:Y:S04]  /*55c10*/  STL.64 [R1+0xb50], R98 ;  /* 0x000b506201007387 */ /* 0x0003e80000100a00 */
[----:B------:R1:W-:Y:S01]  /*55c20*/  LDGSTS.E [R85+-0x1e080], desc[UR48][R98.64], P6 ;  /* 0xe1f8000062557fae */ /* 0x0003e2000b121870 */
[----:B----4-:R-:W-:-:S04]  /*55c30*/  IMAD.WIDE R102, R252, 0x4, R102 ;  /* 0x00000004fc667825 */ /* 0x010fc800078e0266 */
[C---:B------:R-:W-:Y:S01]  /*55c40*/  IMAD.WIDE R100, R252.reuse, 0x4, R100 ;  /* 0x00000004fc647825 */ /* 0x040fe200078e0264 */
[----:B------:R4:W-:Y:S04]  /*55c50*/  STL.64 [R1+0xb70], R102 ;  /* 0x000b706601007387 */ /* 0x0009e80000100a00 */
[----:B------:R3:W-:Y:S04]  /*55c60*/  STL.64 [R1+0xb78], R100 ;  /* 0x000b786401007387 */ /* 0x0007e80000100a00 */
[----:B------:R-:W3:Y:S01]  /*55c70*/  LDL.LU.64 R106, [R1+0x1500] ;  /* 0x00150000016a7983 */ /* 0x000ee20000300a00 */
[----:B-1----:R-:W-:-:S03]  /*55c80*/  IMAD.WIDE R98, R252, 0x4, R88 ;  /* 0x00000004fc627825 */ /* 0x002fc600078e0258 */
[----:B------:R1:W-:Y:S04]  /*55c90*/  LDGSTS.E [R84+-0x1dc80], desc[UR48][R102.64], P6 ;  /* 0xe238000066547fae */ /* 0x0003e8000b121870 */
[----:B------:R-:W3:Y:S04]  /*55ca0*/  LDL.LU.64 R88, [R1+0x14f8] ;  /* 0x0014f80001587983 */ /* 0x000ee80000300a00 */
[----:B------:R1:W-:Y:S04]  /*55cb0*/  STL.64 [R1+0xb80], R98 ;  /* 0x000b806201007387 */ /* 0x0003e80000100a00 */
[----:B------:R-:W3:Y:S04]  /*55cc0*/  LDL.LU.64 R104, [R1+0x14f0] ;  /* 0x0014f00001687983 */ /* 0x000ee80000300a00 */
[----:B----4-:R-:W4:Y:S04]  /*55cd0*/  LDL.LU.64 R102, [R1+0x14e8] ;  /* 0x0014e80001667983 */ /* 0x010f280000300a00 */
[----:B------:R4:W-:Y:S04]  /*55ce0*/  LDGSTS.E [R83+-0x1d880], desc[UR48][R100.64], P6 ;  /* 0xe278000064537fae */ /* 0x0009e8000b121870 */
[----:B------:R4:W-:Y:S01]  /*55cf0*/  LDGSTS.E [R82+-0x1d480], desc[UR48][R98.64], P6 ;  /* 0xe2b8000062527fae */ /* 0x0009e2000b121870 */
[----:B--2---:R-:W-:-:S05]  /*55d00*/  IMAD.WIDE R96, R252, 0x4, R96 ;  /* 0x00000004fc607825 */ /* 0x004fca00078e0260 */
[----:B------:R2:W-:Y:S01]  /*55d10*/  STL.64 [R1+0xb88], R96 ;  /* 0x000b886001007387 */ /* 0x0005e20000100a00 */
[----:B---3--:R-:W-:-:S03]  /*55d20*/  IMAD.WIDE R94, R252, 0x4, R94 ;  /* 0x00000004fc5e7825 */ /* 0x008fc600078e025e */
[----:B------:R-:W3:Y:S01]  /*55d30*/  LDL.LU.64 R100, [R1+0x14e0] ;  /* 0x0014e00001647983 */ /* 0x000ee20000300a00 */
[----:B------:R-:W-:-:S03]  /*55d40*/  IMAD.WIDE R92, R252, 0x4, R92 ;  /* 0x00000004fc5c7825 */ /* 0x000fc600078e025c */
[----:B-1----:R-:W3:Y:S04]  /*55d50*/  LDL.LU.64 R98, [R1+0x14d8] ;  /* 0x0014d80001627983 */ /* 0x002ee80000300a00 */
[----:B------:R1:W-:Y:S04]  /*55d60*/  STL.64 [R1+0xb90], R94 ;  /* 0x000b905e01007387 */ /* 0x0003e80000100a00 */
[----:B------:R3:W-:Y:S04]  /*55d70*/  LDGSTS.E [R85+-0x1d080], desc[UR48][R96.64], P6 ;  /* 0xe2f8000060557fae */ /* 0x0007e8000b121870 */
[----:B------:R1:W-:Y:S04]  /*55d80*/  STL.64 [R1+0xb98], R92 ;  /* 0x000b985c01007387 */ /* 0x0003e80000100a00 */
[----:B------:R3:W-:Y:S04]  /*55d90*/  LDGSTS.E [R84+-0x1cc80], desc[UR48][R94.64], P6 ;  /* 0xe33800005e547fae */ /* 0x0007e8000b121870 */
[----:B--2---:R-:W2:Y:S04]  /*55da0*/  LDL.LU.64 R96, [R1+0x14d0] ;  /* 0x0014d00001607983 */ /* 0x004ea80000300a00 */
[----:B------:R2:W-:Y:S04]  /*55db0*/  LDGSTS.E [R83+-0x1c880], desc[UR48][R92.64], P6 ;  /* 0xe37800005c537fae */ /* 0x0005e8000b121870 */
[----:B-1----:R-:W2:Y:S01]  /*55dc0*/  LDL.LU.64 R94, [R1+0x14c8] ;  /* 0x0014c800015e7983 */ /* 0x002ea20000300a00 */
[----:B------:R-:W-:-:S05]  /*55dd0*/  IMAD.WIDE R86, R252, 0x4, R86 ;  /* 0x00000004fc567825 */ /* 0x000fca00078e0256 */
[----:B------:R1:W-:Y:S04]  /*55de0*/  STL.64 [R1+0xba0], R86 ;  /* 0x000ba05601007387 */ /* 0x0003e80000100a00 */
[----:B------:R2:W-:Y:S04]  /*55df0*/  LDGSTS.E [R82+-0x1c480], desc[UR48][R86.64], P6 ;  /* 0xe3b8000056527fae */ /* 0x0005e8000b121870 */
[----:B------:R-:W2:Y:S04]  /*55e00*/  LDL.LU.64 R92, [R1+0x14c0] ;  /* 0x0014c000015c7983 */ /* 0x000ea80000300a00 */
[----:B-1----:R-:W2:Y:S01]  /*55e10*/  LDL.LU.64 R86, [R1+0x14b8] ;  /* 0x0014b80001567983 */ /* 0x002ea20000300a00 */
[----:B------:R-:W-:-:S05]  /*55e20*/  IMAD.WIDE R108, R252, 0x4, R90 ;  /* 0x00000004fc6c7825 */ /* 0x000fca00078e025a */
[----:B------:R-:W-:Y:S04]  /*55e30*/  STL.64 [R1+0xbc0], R108 ;  /* 0x000bc06c01007387 */ /* 0x000fe80000100a00 */
[----:B------:R-:W2:Y:S04]  /*55e40*/  LDL.LU.64 R90, [R1+0x14b0] ;  /* 0x0014b000015a7983 */ /* 0x000ea80000300a00 */
[----:B------:R-:W-:Y:S01]  /*55e50*/  LDGSTS.E [R85+-0x1c080], desc[UR48][R108.64], P6 ;  /* 0xe3f800006c557fae */ /* 0x000fe2000b121870 */
[----:B------:R-:W-:-:S04]  /*55e60*/  IMAD.WIDE R106, R252, 0x4, R106 ;  /* 0x00000004fc6a7825 */ /* 0x000fc800078e026a */
[C---:B------:R-:W-:Y:S01]  /*55e70*/  IMAD.WIDE R88, R252.reuse, 0x4, R88 ;  /* 0x00000004fc587825 */ /* 0x040fe200078e0258 */
[----:B------:R-:W-:Y:S04]  /*55e80*/  STL.64 [R1+0xbd0], R106 ;  /* 0x000bd06a01007387 */ /* 0x000fe80000100a00 */
[----:B------:R-:W-:Y:S04]  /*55e90*/  LDGSTS.E [R84+-0x1bc80], desc[UR48][R106.64], P6 ;  /* 0xe43800006a547fae */ /* 0x000fe8000b121870 */
[----:B------:R1:W-:Y:S04]  /*55ea0*/  STL.64 [R1+0xbd8], R88 ;  /* 0x000bd85801007387 */ /* 0x0003e80000100a00 */
[----:B------:R-:W-:Y:S04]  /*55eb0*/  LDGSTS.E [R83+-0x1b880], desc[UR48][R88.64], P6 ;  /* 0xe478000058537fae */ /* 0x000fe8000b121870 */
[----:B-1----:R-:W2:Y:S01]  /*55ec0*/  LDL.LU.64 R88, [R1+0x14a8] ;  /* 0x0014a80001587983 */ /* 0x002ea20000300a00 */
[----:B------:R-:W-:-:S04]  /*55ed0*/  IMAD.WIDE R104, R252, 0x4, R104 ;  /* 0x00000004fc687825 */ /* 0x000fc800078e0268 */
[C---:B----4-:R-:W-:Y:S01]  /*55ee0*/  IMAD.WIDE R102, R252.reuse, 0x4, R102 ;  /* 0x00000004fc667825 */ /* 0x050fe200078e0266 */
[----:B------:R-:W-:Y:S04]  /*55ef0*/  STL.64 [R1+0xbe0], R104 ;  /* 0x000be06801007387 */ /* 0x000fe80000100a00 */
[----:B------:R-:W-:Y:S04]  /*55f00*/  LDGSTS.E [R82+-0x1b480], desc[UR48][R104.64], P6 ;  /* 0xe4b8000068527fae */ /* 0x000fe8000b121870 */
[----:B------:R-:W-:Y:S04]  /*55f10*/  STL.64 [R1+0xbe8], R102 ;  /* 0x000be86601007387 */ /* 0x000fe80000100a00 */
[----:B------:R-:W-:Y:S01]  /*55f20*/  LDGSTS.E [R85+-0x1b080], desc[UR48][R102.64], P6 ;  /* 0xe4f8000066557fae */ /* 0x000fe2000b121870 */
[----:B---3--:R-:W-:-:S04]  /*55f30*/  IMAD.WIDE R100, R252, 0x4, R100 ;  /* 0x00000004fc647825 */ /* 0x008fc800078e0264 */
[C---:B------:R-:W-:Y:S01]  /*55f40*/  IMAD.WIDE R98, R252.reuse, 0x4, R98 ;  /* 0x00000004fc627825 */ /* 0x040fe200078e0262 */
[----:B------:R-:W-:Y:S04]  /*55f50*/  STL.64 [R1+0xbf0], R100 ;  /* 0x000bf06401007387 */ /* 0x000fe80000100a00 */
[----:B------:R-:W-:Y:S04]  /*55f60*/  LDGSTS.E [R84+-0x1ac80], desc[UR48][R100.64], P6 ;  /* 0xe538000064547fae */ /* 0x000fe8000b121870 */
[----:B------:R-:W-:Y:S04]  /*55f70*/  STL.64 [R1+0xbf8], R98 ;  /* 0x000bf86201007387 */ /* 0x000fe80000100a00 */
[----:B------:R-:W-:Y:S01]  /*55f80*/  LDGSTS.E [R83+-0x1a880], desc[UR48][R98.64], P6 ;  /* 0xe578000062537fae */ /* 0x000fe2000b121870 */
[----:B--2---:R-:W-:-:S04]  /*55f90*/  IMAD.WIDE R96, R252, 0x4, R96 ;  /* 0x00000004fc607825 */ /* 0x004fc800078e0260 */
[C---:B------:R-:W-:Y:S01]  /*55fa0*/  IMAD.WIDE R94, R252.reuse, 0x4, R94 ;  /* 0x00000004fc5e7825 */ /* 0x040fe200078e025e */
[----:B------:R-:W-:Y:S04]  /*55fb0*/  STL.64 [R1+0xc10], R96 ;  /* 0x000c106001007387 */ /* 0x000fe80000100a00 */
[----:B------:R-:W-:Y:S04]  /*55fc0*/  LDGSTS.E [R82+-0x1a480], desc[UR48][R96.64], P6 ;  /* 0xe5b8000060527fae */ /* 0x000fe8000b121870 */
[----:B------:R1:W-:Y:S04]  /*55fd0*/  STL.64 [R1+0xc20], R94 ;  /* 0x000c205e01007387 */ /* 0x0003e80000100a00 */
[----:B------:R1:W-:Y:S01]  /*55fe0*/  LDGSTS.E [R85+-0x1a080], desc[UR48][R94.64], P6 ;  /* 0xe5f800005e557fae */ /* 0x0003e2000b121870 */
[----:B------:R-:W-:-:S04]  /*55ff0*/  IMAD.WIDE R92, R252, 0x4, R92 ;  /* 0x00000004fc5c7825 */ /* 0x000fc800078e025c */
[C---:B------:R-:W-:Y:S01]  /*56000*/  IMAD.WIDE R86, R252.reuse, 0x4, R86 ;  /* 0x00000004fc567825 */ /* 0x040fe200078e0256 */
[----:B------:R2:W-:Y:S04]  /*56010*/  STL.64 [R1+0xc30], R92 ;  /* 0x000c305c01007387 */ /* 0x0005e80000100a00 */
[----:B------:R2:W-:Y:S01]  /*56020*/  LDGSTS.E [R84+-0x19c80], desc[UR48][R92.64], P6 ;  /* 0xe63800005c547fae */ /* 0x0005e2000b121870 */
[----:B-1----:R-:W-:-:S03]  /*56030*/  IMAD.WIDE R94, R252, 0x4, R6 ;  /* 0x00000004fc5e7825 */ /* 0x002fc600078e0206 */
[----:B------:R1:W-:Y:S01]  /*56040*/  STL.64 [R1+0xc38], R86 ;  /* 0x000c385601007387 */ /* 0x0003e20000100a00 */
[----:B------:R-:W-:-:S03]  /*56050*/  IMAD.WIDE R90, R252, 0x4, R90 ;  /* 0x00000004fc5a7825 */ /* 0x000fc600078e025a */
[----:B------:R1:W-:Y:S04]  /*56060*/  LDGSTS.E [R83+-0x19880], desc[UR48][R86.64], P6 ;  /* 0xe678000056537fae */ /* 0x0003e8000b121870 */
[----:B------:R3:W-:Y:S01]  /*56070*/  STL.64 [R1+0xc40], R90 ;  /* 0x000c405a01007387 */ /* 0x0007e20000100a00 */
[----:B--2---:R-:W-:-:S03]  /*56080*/  IMAD.WIDE R92, R252, 0x4, R12 ;  /* 0x00000004fc5c7825 */ /* 0x004fc600078e020c */
[----:B------:R3:W-:Y:S01]  /*56090*/  LDGSTS.E [R82+-0x19480], desc[UR48][R90.64], P6 ;  /* 0xe6b800005a527fae */ /* 0x0007e2000b121870 */
[----:B-1----:R-:W-:-:S03]  /*560a0*/  VIADD R86, R250, 0x100000 ;  /* 0x00100000fa567836 */ /* 0x002fc60000000000 */
[----:B------:R-:W2:Y:S04]  /*560b0*/  LDL.LU.64 R6, [R1+0x19e0] ;  /* 0x0019e00001067983 */ /* 0x000ea80000300a00 */
[----:B------:R-:W4:Y:S01]  /*560c0*/  LDL.LU.64 R12, [R1+0x19d8] ;  /* 0x0019d800010c7983 */ /* 0x000f220000300a00 */
[----:B---3--:R-:W-:-:S03]  /*560d0*/  IMAD.WIDE R90, R252, 0x4, R10 ;  /* 0x00000004fc5a7825 */ /* 0x008fc600078e020a */
[----:B------:R-:W3:Y:S01]  /*560e0*/  LDL.LU.64 R10, [R1+0x19d0] ;  /* 0x0019d000010a7983 */ /* 0x000ee20000300a00 */
[----:B------:R-:W-:-:S04]  /*560f0*/  IMAD.WIDE R96, R252, 0x4, R88 ;  /* 0x00000004fc607825 */ /* 0x000fc800078e0258 */
[----:B------:R-:W-:Y:S01]  /*56100*/  IMAD.WIDE R88, R252, 0x4, R8 ;  /* 0x00000004fc587825 */ /* 0x000fe200078e0208 */
[----:B------:R-:W-:Y:S04]  /*56110*/  STL.64 [R1+0xc48], R96 ;  /* 0x000c486001007387 */ /* 0x000fe80000100a00 */
[----:B------:R-:W-:Y:S04]  /*56120*/  LDGSTS.E [R86+-0x19080], desc[UR48][R96.64], P6 ;  /* 0xe6f8000060567fae */ /* 0x000fe8000b121870 */
[----:B------:R-:W2:Y:S04]  /*56130*/  LDL.LU.64 R8, [R1+0x19c8] ;  /* 0x0019c80001087983 */ /* 0x000ea80000300a00 */
[----:B------:R-:W-:Y:S04]  /*56140*/  LDGSTS.E [R85+-0x18c80], desc[UR48][R94.64], P6 ;  /* 0xe73800005e557fae */ /* 0x000fe8000b121870 */
[----:B------:R1:W-:Y:S04]  /*56150*/  STL.64 [R1+0xc60], R94 ;  /* 0x000c605e01007387 */ /* 0x0003e80000100a00 */
[----:B------:R-:W-:Y:S04]  /*56160*/  LDGSTS.E [R84+-0x18880], desc[UR48][R92.64], P6 ;  /* 0xe77800005c547fae */ /* 0x000fe8000b121870 */
[----:B------:R1:W-:Y:S04]  /*56170*/  STL.64 [R1+0xc68], R92 ;  /* 0x000c685c01007387 */ /* 0x0003e80000100a00 */
[----:B------:R-:W-:Y:S04]  /*56180*/  LDGSTS.E [R83+-0x18480], desc[UR48][R90.64], P6 ;  /* 0xe7b800005a537fae */ /* 0x000fe8000b121870 */
[----:B------:R1:W-:Y:S04]  /*56190*/  STL.64 [R1+0xc70], R90 ;  /* 0x000c705a01007387 */ /* 0x0003e80000100a00 */
[----:B------:R1:W-:Y:S04]  /*561a0*/  LDGSTS.E [R82+-0x18080], desc[UR48][R88.64], P6 ;  /* 0xe7f8000058527fae */ /* 0x0003e8000b121870 */
[----:B------:R1:W-:Y:S04]  /*561b0*/  STL.64 [R1+0xc80], R88 ;  /* 0x000c805801007387 */ /* 0x0003e80000100a00 */
[----:B------:R-:W0:Y:S04]  /*561c0*/  LDGDEPBAR ;  /* 0x00000000000079af */ /* 0x000e280000000000 */
[----:B----4-:R-:W-:Y:S01]  /*561d0*/  STL.64 [R1+0x19d8], R12 ;  /* 0x0019d80c01007387 */ /* 0x010fe20000100a00 */
[----:B------:R-:W4:Y:S01]  /*561e0*/  LDC R87, c[0x0][0x230] ;  /* 0x00008c00ff577b82 */ /* 0x000f220000000800 */
[----:B------:R-:W-:Y:S01]  /*561f0*/  ULDC UR5, c[0x0][0x230] ;  /* 0x00008c0000057ab9 */ /* 0x000fe20000000800 */
[----:B------:R-:W-:Y:S01]  /*56200*/  ULDC UR6, c[0x0][0x230] ;  /* 0x00008c0000067ab9 */ /* 0x000fe20000000800 */
[----:B---3--:R3:W-:Y:S04]  /*56210*/  STL.64 [R1+0x19d0], R10 ;  /* 0x0019d00a01007387 */ /* 0x0087e80000100a00 */
[----:B--2---:R-:W-:Y:S04]  /*56220*/  STL.64 [R1+0x19c8], R8 ;  /* 0x0019c80801007387 */ /* 0x004fe80000100a00 */
[----:B-1----:R-:W2:Y:S04]  /*56230*/  LDL.LU.64 R94, [R1+0x1480] ;  /* 0x00148000015e7983 */ /* 0x002ea80000300a00 */
[----:B------:R-:W2:Y:S04]  /*56240*/  LDL.LU.64 R92, [R1+0x1478] ;  /* 0x00147800015c7983 */ /* 0x000ea80000300a00 */
[----:B------:R-:W2:Y:S04]  /*56250*/  LDL.LU.64 R90, [R1+0x1408] ;  /* 0x00140800015a7983 */ /* 0x000ea80000300a00 */
[----:B------:R-:W2:Y:S01]  /*56260*/  LDL.LU.64 R88, [R1+0x1400] ;  /* 0x0014000001587983 */ /* 0x000ea20000300a00 */
[----:B----4-:R-:W-:-:S03]  /*56270*/  VIADD R208, R87, 0x7f ;  /* 0x0000007f57d07836 */ /* 0x010fc60000000000 */
[----:B------:R-:W4:Y:S01]  /*56280*/  LDL.LU.64 R106, [R1+0x1388] ;  /* 0x00138800016a7983 */ /* 0x000f220000300a00 */
[----:B------:R-:W-:Y:S01]  /*56290*/  UIADD3 UR5, UR5, -0x200, URZ ;  /* 0xfffffe0005057890 */ /* 0x000fe2000fffe03f */
[----:B------:R-:W-:-:S05]  /*562a0*/  LOP3.LUT R87, R7, 0x2, RZ, 0xfc, !PT ;  /* 0x0000000207577812 */ /* 0x000fca00078efcff */
[----:B------:R-:W-:Y:S02]  /*562b0*/  ISETP.GE.AND P0, PT, R7, UR5, PT ;  /* 0x0000000507007c0c */ /* 0x000fe4000bf06270 */
[----:B------:R-:W-:Y:S02]  /*562c0*/  ISETP.GT.AND P1, PT, R208, 0x27f, PT ;  /* 0x0000027fd000780c */ /* 0x000fe40003f24270 */
[----:B------:R-:W-:Y:S02]  /*562d0*/  SEL R82, RZ, 0x4, P0 ;  /* 0x00000004ff527807 */ /* 0x000fe40000000000 */
[----:B------:R-:W-:Y:S02]  /*562e0*/  ISETP.GE.AND P0, PT, R87, UR5, PT ;  /* 0x0000000557007c0c */ /* 0x000fe4000bf06270 */
[----:B---3--:R-:W-:Y:S02]  /*562f0*/  LOP3.LUT R11, R7, 0x22, RZ, 0xfc, !PT ;  /* 0x00000022070b7812 */ /* 0x008fe400078efcff */
[----:B------:R-:W-:-:S02]  /*56300*/  SEL R83, R82, RZ, P1 ;  /* 0x000000ff52537207 */ /* 0x000fc40000800000 */
[C---:B------:R-:W-:Y:S02]  /*56310*/  LOP3.LUT R203, R7.reuse, 0x20, RZ, 0xfc, !PT ;  /* 0x0000002007cb7812 */ /* 0x040fe400078efcff */
[----:B------:R-:W-:Y:S02]  /*56320*/  SEL R82, RZ, 0x4, P0 ;  /* 0x00000004ff527807 */ /* 0x000fe40000000000 */
[----:B------:R-:W-:Y:S02]  /*56330*/  LOP3.LUT R97, R7, 0x40, RZ, 0xfc, !PT ;  /* 0x0000004007617812 */ /* 0x000fe400078efcff */
[----:B------:R-:W-:Y:S02]  /*56340*/  ISETP.GE.AND P2, PT, R11, UR5, PT ;  /* 0x000000050b007c0c */ /* 0x000fe4000bf46270 */
[----:B------:R-:W-:Y:S02]  /*56350*/  ISETP.NE.U32.AND P3, PT, R83, RZ, PT ;  /* 0x000000ff5300720c */ /* 0x000fe40003f65070 */
[----:B------:R-:W-:-:S02]  /*56360*/  ISETP.GE.AND P0, PT, R203, UR5, PT ;  /* 0x00000005cb007c0c */ /* 0x000fc4000bf06270 */
[----:B------:R-:W-:Y:S02]  /*56370*/  SEL R82, R82, RZ, P1 ;  /* 0x000000ff52527207 */ /* 0x000fe40000800000 */
[----:B------:R-:W-:Y:S02]  /*56380*/  ISETP.GE.AND P5, PT, R97, UR5, PT ;  /* 0x0000000561007c0c */ /* 0x000fe4000bfa6270 */
[----:B------:R-:W-:Y:S01]  /*56390*/  SEL R83, RZ, 0x4, P2 ;  /* 0x00000004ff537807 */ /* 0x000fe20001000000 */
[----:B------:R-:W-:Y:S01]  /*563a0*/  UIADD3 UR8, UR6, -0x280, URZ ;  /* 0xfffffd8006087890 */ /* 0x000fe2000fffe03f */
[----:B------:R-:W-:Y:S01]  /*563b0*/  SEL R84, RZ, 0x4, P0 ;  /* 0x00000004ff547807 */ /* 0x000fe20000000000 */
[----:B------:R-:W3:Y:S01]  /*563c0*/  LDL.LU.64 R96, [R1+0x1380] ;  /* 0x0013800001607983 */ /* 0x000ee20000300a00 */
[----:B------:R-:W-:Y:S02]  /*563d0*/  ISETP.NE.U32.AND P4, PT, R82, RZ, PT ;  /* 0x000000ff5200720c */ /* 0x000fe40003f85070 */
[----:B------:R-:W-:Y:S01]  /*563e0*/  SEL R82, RZ, 0x4, P5 ;  /* 0x00000004ff527807 */ /* 0x000fe20002800000 */
[----:B------:R-:W3:Y:S01]  /*563f0*/  LDL.LU.64 R98, [R1+0x1308] ;  /* 0x0013080001627983 */ /* 0x000ee20000300a00 */
[----:B------:R-:W-:-:S02]  /*56400*/  SEL R83, R83, RZ, P1 ;  /* 0x000000ff53537207 */ /* 0x000fc40000800000 */
[----:B------:R-:W-:Y:S01]  /*56410*/  SEL R85, R84, RZ, P1 ;  /* 0x000000ff54557207 */ /* 0x000fe20000800000 */
[----:B------:R-:W3:Y:S01]  /*56420*/  LDL.LU.64 R100, [R1+0x1300] ;  /* 0x0013000001647983 */ /* 0x000ee20000300a00 */
[----:B------:R-:W-:Y:S02]  /*56430*/  SEL R84, R82, RZ, P1 ;  /* 0x000000ff52547207 */ /* 0x000fe40000800000 */
[----:B------:R-:W-:Y:S01]  /*56440*/  ISETP.NE.U32.AND P0, PT, R83, RZ, PT ;  /* 0x000000ff5300720c */ /* 0x000fe20003f05070 */
[----:B------:R-:W3:Y:S01]  /*56450*/  LDL.LU.64 R102, [R1+0x1470] ;  /* 0x0014700001667983 */ /* 0x000ee20000300a00 */
[----:B------:R-:W-:Y:S02]  /*56460*/  ISETP.GE.AND P5, PT, R87, UR8, PT ;  /* 0x0000000857007c0c */ /* 0x000fe4000bfa6270 */
[----:B------:R-:W-:Y:S01]  /*56470*/  ISETP.NE.U32.AND P2, PT, R85, RZ, PT ;  /* 0x000000ff5500720c */ /* 0x000fe20003f45070 */
[----:B------:R-:W3:Y:S01]  /*56480*/  LDL.LU.64 R104, [R1+0x1468] ;  /* 0x0014680001687983 */ /* 0x000ee20000300a00 */
[----:B------:R-:W-:Y:S01]  /*56490*/  ISETP.NE.U32.AND P6, PT, R84, RZ, PT ;  /* 0x000000ff5400720c */ /* 0x000fe20003fc5070 */
[----:B------:R-:W-:Y:S01]  /*564a0*/  BAR.SYNC.DEFER_BLOCKING 0x0 ;  /* 0x0000000000007b1d */ /* 0x000fe20000010000 */
[----:B--2---:R-:W-:-:S04]  /*564b0*/  IMAD.WIDE R82, R251, 0x4, R94 ;  /* 0x00000004fb527825 */ /* 0x004fc800078e025e */
[C---:B------:R-:W-:Y:S01]  /*564c0*/  IMAD.WIDE R84, R251.reuse, 0x4, R92 ;  /* 0x00000004fb547825 */ /* 0x040fe200078e025c */
[----:B------:R-:W-:Y:S01]  /*564d0*/  @!PT LDS RZ, [RZ] ;  /* 0x00000000fffff984 */ /* 0x000fe20000000800 */
[----:B------:R-:W-:Y:S01]  /*564e0*/  @!PT LDS RZ, [RZ] ;  /* 0x00000000fffff984 */ /* 0x000fe20000000800 */
[----:B------:R-:W-:Y:S01]  /*564f0*/  @!PT LDS RZ, [RZ] ;  /* 0x00000000fffff984 */ /* 0x000fe20000000800 */
[----:B------:R-:W-:Y:S03]  /*56500*/  LDGSTS.E [R0+-0x20000], desc[UR48][R82.64], P3 ;  /* 0xe000000052007fae */ /* 0x000fe60009921870 */
[----:B------:R-:W-:Y:S01]  /*56510*/  IMAD.WIDE R86, R251, 0x4, R90 ;  /* 0x00000004fb567825 */ /* 0x000fe200078e025a */
[C---:B------:R-:W-:Y:S01]  /*56520*/  LOP3.LUT R90, R7.reuse, 0x42, RZ, 0xfc, !PT ;  /* 0x00000042075a7812 */ /* 0x040fe200078efcff */
[----:B------:R-:W-:Y:S01]  /*56530*/  LDGSTS.E [R0+-0x1fff8], desc[UR48][R84.64], P4 ;  /* 0xe000800054007fae */ /* 0x000fe2000a121870 */
[----:B------:R-:W-:Y:S02]  /*56540*/  LOP3.LUT R91, R7, 0x60, RZ, 0xfc, !PT ;  /* 0x00000060075b7812 */ /* 0x000fe400078efcff */
[----:B------:R-:W-:Y:S01]  /*56550*/  ISETP.GE.AND P3, PT, R90, UR5, PT ;  /* 0x000000055a007c0c */ /* 0x000fe2000bf66270 */
[----:B------:R-:W-:Y:S01]  /*56560*/  IMAD.WIDE R88, R251, 0x4, R88 ;  /* 0x00000004fb587825 */ /* 0x000fe200078e0258 */
[----:B------:R-:W-:Y:S01]  /*56570*/  ISETP.GE.AND P4, PT, R91, UR5, PT ;  /* 0x000000055b007c0c */ /* 0x000fe2000bf86270 */
[----:B------:R-:W-:Y:S01]  /*56580*/  LDGSTS.E [R0+-0x1e000], desc[UR48][R86.64], P2 ;  /* 0xe200000056007fae */ /* 0x000fe20009121870 */
[----:B------:R-:W-:-:S02]  /*56590*/  SEL R90, RZ, 0x4, P3 ;  /* 0x00000004ff5a7807 */ /* 0x000fc40001800000 */
[----:B------:R-:W-:Y:S01]  /*565a0*/  LOP3.LUT R92, R7, 0x4, RZ, 0xfc, !PT ;  /* 0x00000004075c7812 */ /* 0x000fe200078efcff */
[----:B------:R-:W-:Y:S01]  /*565b0*/  LDGSTS.E [R0+-0x1dff8], desc[UR48][R88.64], P0 ;  /* 0xe200800058007fae */ /* 0x000fe20008121870 */
[----:B------:R-:W-:Y:S02]  /*565c0*/  SEL R91, RZ, 0x4, P4 ;  /* 0x00000004ff5b7807 */ /* 0x000fe40002000000 */
[----:B------:R-:W-:Y:S02]  /*565d0*/  SEL R90, R90, RZ, P1 ;  /* 0x000000ff5a5a7207 */ /* 0x000fe40000800000 */
[C---:B------:R-:W-:Y:S02]  /*565e0*/  ISETP.GE.AND P3, PT, R92.reuse, UR5, PT ;  /* 0x000000055c007c0c */ /* 0x040fe4000bf66270 */
[----:B------:R-:W-:Y:S02]  /*565f0*/  ISETP.GE.AND P4, PT, R92, UR8, PT ;  /* 0x000000085c007c0c */ /* 0x000fe4000bf86270 */
[----:B------:R-:W-:-:S02]  /*56600*/  SEL R92, R91, RZ, P1 ;  /* 0x000000ff5b5c7207 */ /* 0x000fc40000800000 */
[----:B------:R-:W-:Y:S01]  /*56610*/  ISETP.NE.U32.AND P0, PT, R90, RZ, PT ;  /* 0x000000ff5a00720c */ /* 0x000fe20003f05070 */
[----:B----4-:R-:W-:Y:S02]  /*56620*/  IMAD.WIDE R90, R251, 0x4, R106 ;  /* 0x00000004fb5a7825 */ /* 0x010fe400078e026a */
[----:B------:R-:W2:Y:S04]  /*56630*/  LDL.LU.64 R106, [R1+0x13f8] ;  /* 0x0013f800016a7983 */ /* 0x000ea80000300a00 */
        /* <DEDUP_REMOVED lines=11> */
[----:B------:R1:W-:Y:S04]  /*566f0*/  STL.64 [R1+0x1e68], R2 ;  /* 0x001e680201007387 */ /* 0x0003e80000100a00 */
        /* <DEDUP_REMOVED lines=25> */
[----:B------:R-:W-:Y:S04]  /*56890*/  STL.64 [R1+0x1e58], R14 ;  /* 0x001e580e01007387 */ /* 0x000fe80000100a00 */
        /* <DEDUP_REMOVED lines=10> */
[----:B------:R-:W4:Y:S01]  /*56940*/  LDL.LU.64 R206, [R1+0x1418] ;  /* 0x0014180001ce7983 */ /* 0x000f220000300a00 */
[----:B------:R-:W-:-:S02]  /*56950*/  LOP3.LUT R93, R7, 0x62, RZ, 0xfc, !PT ;  /* 0x00000062075d7812 */ /* 0x000fc400078efcff */
[----:B------:R-:W-:Y:S01]  /*56960*/  LOP3.LUT R95, R7, 0x6, RZ, 0xfc, !PT ;  /* 0x00000006075f7812 */ /* 0x000fe200078efcff */
[----:B------:R-:W-:Y:S01]  /*56970*/  LDGSTS.E [R0+-0x1c000], desc[UR48][R90.64], P6 ;  /* 0xe40000005a007fae */ /* 0x000fe2000b121870 */
[----:B------:R-:W-:-:S03]  /*56980*/  ISETP.GE.AND P2, PT, R93, UR5, PT ;  /* 0x000000055d007c0c */ /* 0x000fc6000bf46270 */
[----:B------:R-:W4:Y:S01]  /*56990*/  LDL.LU.64 R196, [R1+0x1410] ;  /* 0x0014100001c47983 */ /* 0x000f220000300a00 */
[----:B------:R-:W-:Y:S02]  /*569a0*/  SEL R94, RZ, 0x4, P2 ;  /* 0x00000004ff5e7807 */ /* 0x000fe40001000000 */
[----:B------:R-:W-:Y:S01]  /*569b0*/  ISETP.NE.U32.AND P2, PT, R92, RZ, PT ;  /* 0x000000ff5c00720c */ /* 0x000fe20003f45070 */
[----:B---3--:R-:W-:Y:S01]  /*569c0*/  IMAD.WIDE R92, R251, 0x4, R96 ;  /* 0x00000004fb5c7825 */ /* 0x008fe200078e0260 */
[----:B------:R-:W-:Y:S01]  /*569d0*/  SEL R94, R94, RZ, P1 ;  /* 0x000000ff5e5e7207 */ /* 0x000fe20000800000 */
[----:B------:R-:W3:Y:S01]  /*569e0*/  LDL.LU.64 R204, [R1+0x1398] ;  /* 0x0013980001cc7983 */ /* 0x000ee20000300a00 */
[----:B------:R-:W-:Y:S02]  /*569f0*/  SEL R96, RZ, 0x4, P3 ;  /* 0x00000004ff607807 */ /* 0x000fe40001800000 */
[----:B------:R-:W-:Y:S01]  /*56a00*/  ISETP.GE.AND P6, PT, R95, UR5, PT ;  /* 0x000000055f007c0c */ /* 0x000fe2000bfc6270 */
[----:B------:R-:W-:Y:S01]  /*56a10*/  LDGSTS.E [R0+-0x1bff8], desc[UR48][R92.64], P0 ;  /* 0xe40080005c007fae */ /* 0x000fe20008121870 */
[----:B------:R-:W-:-:S02]  /*56a20*/  LOP3.LUT R97, R7, 0x24, RZ, 0xfc, !PT ;  /* 0x0000002407617812 */ /* 0x000fc400078efcff */
[----:B------:R-:W-:Y:S01]  /*56a30*/  ISETP.NE.U32.AND P3, PT, R94, RZ, PT ;  /* 0x000000ff5e00720c */ /* 0x000fe20003f65070 */
[----:B------:R-:W-:Y:S01]  /*56a40*/  IMAD.WIDE R94, R251, 0x4, R98 ;  /* 0x00000004fb5e7825 */ /* 0x000fe200078e0262 */
[----:B------:R-:W-:Y:S01]  /*56a50*/  SEL R96, R96, RZ, P1 ;  /* 0x000000ff60607207 */ /* 0x000fe20000800000 */
[----:B------:R-:W3:Y:S01]  /*56a60*/  LDL.LU.64 R200, [R1+0x1390] ;  /* 0x0013900001c87983 */ /* 0x000ee20000300a00 */
[----:B------:R-:W-:Y:S02]  /*56a70*/  SEL R98, RZ, 0x4, P6 ;  /* 0x00000004ff627807 */ /* 0x000fe40003000000 */
[----:B------:R-:W-:Y:S01]  /*56a80*/  ISETP.GE.AND P6, PT, R97, UR5, PT ;  /* 0x0000000561007c0c */ /* 0x000fe2000bfc6270 */
[----:B------:R-:W-:Y:S01]  /*56a90*/  LDGSTS.E [R0+-0x1a000], desc[UR48][R94.64], P2 ;  /* 0xe60000005e007fae */ /* 0x000fe20009121870 */
[----:B------:R-:W-:Y:S02]  /*56aa0*/  LOP3.LUT R99, R7, 0x26, RZ, 0xfc, !PT ;  /* 0x0000002607637812 */ /* 0x000fe400078efcff */
[----:B------:R-:W-:Y:S01]  /*56ab0*/  ISETP.NE.U32.AND P0, PT, R96, RZ, PT ;  /* 0x000000ff6000720c */ /* 0x000fe20003f05070 */
[----:B------:R-:W-:Y:S01]  /*56ac0*/  IMAD.WIDE R96, R251, 0x4, R100 ;  /* 0x00000004fb607825 */ /* 0x000fe200078e0264 */
[----:B------:R-:W-:-:S02]  /*56ad0*/  SEL R98, R98, RZ, P1 ;  /* 0x000000ff62627207 */ /* 0x000fc40000800000 */
[----:B------:R-:W-:Y:S02]  /*56ae0*/  SEL R100, RZ, 0x4, P6 ;  /* 0x00000004ff647807 */ /* 0x000fe40003000000 */
[----:B------:R-:W-:Y:S01]  /*56af0*/  ISETP.GE.AND P6, PT, R99, UR5, PT ;  /* 0x0000000563007c0c */ /* 0x000fe2000bfc6270 */
[----:B------:R-:W-:Y:S01]  /*56b00*/  LDGSTS.E [R0+-0x19ff8], desc[UR48][R96.64], P3 ;  /* 0xe600800060007fae */ /* 0x000fe20009921870 */
[----:B------:R-:W-:Y:S02]  /*56b10*/  LOP3.LUT R101, R7, 0x44, RZ, 0xfc, !PT ;  /* 0x0000004407657812 */ /* 0x000fe400078efcff */
[----:B------:R-:W-:Y:S01]  /*56b20*/  ISETP.NE.U32.AND P2, PT, R98, RZ, PT ;  /* 0x000000ff6200720c */ /* 0x000fe20003f45070 */
[----:B------:R-:W-:Y:S01]  /*56b30*/  IMAD.WIDE R98, R251, 0x4, R102 ;  /* 0x00000004fb627825 */ /* 0x000fe200078e0266 */
[----:B------:R-:W-:Y:S02]  /*56b40*/  SEL R100, R100, RZ, P1 ;  /* 0x000000ff64647207 */ /* 0x000fe40000800000 */
[----:B------:R-:W-:-:S02]  /*56b50*/  SEL R102, RZ, 0x4, P6 ;  /* 0x00000004ff667807 */ /* 0x000fc40003000000 */
[----:B------:R-:W-:Y:S01]  /*56b60*/  ISETP.GE.AND P6, PT, R101, UR5, PT ;  /* 0x0000000565007c0c */ /* 0x000fe2000bfc6270 */
[----:B------:R-:W-:Y:S01]  /*56b70*/  LDGSTS.E [R3+-0x20000], desc[UR48][R98.64], P0 ;  /* 0xe000000062037fae */ /* 0x000fe20008121870 */
[----:B------:R-:W-:Y:S02]  /*56b80*/  LOP3.LUT R103, R7, 0x46, RZ, 0xfc, !PT ;  /* 0x0000004607677812 */ /* 0x000fe400078efcff */
[----:B------:R-:W-:Y:S01]  /*56b90*/  ISETP.NE.U32.AND P3, PT, R100, RZ, PT ;  /* 0x000000ff6400720c */ /* 0x000fe20003f65070 */
[----:B------:R-:W-:Y:S01]  /*56ba0*/  IMAD.WIDE R100, R251, 0x4, R104 ;  /* 0x00000004fb647825 */ /* 0x000fe200078e0268 */
[----:B------:R-:W-:Y:S02]  /*56bb0*/  SEL R102, R102, RZ, P1 ;  /* 0x000000ff66667207 */ /* 0x000fe40000800000 */
[----:B------:R-:W-:Y:S02]  /*56bc0*/  SEL R104, RZ, 0x4, P6 ;  /* 0x00000004ff687807 */ /* 0x000fe40003000000 */
[----:B------:R-:W-:Y:S01]  /*56bd0*/  ISETP.GE.AND P6, PT, R103, UR5, PT ;  /* 0x0000000567007c0c */ /* 0x000fe2000bfc6270 */
[----:B------:R-:W-:Y:S01]  /*56be0*/  LDGSTS.E [R3+-0x1fff8], desc[UR48][R100.64], P2 ;  /* 0xe000800064037fae */ /* 0x000fe20009121870 */
[----:B------:R-:W-:-:S02]  /*56bf0*/  LOP3.LUT R105, R7, 0x64, RZ, 0xfc, !PT ;  /* 0x0000006407697812 */ /* 0x000fc400078efcff */
[----:B------:R-:W-:Y:S02]  /*56c00*/  ISETP.NE.U32.AND P0, PT, R102, RZ, PT ;  /* 0x000000ff6600720c */ /* 0x000fe40003f05070 */
[----:B------:R-:W-:-:S04]  /*56c10*/  SEL R104, R104, RZ, P1 ;  /* 0x000000ff68687207 */ /* 0x000fc80000800000 */
[----:B------:R-:W-:Y:S01]  /*56c20*/  ISETP.NE.U32.AND P2, PT, R104, RZ, PT ;  /* 0x000000ff6800720c */ /* 0x000fe20003f45070 */
[----:B--2---:R-:W-:Y:S01]  /*56c30*/  IMAD.WIDE R102, R251, 0x4, R106 ;  /* 0x00000004fb667825 */ /* 0x004fe200078e026a */
[----:B------:R-:W-:Y:S02]  /*56c40*/  SEL R106, RZ, 0x4, P6 ;  /* 0x00000004ff6a7807 */ /* 0x000fe40003000000 */
[----:B------:R-:W-:Y:S02]  /*56c50*/  ISETP.GE.AND P6, PT, R105, UR5, PT ;  /* 0x0000000569007c0c */ /* 0x000fe4000bfc6270 */
[----:B------:R-:W-:Y:S01]  /*56c60*/  LOP3.LUT R107, R7, 0x66, RZ, 0xfc, !PT ;  /* 0x00000066076b7812 */ /* 0x000fe200078efcff */
[----:B----4-:R-:W-:Y:S01]  /*56c70*/  IMAD.WIDE R104, R251, 0x4, R108 ;  /* 0x00000004fb687825 */ /* 0x010fe200078e026c */
[----:B------:R-:W-:Y:S01]  /*56c80*/  SEL R106, R106, RZ, P1 ;  /* 0x000000ff6a6a7207 */ /* 0x000fe20000800000 */
[----:B------:R-:W-:Y:S01]  /*56c90*/  LDGSTS.E [R3+-0x1e000], desc[UR48][R102.64], P3 ;  /* 0xe200000066037fae */ /* 0x000fe20009921870 */
        /* <DEDUP_REMOVED lines=11> */
[----:B------:R-:W-:Y:S01]  /*56d50*/  ISETP.NE.U32.AND P0, PT, R108, RZ, PT ;  /* 0x000000ff6c00720c */ /* 0x000fe20003f05070 */
[----:B------:R-:W-:Y:S01]  /*56d60*/  IMAD.WIDE R108, R251, 0x4, R112 ;  /* 0x00000004fb6c7825 */ /* 0x000fe200078e0270 */
[----:B------:R-:W-:Y:S02]  /*56d70*/  SEL R110, R110, RZ, P1 ;  /* 0x000000ff6e6e7207 */ /* 0x000fe40000800000 */
        /* <DEDUP_REMOVED lines=27> */
[----:B------:R-:W-:Y:S01]  /*56f30*/  SEL R118, R118, RZ, P1 ;  /* 0x000000ff76767207 */ /* 0x000fe20000800000 */
[----:B-1----:R-:W2:Y:S01]  /*56f40*/  LDL.LU.64 R2, [R1+0x1318] ;  /* 0x0013180001027983 */ /* 0x002ea20000300a00 */
[----:B------:R-:W-:Y:S02]  /*56f50*/  SEL R120, RZ, 0x4, P6 ;  /* 0x00000004ff787807 */ /* 0x000fe40003000000 */
[----:B------:R-:W-:Y:S01]  /*56f60*/  ISETP.GE.AND P6, PT, R119, UR5, PT ;  /* 0x0000000577007c0c */ /* 0x000fe2000bfc6270 */
[----:B------:R-:W-:Y:S01]  /*56f70*/  LDGSTS.E [R4+-0x1fff8], desc[UR48][R116.64], P0 ;  /* 0xe000800074047fae */ /* 0x000fe20008121870 */
[----:B------:R-:W-:Y:S02]  /*56f80*/  LOP3.LUT R121, R7, 0x68, RZ, 0xfc, !PT ;  /* 0x0000006807797812 */ /* 0x000fe400078efcff */
[----:B------:R-:W-:Y:S01]  /*56f90*/  ISETP.NE.U32.AND P3, PT, R118, RZ, PT ;  /* 0x000000ff7600720c */ /* 0x000fe20003f65070 */
[----:B------:R-:W-:Y:S01]  /*56fa0*/  IMAD.WIDE R118, R251, 0x4, R122 ;  /* 0x00000004fb767825 */ /* 0x000fe200078e027a */
[----:B------:R-:W-:Y:S01]  /*56fb0*/  SEL R120, R120, RZ, P1 ;  /* 0x000000ff78787207 */ /* 0x000fe20000800000 */
[----:B------:R-:W4:Y:S01]  /*56fc0*/  LDL.LU.64 R8, [R1+0x1310] ;  /* 0x0013100001087983 */ /* 0x000f220000300a00 */
        /* <DEDUP_REMOVED lines=93> */
[----:B------:R1:W-:Y:S01]  /*575a0*/  LDGSTS.E [R5+-0x19ff8], desc[UR48][R144.64], P3 ;  /* 0xe600800090057fae */ /* 0x0003e20009921870 */
        /* <DEDUP_REMOVED lines=98> */
[----:B------:R-:W-:Y:S01]  /*57bd0*/  ISETP.NE.U32.AND P0, PT, R174, RZ, PT ;  /* 0x000000ffae00720c */ /* 0x000fe20003f05070 */
[----:B------:R-:W-:Y:S01]  /*57be0*/  IMAD.WIDE R174, R251, 0x4, R178 ;  /* 0x00000004fbae7825 */ /* 0x000fe200078e02b2 */
[----:B------:R-:W-:Y:S02]  /*57bf0*/  LOP3.LUT R177, R7, 0x38, RZ, 0xfc, !PT ;  /* 0x0000003807b17812 */ /* 0x000fe400078efcff */
[----:B------:R-:W-:Y:S02]  /*57c00*/  SEL R178, RZ, 0x4, P6 ;  /* 0x00000004ffb27807 */ /* 0x000fe40003000000 */
[----:B------:R-:W-:Y:S01]  /*57c10*/  SEL R176, R176, RZ, P1 ;  /* 0x000000ffb0b07207 */ /* 0x000fe20000800000 */
[----:B------:R-:W-:Y:S01]  /*57c20*/  LDGSTS.E [R240+-0x1a000], desc[UR48][R174.64], P3 ;  /* 0xe6000000aef07fae */ /* 0x000fe20009921870 */
[----:B------:R-:W-:-:S02]  /*57c30*/  ISETP.GE.AND P6, PT, R177, UR5, PT ;  /* 0x00000005b1007c0c */ /* 0x000fc4000bfc6270 */
[----:B------:R-:W-:Y:S02]  /*57c40*/  LOP3.LUT R179, R7, 0x3a, RZ, 0xfc, !PT ;  /* 0x0000003a07b37812 */ /* 0x000fe400078efcff */
[----:B------:R-:W-:Y:S02]  /*57c50*/  SEL R178, R178, RZ, P1 ;  /* 0x000000ffb2b27207 */ /* 0x000fe40000800000 */
[----:B------:R-:W-:Y:S01]  /*57c60*/  ISETP.NE.U32.AND P2, PT, R176, RZ, PT ;  /* 0x000000ffb000720c */ /* 0x000fe20003f45070 */
[----:B------:R-:W-:Y:S01]  /*57c70*/  IMAD.WIDE R176, R251, 0x4, R180 ;  /* 0x00000004fbb07825 */ /* 0x000fe200078e02b4 */
[----:B------:R-:W-:Y:S02]  /*57c80*/  SEL R181, RZ, 0x4, P6 ;  /* 0x00000004ffb57807 */ /* 0x000fe40003000000 */
[----:B------:R-:W-:Y:S02]  /*57c90*/  ISETP.GE.AND P3, PT, R179, UR5, PT ;  /* 0x00000005b3007c0c */ /* 0x000fe4000bf66270 */
[----:B------:R-:W-:Y:S01]  /*57ca0*/  ISETP.NE.U32.AND P6, PT, R178, RZ, PT ;  /* 0x000000ffb200720c */ /* 0x000fe20003fc5070 */
[----:B------:R-:W-:Y:S01]  /*57cb0*/  IMAD.WIDE R178, R251, 0x4, R182 ;  /* 0x00000004fbb27825 */ /* 0x000fe200078e02b6 */
[----:B------:R-:W-:Y:S01]  /*57cc0*/  LOP3.LUT R183, R7, 0x58, RZ, 0xfc, !PT ;  /* 0x0000005807b77812 */ /* 0x000fe200078efcff */
[----:B------:R-:W-:Y:S01]  /*57cd0*/  LDGSTS.E [R240+-0x19ff8], desc[UR48][R176.64], P0 ;  /* 0xe6008000b0f07fae */ /* 0x000fe20008121870 */
[----:B------:R-:W-:-:S02]  /*57ce0*/  SEL R181, R181, RZ, P1 ;  /* 0x000000ffb5b57207 */ /* 0x000fc40000800000 */
[----:B------:R-:W-:Y:S01]  /*57cf0*/  SEL R180, RZ, 0x4, P3 ;  /* 0x00000004ffb47807 */ /* 0x000fe20001800000 */
[----:B------:R-:W-:Y:S01]  /*57d00*/  LDGSTS.E [R241+-0x20000], desc[UR48][R178.64], P2 ;  /* 0xe0000000b2f17fae */ /* 0x000fe20009121870 */
[----:B------:R-:W-:Y:S02]  /*57d10*/  ISETP.GE.AND P3, PT, R183, UR5, PT ;  /* 0x00000005b7007c0c */ /* 0x000fe4000bf66270 */
[----:B------:R-:W-:Y:S02]  /*57d20*/  ISETP.NE.U32.AND P0, PT, R181, RZ, PT ;  /* 0x000000ffb500720c */ /* 0x000fe40003f05070 */
[----:B------:R-:W-:Y:S01]  /*57d30*/  SEL R183, R180, RZ, P1 ;  /* 0x000000ffb4b77207 */ /* 0x000fe20000800000 */
[----:B------:R-:W-:Y:S01]  /*57d40*/  IMAD.WIDE R180, R251, 0x4, R188 ;  /* 0x00000004fbb47825 */ /* 0x000fe200078e02bc */
[----:B------:R-:W-:Y:S02]  /*57d50*/  LOP3.LUT R189, R7, 0x5a, RZ, 0xfc, !PT ;  /* 0x0000005a07bd7812 */ /* 0x000fe400078efcff */
[----:B------:R-:W-:-:S02]  /*57d60*/  SEL R182, RZ, 0x4, P3 ;  /* 0x00000004ffb67807 */ /* 0x000fc40001800000 */
[----:B------:R-:W-:Y:S01]  /*57d70*/  ISETP.GE.AND P3, PT, R189, UR5, PT ;  /* 0x00000005bd007c0c */ /* 0x000fe2000bf66270 */
[----:B------:R-:W-:Y:S01]  /*57d80*/  LDGSTS.E [R241+-0x1fff8], desc[UR48][R180.64], P6 ;  /* 0xe0008000b4f17fae */ /* 0x000fe2000b121870 */
[----:B------:R-:W-:Y:S02]  /*57d90*/  LOP3.LUT R189, R7, 0x78, RZ, 0xfc, !PT ;  /* 0x0000007807bd7812 */ /* 0x000fe400078efcff */
[----:B------:R-:W-:Y:S02]  /*57da0*/  SEL R182, R182, RZ, P1 ;  /* 0x000000ffb6b67207 */ /* 0x000fe40000800000 */
[----:B------:R-:W-:Y:S02]  /*57db0*/  ISETP.GE.AND P6, PT, R189, UR5, PT ;  /* 0x00000005bd007c0c */ /* 0x000fe4000bfc6270 */
[----:B------:R-:W-:Y:S02]  /*57dc0*/  ISETP.NE.U32.AND P2, PT, R183, RZ, PT ;  /* 0x000000ffb700720c */ /* 0x000fe40003f45070 */
[----:B------:R-:W-:-:S02]  /*57dd0*/  SEL R189, RZ, 0x4, P3 ;  /* 0x00000004ffbd7807 */ /* 0x000fc40001800000 */
[----:B------:R-:W-:Y:S01]  /*57de0*/  ISETP.NE.U32.AND P3, PT, R182, RZ, PT ;  /* 0x000000ffb600720c */ /* 0x000fe20003f65070 */
[----:B------:R-:W-:Y:S01]  /*57df0*/  IMAD.WIDE R182, R251, 0x4, R190 ;  /* 0x00000004fbb67825 */ /* 0x000fe200078e02be */
[----:B------:R-:W-:Y:S02]  /*57e00*/  SEL R188, RZ, 0x4, P6 ;  /* 0x00000004ffbc7807 */ /* 0x000fe40003000000 */
[----:B------:R-:W-:Y:S01]  /*57e10*/  LOP3.LUT R191, R7, 0x7a, RZ, 0xfc, !PT ;  /* 0x0000007a07bf7812 */ /* 0x000fe200078efcff */
[----:B------:R-:W-:Y:S01]  /*57e20*/  IMAD.WIDE R184, R251, 0x4, R184 ;  /* 0x00000004fbb87825 */ /* 0x000fe200078e02b8 */
[----:B------:R-:W-:Y:S01]  /*57e30*/  SEL R189, R189, RZ, P1 ;  /* 0x000000ffbdbd7207 */ /* 0x000fe20000800000 */
[----:B------:R-:W-:Y:S02]  /*57e40*/  LDGSTS.E [R241+-0x1e000], desc[UR48][R182.64], P0 ;  /* 0xe2000000b6f17fae */ /* 0x000fe40008121870 */
[----:B------:R-:W-:Y:S01]  /*57e50*/  IMAD.WIDE R186, R251, 0x4, R186 ;  /* 0x00000004fbba7825 */ /* 0x000fe200078e02ba */
[----:B------:R-:W-:Y:S01]  /*57e60*/  LOP3.LUT R195, R7, 0x1c, RZ, 0xfc, !PT ;  /* 0x0000001c07c37812 */ /* 0x000fe200078efcff */
[----:B------:R-:W-:Y:S01]  /*57e70*/  LDGSTS.E [R241+-0x1dff8], desc[UR48][R184.64], P2 ;  /* 0xe2008000b8f17fae */ /* 0x000fe20009121870 */
[----:B------:R-:W-:-:S02]  /*57e80*/  SEL R188, R188, RZ, P1 ;  /* 0x000000ffbcbc7207 */ /* 0x000fc40000800000 */
[----:B------:R-:W-:Y:S01]  /*57e90*/  ISETP.GE.AND P6, PT, R191, UR5, PT ;  /* 0x00000005bf007c0c */ /* 0x000fe2000bfc6270 */
[----:B------:R-:W-:Y:S01]  /*57ea0*/  LDGSTS.E [R241+-0x1c000], desc[UR48][R186.64], P3 ;  /* 0xe4000000baf17fae */ /* 0x000fe20009921870 */
[----:B------:R-:W-:Y:S02]  /*57eb0*/  ISETP.NE.U32.AND P0, PT, R189, RZ, PT ;  /* 0x000000ffbd00720c */ /* 0x000fe40003f05070 */
[----:B------:R-:W-:Y:S02]  /*57ec0*/  LOP3.LUT R190, R7, 0x1e, RZ, 0xfc, !PT ;  /* 0x0000001e07be7812 */ /* 0x000fe400078efcff */
[----:B------:R-:W-:Y:S02]  /*57ed0*/  ISETP.GE.AND P3, PT, R195, UR5, PT ;  /* 0x00000005c3007c0c */ /* 0x000fe4000bf66270 */
[----:B------:R-:W-:Y:S01]  /*57ee0*/  ISETP.NE.U32.AND P2, PT, R188, RZ, PT ;  /* 0x000000ffbc00720c */ /* 0x000fe20003f45070 */
[----:B------:R-:W-:Y:S01]  /*57ef0*/  IMAD.WIDE R188, R251, 0x4, R192 ;  /* 0x00000004fbbc7825 */ /* 0x000fe200078e02c0 */
[----:B------:R-:W-:-:S02]  /*57f00*/  SEL R191, RZ, 0x4, P6 ;  /* 0x00000004ffbf7807 */ /* 0x000fc40003000000 */
[----:B------:R-:W-:Y:S02]  /*57f10*/  ISETP.GE.AND P6, PT, R190, UR5, PT ;  /* 0x00000005be007c0c */ /* 0x000fe4000bfc6270 */
[----:B------:R-:W-:Y:S01]  /*57f20*/  LOP3.LUT R193, R7, 0x3c, RZ, 0xfc, !PT ;  /* 0x0000003c07c17812 */ /* 0x000fe200078efcff */
[----:B------:R-:W-:Y:S01]  /*57f30*/  LDGSTS.E [R241+-0x1bff8], desc[UR48][R188.64], P0 ;  /* 0xe4008000bcf17fae */ /* 0x000fe20008121870 */
[----:B------:R-:W-:Y:S02]  /*57f40*/  SEL R190, RZ, 0x4, P3 ;  /* 0x00000004ffbe7807 */ /* 0x000fe40001800000 */
[----:B------:R-:W-:Y:S02]  /*57f50*/  SEL R191, R191, RZ, P1 ;  /* 0x000000ffbfbf7207 */ /* 0x000fe40000800000 */
[----:B------:R-:W-:Y:S02]  /*57f60*/  ISETP.GE.AND P3, PT, R193, UR5, PT ;  /* 0x00000005c1007c0c */ /* 0x000fe4000bf66270 */
[----:B------:R-:W-:-:S02]  /*57f70*/  SEL R193, R190, RZ, P1 ;  /* 0x000000ffbec17207 */ /* 0x000fc40000800000 */
[----:B------:R-:W-:Y:S02]  /*57f80*/  SEL R194, RZ, 0x4, P6 ;  /* 0x00000004ffc27807 */ /* 0x000fe40003000000 */
[----:B------:R-:W-:Y:S01]  /*57f90*/  ISETP.NE.U32.AND P6, PT, R191, RZ, PT ;  /* 0x000000ffbf00720c */ /* 0x000fe20003fc5070 */
[----:B------:R-:W-:Y:S01]  /*57fa0*/  IMAD.WIDE R190, R251, 0x4, R12 ;  /* 0x00000004fbbe7825 */ /* 0x000fe200078e020c */
[----:B------:R-:W-:Y:S02]  /*57fb0*/  LOP3.LUT R195, R7, 0x3e, RZ, 0xfc, !PT ;  /* 0x0000003e07c37812 */ /* 0x000fe400078efcff */
[----:B------:R-:W-:Y:S02]  /*57fc0*/  SEL R192, RZ, 0x4, P3 ;  /* 0x00000004ffc07807 */ /* 0x000fe40001800000 */
[----:B------:R-:W-:Y:S01]  /*57fd0*/  ISETP.NE.U32.AND P0, PT, R193, RZ, PT ;  /* 0x000000ffc100720c */ /* 0x000fe20003f05070 */
[----:B------:R-:W-:Y:S01]  /*57fe0*/  LDGSTS.E [R241+-0x1a000], desc[UR48][R190.64], P2 ;  /* 0xe6000000bef17fae */ /* 0x000fe20009121870 */
[----:B------:R-:W-:-:S02]  /*57ff0*/  SEL R193, R194, RZ, P1 ;  /* 0x000000ffc2c17207 */ /* 0x000fc40000800000 */
[----:B------:R-:W-:Y:S02]  /*58000*/  ISETP.GE.AND P3, PT, R195, UR5, PT ;  /* 0x00000005c3007c0c */ /* 0x000fe4000bf66270 */
[----:B------:R-:W-:Y:S02]  /*58010*/  SEL R194, R192, RZ, P1 ;  /* 0x000000ffc0c27207 */ /* 0x000fe40000800000 */
[----:B------:R-:W-:Y:S01]  /*58020*/  ISETP.NE.U32.AND P2, PT, R193, RZ, PT ;  /* 0x000000ffc100720c */ /* 0x000fe20003f45070 */
[C---:B------:R-:W-:Y:S01]  /*58030*/  IMAD.WIDE R192, R251.reuse, 0x4, R198 ;  /* 0x00000004fbc07825 */ /* 0x040fe200078e02c6 */
[----:B------:R-:W-:Y:S01]  /*58040*/  SEL R198, RZ, 0x4, P3 ;  /* 0x00000004ffc67807 */ /* 0x000fe20001800000 */
[----:B------:R-:W-:Y:S01]  /*58050*/  STL.64 [R1+0x1e50], R240 ;  /* 0x001e50f001007387 */ /* 0x000fe20000100a00 */
[----:B------:R-:W-:Y:S01]  /*58060*/  ISETP.NE.U32.AND P3, PT, R194, RZ, PT ;  /* 0x000000ffc200720c */ /* 0x000fe20003f65070 */
[----:B------:R-:W-:Y:S02]  /*58070*/  IMAD.WIDE R194, R251, 0x4, R206 ;  /* 0x00000004fbc27825 */ /* 0x000fe400078e02ce */
[----:B------:R-:W4:Y:S04]  /*58080*/  LDL.LU.64 R206, [R1+0x12a0] ;  /* 0x0012a00001ce7983 */ /* 0x000f280000300a00 */
[----:B------:R-:W4:Y:S01]  /*58090*/  LDL.LU.64 R12, [R1+0x1298] ;  /* 0x00129800010c7983 */ /* 0x000f220000300a00 */
[----:B------:R-:W-:-:S02]  /*580a0*/  LOP3.LUT R199, R7, 0x5c, RZ, 0xfc, !PT ;  /* 0x0000005c07c77812 */ /* 0x000fc400078efcff */
[----:B------:R-:W-:Y:S01]  /*580b0*/  SEL R198, R198, RZ, P1 ;  /* 0x000000ffc6c67207 */ /* 0x000fe20000800000 */
[----:B------:R1:W-:Y:S01]  /*580c0*/  LDGSTS.E [R241+-0x19ff8], desc[UR48][R192.64], P6 ;  /* 0xe6008000c0f17fae */ /* 0x0003e2000b121870 */
[----:B------:R-:W-:Y:S01]  /*580d0*/  ISETP.GE.AND P6, PT, R199, UR5, PT ;  /* 0x00000005c7007c0c */ /* 0x000fe2000bfc6270 */
[C---:B------:R-:W-:Y:S02]  /*580e0*/  IMAD.WIDE R196, R251.reuse, 0x4, R196 ;  /* 0x00000004fbc47825 */ /* 0x040fe400078e02c4 */
[----:B------:R-:W-:Y:S01]  /*580f0*/  LDGSTS.E [R242+-0x20000], desc[UR48][R194.64], P0 ;  /* 0xe0000000c2f27fae */ /* 0x000fe20008121870 */
[----:B------:R-:W-:Y:S01]  /*58100*/  ISETP.NE.U32.AND P0, PT, R198, RZ, PT ;  /* 0x000000ffc600720c */ /* 0x000fe20003f05070 */
[----:B---3--:R-:W-:Y:S01]  /*58110*/  IMAD.WIDE R198, R251, 0x4, R204 ;  /* 0x00000004fbc67825 */ /* 0x008fe200078e02cc */
[----:B------:R-:W-:Y:S01]  /*58120*/  LOP3.LUT R205, R7, 0x7c, RZ, 0xfc, !PT ;  /* 0x0000007c07cd7812 */ /* 0x000fe200078efcff */
[----:B------:R-:W-:Y:S03]  /*58130*/  LDGSTS.E [R242+-0x1fff8], desc[UR48][R196.64], P2 ;  /* 0xe0008000c4f27fae */ /* 0x000fe60009121870 */
[----:B------:R-:W-:Y:S01]  /*58140*/  ISETP.GE.AND P2, PT, R205, UR5, PT ;  /* 0x00000005cd007c0c */ /* 0x000fe2000bf46270 */
[----:B------:R-:W-:Y:S01]  /*58150*/  LDGSTS.E [R242+-0x1e000], desc[UR48][R198.64], P3 ;  /* 0xe2000000c6f27fae */ /* 0x000fe20009921870 */
[----:B------:R-:W3:Y:S01]  /*58160*/  S2R R205, SR_TID.X ;  /* 0x0000000000cd7919 */ /* 0x000ee20000002100 */
[----:B------:R-:W-:-:S02]  /*58170*/  LOP3.LUT R204, R7, 0x5e, RZ, 0xfc, !PT ;  /* 0x0000005e07cc7812 */ /* 0x000fc400078efcff */
[----:B------:R-:W-:Y:S02]  /*58180*/  SEL R202, RZ, 0x4, P6 ;  /* 0x00000004ffca7807 */ /* 0x000fe40003000000 */
[----:B------:R-:W-:Y:S02]  /*58190*/  ISETP.GE.AND P6, PT, R204, UR5, PT ;  /* 0x00000005cc007c0c */ /* 0x000fe4000bfc6270 */
[----:B------:R-:W-:Y:S01]  /*581a0*/  SEL R202, R202, RZ, P1 ;  /* 0x000000ffcaca7207 */ /* 0x000fe20000800000 */
[----:B------:R-:W-:Y:S01]  /*581b0*/  IMAD.WIDE R200, R251, 0x4, R200 ;  /* 0x00000004fbc87825 */ /* 0x000fe200078e02c8 */
[----:B------:R-:W-:Y:S02]  /*581c0*/  ISETP.GE.AND P3, PT, R203, UR8, PT ;  /* 0x00000008cb007c0c */ /* 0x000fe4000bf66270 */
[----:B------:R-:W-:Y:S02]  /*581d0*/  LOP3.LUT R204, R7, 0x7e, RZ, 0xfc, !PT ;  /* 0x0000007e07cc7812 */ /* 0x000fe400078efcff */
[----:B------:R-:W-:Y:S01]  /*581e0*/  SEL R203, RZ, 0x4, P6 ;  /* 0x00000004ffcb7807 */ /* 0x000fe20003000000 */
[----:B------:R-:W-:Y:S01]  /*581f0*/  LDGSTS.E [R242+-0x1dff8], desc[UR48][R200.64], P0 ;  /* 0xe2008000c8f27fae */ /* 0x000fe20008121870 */
[----:B------:R-:W-:-:S02]  /*58200*/  ISETP.NE.U32.AND P6, PT, R202, RZ, PT ;  /* 0x000000ffca00720c */ /* 0x000fc40003fc5070 */
[----:B------:R-:W-:Y:S02]  /*58210*/  SEL R202, RZ, 0x4, P2 ;  /* 0x00000004ffca7807 */ /* 0x000fe40001000000 */
[----:B------:R-:W-:Y:S02]  /*58220*/  ISETP.GE.AND P2, PT, R204, UR5, PT ;  /* 0x00000005cc007c0c */ /* 0x000fe4000bf46270 */
[----:B------:R-:W-:Y:S02]  /*58230*/  SEL R203, R203, RZ, P1 ;  /* 0x000000ffcbcb7207 */ /* 0x000fe40000800000 */
[----:B------:R-:W-:Y:S02]  /*58240*/  SEL R202, R202, RZ, P1 ;  /* 0x000000ffcaca7207 */ /* 0x000fe40000800000 */
[----:B---3--:R-:W-:-:S04]  /*58250*/  LOP3.LUT R205, R205, 0x7f, RZ, 0xc0, !PT ;  /* 0x0000007fcdcd7812 */ /* 0x008fc800078ec0ff */
[----:B------:R-:W-:Y:S02]  /*58260*/  ISETP.GE.AND P0, PT, R205, UR5, PT ;  /* 0x00000005cd007c0c */ /* 0x000fe4000bf06270 */
[----:B------:R-:W-:Y:S02]  /*58270*/  SEL R205, RZ, 0x4, P2 ;  /* 0x00000004ffcd7807 */ /* 0x000fe40001000000 */
[----:B------:R-:W-:Y:S02]  /*58280*/  ISETP.NE.U32.AND P2, PT, R203, RZ, PT ;  /* 0x000000ffcb00720c */ /* 0x000fe40003f45070 */
[----:B------:R-:W-:Y:S02]  /*58290*/  SEL R204, RZ, 0x4, P0 ;  /* 0x00000004ffcc7807 */ /* 0x000fe40000000000 */
[----:B------:R-:W-:Y:S01]  /*582a0*/  ISETP.NE.U32.AND P0, PT, R202, RZ, PT ;  /* 0x000000ffca00720c */ /* 0x000fe20003f05070 */
[----:B--2---:R-:W-:Y:S01]  /*582b0*/  IMAD.WIDE R202, R251, 0x4, R2 ;  /* 0x00000004fbca7825 */ /* 0x004fe200078e0202 */
[----:B------:R-:W-:-:S02]  /*582c0*/  SEL R2, R205, RZ, P1 ;  /* 0x000000ffcd027207 */ /* 0x000fc40000800000 */
[----:B------:R-:W-:Y:S01]  /*582d0*/  SEL R209, R204, RZ, P1 ;  /* 0x000000ffccd17207 */ /* 0x000fe20000800000 */
[C---:B----4-:R-:W-:Y:S01]  /*582e0*/  IMAD.WIDE R204, R251.reuse, 0x4, R8 ;  /* 0x00000004fbcc7825 */ /* 0x050fe200078e0208 */
[----:B------:R-:W-:Y:S03]  /*582f0*/  LDGSTS.E [R242+-0x1c000], desc[UR48][R202.64], P6 ;  /* 0xe4000000caf27fae */ /* 0x000fe6000b121870 */
[C---:B-1----:R-:W-:Y:S01]  /*58300*/  IMAD.WIDE R4, R251.reuse, 0x4, R82 ;  /* 0x00000004fb047825 */ /* 0x042fe200078e0252 */
[----:B------:R-:W-:Y:S01]  /*58310*/  LDGSTS.E [R242+-0x1bff8], desc[UR48][R204.64], P2 ;  /* 0xe4008000ccf27fae */ /* 0x000fe20009121870 */
[----:B------:R-:W-:Y:S02]  /*58320*/  ISETP.NE.U32.AND P2, PT, R2, RZ, PT ;  /* 0x000000ff0200720c */ /* 0x000fe40003f45070 */
[C---:B------:R-:W-:Y:S01]  /*58330*/  IMAD.WIDE R2, R251.reuse, 0x4, R84 ;  /* 0x00000004fb027825 */ /* 0x040fe200078e0254 */
[----:B------:R1:W-:Y:S03]  /*58340*/  STL.64 [R1+0x11a0], R4 ;  /* 0x0011a00401007387 */ /* 0x0003e60000100a00 */
[C---:B------:R-:W-:Y:S01]  /*58350*/  IMAD.WIDE R8, R251.reuse, 0x4, R98 ;  /* 0x00000004fb087825 */ /* 0x040fe200078e0262 */
        /* <DEDUP_REMOVED lines=83> */
[----:B---3--:R-:W-:Y:S01]  /*58890*/  IMAD.WIDE R8, R251, 0x4, R186 ;  /* 0x00000004fb087825 */ /* 0x008fe200078e02ba */
[----:B------:R2:W-:Y:S01]  /*588a0*/  STL.64 [R1+0x1480], R2 ;  /* 0x0014800201007387 */ /* 0x0005e20000100a00 */
[----:B------:R-:W-:-:S03]  /*588b0*/  ISETP.GT.AND P1, PT, R208, 0x2ff, PT ;  /* 0x000002ffd000780c */ /* 0x000fc60003f24270 */
[----:B------:R3:W-:Y:S01]  /*588c0*/  STL.64 [R1+0x1490], R8 ;  /* 0x0014900801007387 */ /* 0x0007e20000100a00 */
[----:B-1----:R-:W-:Y:S01]  /*588d0*/  IMAD.WIDE R4, R251, 0x4, R188 ;  /* 0x00000004fb047825 */ /* 0x002fe200078e02bc */
[----:B------:R-:W-:-:S03]  /*588e0*/  SEL R208, RZ, 0x4, P5 ;  /* 0x00000004ffd07807 */ /* 0x000fc60002800000 */
[C---:B--2---:R-:W-:Y:S01]  /*588f0*/  IMAD.WIDE R2, R251.reuse, 0x4, R202 ;  /* 0x00000004fb027825 */ /* 0x044fe200078e02ca */
[----:B------:R1:W-:Y:S03]  /*58900*/  STL.64 [R1+0x14a0], R4 ;  /* 0x0014a00401007387 */ /* 0x0003e60000100a00 */
[----:B---3--:R-:W-:Y:S01]  /*58910*/  IMAD.WIDE R8, R251, 0x4, R204 ;  /* 0x00000004fb087825 */ /* 0x008fe200078e02cc */
[----:B------:R-:W-:Y:S01]  /*58920*/  ISETP.GE.AND P5, PT, R11, UR8, PT ;  /* 0x000000080b007c0c */ /* 0x000fe2000bfa6270 */
[----:B------:R2:W-:Y:S02]  /*58930*/  STL.64 [R1+0x14b0], R2 ;  /* 0x0014b00201007387 */ /* 0x0005e40000100a00 */
[C---:B------:R-:W-:Y:S02]  /*58940*/  IMAD.WIDE R10, R251.reuse, 0x4, R110 ;  /* 0x00000004fb0a7825 */ /* 0x040fe400078e026e */
[----:B------:R3:W-:Y:S02]  /*58950*/  STL.64 [R1+0x14c0], R8 ;  /* 0x0014c00801007387 */ /* 0x0007e40000100a00 */
[----:B-1----:R-:W-:Y:S01]  /*58960*/  IMAD.WIDE R4, R251, 0x4, R94 ;  /* 0x00000004fb047825 */ /* 0x002fe200078e025e */
[----:B------:R-:W-:-:S03]  /*58970*/  SEL R208, R208, RZ, P1 ;  /* 0x000000ffd0d07207 */ /* 0x000fc60000800000 */
[C---:B------:R-:W-:Y:S01]  /*58980*/  IMAD.WIDE R206, R251.reuse, 0x4, R206 ;  /* 0x00000004fbce7825 */ /* 0x040fe200078e02ce */
[----:B------:R-:W-:Y:S03]  /*58990*/  STL.64 [R1+0x14d0], R4 ;  /* 0x0014d00401007387 */ /* 0x000fe60000100a00 */
[C---:B--2---:R-:W-:Y:S01]  /*589a0*/  IMAD.WIDE R2, R251.reuse, 0x4, R96 ;  /* 0x00000004fb027825 */ /* 0x044fe200078e0260 */
[----:B------:R1:W-:Y:S03]  /*589b0*/  STL.64 [R1+0x14f0], R10 ;  /* 0x0014f00a01007387 */ /* 0x0003e60000100a00 */
[----:B---3--:R-:W-:Y:S01]  /*589c0*/  IMAD.WIDE R8, R251, 0x4, R126 ;  /* 0x00000004fb087825 */ /* 0x008fe200078e027e */
[----:B------:R-:W-:Y:S01]  /*589d0*/  STL.64 [R1+0x14e8], R2 ;  /* 0x0014e80201007387 */ /* 0x000fe20000100a00 */
[----:B------:R-:W-:-:S03]  /*589e0*/  ISETP.NE.U32.AND P6, PT, R209, RZ, PT ;  /* 0x000000ffd100720c */ /* 0x000fc60003fc5070 */
[----:B------:R-:W-:Y:S01]  /*589f0*/  LDGSTS.E [R242+-0x1a000], desc[UR48][R206.64], P0 ;  /* 0xe6000000cef27fae */ /* 0x000fe20008121870 */
[----:B------:R-:W-:Y:S01]  /*58a00*/  ISETP.NE.U32.AND P0, PT, R208, RZ, PT ;  /* 0x000000ffd000720c */ /* 0x000fe20003f05070 */
[C---:B-1----:R-:W-:Y:S02]  /*58a10*/  IMAD.WIDE R10, R251.reuse, 0x4, R128 ;  /* 0x00000004fb0a7825 */ /* 0x042fe400078e0280 */
[----:B------:R1:W-:Y:S02]  /*58a20*/  STL.64 [R1+0x1510], R8 ;  /* 0x0015100801007387 */ /* 0x0003e40000100a00 */
[C---:B------:R-:W-:Y:S02]  /*58a30*/  IMAD.WIDE R208, R251.reuse, 0x4, R12 ;  /* 0x00000004fbd07825 */ /* 0x040fe400078e020c */
[----:B------:R-:W2:Y:S04]  /*58a40*/  LDL.LU.64 R12, [R1+0x1290] ;  /* 0x00129000010c7983 */ /* 0x000ea80000300a00 */
[----:B------:R3:W-:Y:S01]  /*58a50*/  STL.64 [R1+0x1520], R10 ;  /* 0x0015200a01007387 */ /* 0x0007e20000100a00 */
[----:B-1----:R-:W-:-:S03]  /*58a60*/  IMAD.WIDE R8, R251, 0x4, R142 ;  /* 0x00000004fb087825 */ /* 0x002fc600078e028e */
[----:B------:R-:W-:Y:S01]  /*58a70*/  LDGSTS.E [R242+-0x19ff8], desc[UR48][R208.64], P2 ;  /* 0xe6008000d0f27fae */ /* 0x000fe20009121870 */
[----:B------:R-:W-:-:S03]  /*58a80*/  IMAD.WIDE R4, R251, 0x4, R112 ;  /* 0x00000004fb047825 */ /* 0x000fc600078e0270 */
[----:B------:R-:W0:Y:S04]  /*58a90*/  LDGDEPBAR ;  /* 0x00000000000079af */ /* 0x000e280000000000 */
[----:B---3--:R-:W3:Y:S04]  /*58aa0*/  LDL.LU.64 R10, [R1+0x1288] ;  /* 0x00128800010a7983 */ /* 0x008ee80000300a00 */
[----:B------:R1:W-:Y:S04]  /*58ab0*/  STL.64 [R1+0x1540], R8 ;  /* 0x0015400801007387 */ /* 0x0003e80000100a00 */
[----:B------:R-:W4:Y:S01]  /*58ac0*/  LDL.LU.64 R130, [R1+0x1280] ;  /* 0x0012800001827983 */ /* 0x000f220000300a00 */
[----:B------:R-:W-:-:S03]  /*58ad0*/  IMAD.WIDE R14, R251, 0x4, R144 ;  /* 0x00000004fb0e7825 */ /* 0x000fc600078e0290 */
[----:B------:R-:W-:Y:S01]  /*58ae0*/  STL.64 [R1+0x1500], R4 ;  /* 0x0015000401007387 */ /* 0x000fe20000100a00 */
[----:B-1----:R-:W-:-:S04]  /*58af0*/  IMAD.WIDE R8, R251, 0x4, R158 ;  /* 0x00000004fb087825 */ /* 0x002fc800078e029e */
[C---:B------:R-:W-:Y:S01]  /*58b00*/  IMAD.WIDE R82, R251.reuse, 0x4, R174 ;  /* 0x00000004fb527825 */ /* 0x040fe200078e02ae */
[----:B------:R1:W-:Y:S03]  /*58b10*/  STL.64 [R1+0x1558], R8 ;  /* 0x0015580801007387 */ /* 0x0003e60000100a00 */
[C---:B------:R-:W-:Y:S01]  /*58b20*/  IMAD.WIDE R240, R251.reuse, 0x4, R160 ;  /* 0x00000004fbf07825 */ /* 0x040fe200078e02a0 */
[----:B------:R-:W-:Y:S03]  /*58b30*/  STL.64 [R1+0x1550], R14 ;  /* 0x0015500e01007387 */ /* 0x000fe60000100a00 */
[C---:B------:R-:W-:Y:S01]  /*58b40*/  IMAD.WIDE R86, R251.reuse, 0x4, R190 ;  /* 0x00000004fb567825 */ /* 0x040fe200078e02be */
[----:B------:R-:W-:Y:S03]  /*58b50*/  STL.64 [R1+0x1570], R82 ;  /* 0x0015705201007387 */ /* 0x000fe60000100a00 */
[C---:B-1----:R-:W-:Y:S01]  /*58b60*/  IMAD.WIDE R8, R251.reuse, 0x4, R176 ;  /* 0x00000004fb087825 */ /* 0x042fe200078e02b0 */
[----:B------:R-:W-:Y:S03]  /*58b70*/  STL.64 [R1+0x1568], R240 ;  /* 0x001568f001007387 */ /* 0x000fe60000100a00 */
[C---:B------:R-:W-:Y:S01]  /*58b80*/  IMAD.WIDE R84, R251.reuse, 0x4, R192 ;  /* 0x00000004fb547825 */ /* 0x040fe200078e02c0 */
[----:B------:R1:W-:Y:S04]  /*58b90*/  STL.64 [R1+0x1580], R8 ;  /* 0x0015800801007387 */ /* 0x0003e80000100a00 */
[----:B------:R-:W-:Y:S04]  /*58ba0*/  STL.64 [R1+0x15a8], R86 ;  /* 0x0015a85601007387 */ /* 0x000fe80000100a00 */
[----:B------:R-:W4:Y:S01]  /*58bb0*/  LDL.LU.64 R116, [R1+0x1278] ;  /* 0x0012780001747983 */ /* 0x000f220000300a00 */
[----:B-1----:R-:W-:-:S03]  /*58bc0*/  IMAD.WIDE R8, R251, 0x4, R206 ;  /* 0x00000004fb087825 */ /* 0x002fc600078e02ce */
[----:B------:R-:W-:Y:S01]  /*58bd0*/  STL.64 [R1+0x15b8], R84 ;  /* 0x0015b85401007387 */ /* 0x000fe20000100a00 */
[----:B------:R-:W-:-:S03]  /*58be0*/  SEL R82, RZ, 0x4, P3 ;  /* 0x00000004ff527807 */ /* 0x000fc60001800000 */
[----:B------:R-:W4:Y:S01]  /*58bf0*/  LDL.LU.64 R114, [R1+0x1270] ;  /* 0x0012700001727983 */ /* 0x000f220000300a00 */
[----:B------:R-:W-:-:S03]  /*58c00*/  ISETP.GE.AND P3, PT, R7, UR8, PT ;  /* 0x0000000807007c0c */ /* 0x000fc6000bf66270 */
[----:B------:R1:W-:Y:S04]  /*58c10*/  STL.64 [R1+0x15c0], R8 ;  /* 0x0015c00801007387 */ /* 0x0003e80000100a00 */
[----:B------:R-:W4:Y:S04]  /*58c20*/  LDL.LU.64 R100, [R1+0x1268] ;  /* 0x0012680001647983 */ /* 0x000f280000300a00 */
[----:B-1----:R-:W4:Y:S04]  /*58c30*/  LDL.LU.64 R8, [R1+0x1260] ;  /* 0x0012600001087983 */ /* 0x002f280000300a00 */
[----:B------:R1:W-:Y:S04]  /*58c40*/  STL.64 [R1+0x19e0], R6 ;  /* 0x0019e00601007387 */ /* 0x0003e80000100a00 */
[----:B------:R-:W4:Y:S01]  /*58c50*/  LDL.LU.64 R98, [R1+0x1258] ;  /* 0x0012580001627983 */ /* 0x000f220000300a00 */
[----:B-1----:R-:W-:-:S05]  /*58c60*/  IMAD.WIDE R6, R251, 0x4, R208 ;  /* 0x00000004fb067825 */ /* 0x002fca00078e02d0 */
[----:B------:R4:W-:Y:S01]  /*58c70*/  STL.64 [R1+0x15d0], R6 ;  /* 0x0015d00601007387 */ /* 0x0009e20000100a00 */
[C---:B------:R-:W-:Y:S02]  /*58c80*/  VIADD R85, R243.reuse, 0x100000 ;  /* 0x00100000f3557836 */ /* 0x040fe40000000000 */
[----:B------:R-:W-:Y:S02]  /*58c90*/  VIADD R84, R243, 0x100000 ;  /* 0x00100000f3547836 */ /* 0x000fe40000000000 */
[----:B--2---:R-:W-:-:S05]  /*58ca0*/  IMAD.WIDE R12, R252, 0x4, R12 ;  /* 0x00000004fc0c7825 */ /* 0x004fca00078e020c */
[----:B------:R1:W-:Y:S04]  /*58cb0*/  STL.64 [R1+0x968], R12 ;  /* 0x0009680c01007387 */ /* 0x0003e80000100a00 */
[----:B------:R-:W-:Y:S01]  /*58cc0*/  LDGSTS.E [R85], desc[UR48][R12.64], P6 ;  /* 0x000000000c557fae */ /* 0x000fe2000b121870 */
[----:B---3--:R-:W-:-:S04]  /*58cd0*/  IMAD.WIDE R10, R252, 0x4, R10 ;  /* 0x00000004fc0a7825 */ /* 0x008fc800078e020a */
[----:B----4-:R-:W-:Y:S01]  /*58ce0*/  IMAD.WIDE R6, R252, 0x4, R130 ;  /* 0x00000004fc067825 */ /* 0x010fe200078e0282 */
[----:B------:R2:W-:Y:S04]  /*58cf0*/  STL.64 [R1+0x9c8], R10 ;  /* 0x0009c80a01007387 */ /* 0x0005e80000100a00 */
[----:B------:R3:W-:Y:S04]  /*58d00*/  STL.64 [R1+0xa28], R6 ;  /* 0x000a280601007387 */ /* 0x0007e80000100a00 */
[----:B------:R-:W4:Y:S04]  /*58d10*/  LDL.LU.64 R146, [R1+0x1250] ;  /* 0x0012500001927983 */ /* 0x000f280000300a00 */
[----:B------:R-:W4:Y:S04]  /*58d20*/  LDL.LU.64 R132, [R1+0x1240] ;  /* 0x0012400001847983 */ /* 0x000f280000300a00 */
[----:B------:R-:W-:Y:S04]  /*58d30*/  LDGSTS.E [R84+0x400], desc[UR48][R10.64], P6 ;  /* 0x004000000a547fae */ /* 0x000fe8000b121870 */
[----:B-1----:R-:W4:Y:S04]  /*58d40*/  LDL.LU.64 R12, [R1+0x1238] ;  /* 0x00123800010c7983 */ /* 0x002f280000300a00 */
[----:B--2---:R-:W2:Y:S04]  /*58d50*/  LDL.LU.64 R10, [R1+0x1230] ;  /* 0x00123000010a7983 */ /* 0x004ea80000300a00 */
[----:B------:R-:W2:Y:S01]  /*58d60*/  LDL.LU.64 R130, [R1+0x1228] ;  /* 0x0012280001827983 */ /* 0x000ea20000300a00 */
[----:B------:R-:W-:Y:S01]  /*58d70*/  VIADD R83, R243, 0x100000 ;  /* 0x00100000f3537836 */ /* 0x000fe20000000000 */
[----:B------:R-:W-:Y:S01]  /*58d80*/  SEL R82, R82, RZ, P1 ;  /* 0x000000ff52527207 */ /* 0x000fe20000800000 */
[----:B------:R-:W-:-:S03]  /*58d90*/  IMAD.WIDE R92, R252, 0x4, R116 ;  /* 0x00000004fc5c7825 */ /* 0x000fc600078e0274 */
[----:B------:R-:W-:Y:S01]  /*58da0*/  ISETP.NE.U32.AND P2, PT, R82, RZ, PT ;  /* 0x000000ff5200720c */ /* 0x000fe20003f45070 */
[----:B------:R3:W-:Y:S01]  /*58db0*/  LDGSTS.E [R83+0x800], desc[UR48][R6.64], P6 ;  /* 0x0080000006537fae */ /* 0x0007e2000b121870 */
[----:B------:R-:W-:Y:S02]  /*58dc0*/  SEL R82, RZ, 0x4, P3 ;  /* 0x00000004ff527807 */ /* 0x000fe40001800000 */
[----:B------:R-:W-:Y:S01]  /*58dd0*/  IADD3 R86, R243, 0x100000, RZ ;  /* 0x00100000f3567810 */ /* 0x000fe20007ffe0ff */
[----:B------:R-:W-:Y:S01]  /*58de0*/  IMAD.WIDE R90, R252, 0x4, R114 ;  /* 0x00000004fc5a7825 */ /* 0x000fe200078e0272 */
[----:B------:R-:W-:Y:S01]  /*58df0*/  STL.64 [R1+0xa88], R92 ;  /* 0x000a885c01007387 */ /* 0x000fe20000100a00 */
[----:B------:R-:W-:Y:S02]  /*58e00*/  SEL R82, R82, RZ, P1 ;  /* 0x000000ff52527207 */ /* 0x000fe40000800000 */
[C---:B------:R-:W-:Y:S01]  /*58e10*/  IMAD.WIDE R88, R252.reuse, 0x4, R100 ;  /* 0x00000004fc587825 */ /* 0x040fe200078e0264 */
[----:B------:R-:W-:Y:S03]  /*58e20*/  STL.64 [R1+0xae8], R90 ;  /* 0x000ae85a01007387 */ /* 0x000fe60000100a00 */
[C---:B------:R-:W-:Y:S01]  /*58e30*/  IMAD.WIDE R8, R252.reuse, 0x4, R8 ;  /* 0x00000004fc087825 */ /* 0x040fe200078e0208 */
[----:B------:R-:W-:Y:S03]  /*58e40*/  STL.64 [R1+0xb48], R88 ;  /* 0x000b485801007387 */ /* 0x000fe60000100a00 */
[----:B---3--:R-:W-:Y:S01]  /*58e50*/  IMAD.WIDE R6, R252, 0x4, R98 ;  /* 0x00000004fc067825 */ /* 0x008fe200078e0262 */
[----:B------:R1:W-:Y:S01]  /*58e60*/  STL.64 [R1+0xbb8], R8 ;  /* 0x000bb80801007387 */ /* 0x0003e20000100a00 */
[----:B------:R-:W-:-:S03]  /*58e70*/  ISETP.NE.U32.AND P3, PT, R82, RZ, PT ;  /* 0x000000ff5200720c */ /* 0x000fc60003f65070 */
[----:B------:R-:W-:Y:S04]  /*58e80*/  LDGSTS.E [R86+0xc00], desc[UR48][R92.64], P6 ;  /* 0x00c000005c567fae */ /* 0x000fe8000b121870 */
[----:B------:R3:W-:Y:S01]  /*58e90*/  STL.64 [R1+0xc18], R6 ;  /* 0x000c180601007387 */ /* 0x0007e20000100a00 */
[----:B------:R-:W-:-:S03]  /*58ea0*/  VIADD R82, R243, 0x100000 ;  /* 0x00100000f3527836 */ /* 0x000fc60000000000 */
[----:B------:R4:W-:Y:S04]  /*58eb0*/  LDGSTS.E [R85+0x1000], desc[UR48][R90.64], P6 ;  /* 0x010000005a557fae */ /* 0x0009e8000b121870 */
[----:B------:R-:W3:Y:S04]  /*58ec0*/  LDL.LU.64 R116, [R1+0x1220] ;  /* 0x0012200001747983 */ /* 0x000ee80000300a00 */
[----:B------:R4:W-:Y:S04]  /*58ed0*/  LDGSTS.E [R84+0x1400], desc[UR48][R88.64], P6 ;  /* 0x0140000058547fae */ /* 0x0009e8000b121870 */
[----:B------:R-:W3:Y:S04]  /*58ee0*/  LDL.LU.64 R114, [R1+0x1218] ;  /* 0x0012180001727983 */ /* 0x000ee80000300a00 */
[----:B------:R-:W-:Y:S04]  /*58ef0*/  LDGSTS.E [R83+0x1800], desc[UR48][R8.64], P6 ;  /* 0x0180000008537fae */ /* 0x000fe8000b121870 */
[----:B------:R-:W3:Y:S04]  /*58f00*/  LDL.LU.64 R100, [R1+0x1210] ;  /* 0x0012100001647983 */ /* 0x000ee80000300a00 */
[----:B------:R3:W-:Y:S04]  /*58f10*/  LDGSTS.E [R82+0x1c00], desc[UR48][R6.64], P6 ;  /* 0x01c0000006527fae */ /* 0x0007e8000b121870 */
[----:B-1----:R-:W3:Y:S04]  /*58f20*/  LDL.LU.64 R8, [R1+0x1208] ;  /* 0x0012080001087983 */ /* 0x002ee80000300a00 */
[----:B------:R-:W3:Y:S01]  /*58f30*/  LDL.LU.64 R98, [R1+0x1200] ;  /* 0x0012000001627983 */ /* 0x000ee20000300a00 */
[----:B----4-:R-:W-:-:S04]  /*58f40*/  IMAD.WIDE R90, R252, 0x4, R146 ;  /* 0x00000004fc5a7825 */ /* 0x010fc800078e0292 */
[C---:B------:R-:W-:Y:S01]  /*58f50*/  IMAD.WIDE R88, R252.reuse, 0x4, R132 ;  /* 0x00000004fc587825 */ /* 0x040fe200078e0284 */
[----:B------:R-:W-:Y:S03]  /*58f60*/  STL.64 [R1+0xc78], R90 ;  /* 0x000c785a01007387 */ /* 0x000fe60000100a00 */
[C---:B------:R-:W-:Y:S01]  /*58f70*/  IMAD.WIDE R12, R252.reuse, 0x4, R12 ;  /* 0x00000004fc0c7825 */ /* 0x040fe200078e020c */
[----:B------:R-:W-:Y:S03]  /*58f80*/  STL.64 [R1+0xcb0], R88 ;  /* 0x000cb05801007387 */ /* 0x000fe60000100a00 */
[C---:B--2---:R-:W-:Y:S01]  /*58f90*/  IMAD.WIDE R10, R252.reuse, 0x4, R10 ;  /* 0x00000004fc0a7825 */ /* 0x044fe200078e020a */
[----:B------:R1:W-:Y:S03]  /*58fa0*/  STL.64 [R1+0xcf8], R12 ;  /* 0x000cf80c01007387 */ /* 0x0003e60000100a00 */
[C---:B---3--:R-:W-:Y:S01]  /*58fb0*/  IMAD.WIDE R6, R252.reuse, 0x4, R130 ;  /* 0x00000004fc067825 */ /* 0x048fe200078e0282 */
[----:B------:R2:W-:Y:S04]  /*58fc0*/  STL.64 [R1+0xd40], R10 ;  /* 0x000d400a01007387 */ /* 0x0005e80000100a00 */
[----:B------:R3:W-:Y:S04]  /*58fd0*/  LDGSTS.E [R86+0x2000], desc[UR48][R90.64], P6 ;  /* 0x020000005a567fae */ /* 0x0007e8000b121870 */
[----:B------:R4:W-:Y:S04]  /*58fe0*/  STL.64 [R1+0xd90], R6 ;  /* 0x000d900601007387 */ /* 0x0009e80000100a00 */
[----:B------:R4:W-:Y:S04]  /*58ff0*/  LDGSTS.E [R85+0x2400], desc[UR48][R88.64], P6 ;  /* 0x0240000058557fae */ /* 0x0009e8000b121870 */
[----:B------:R-:W4:Y:S04]  /*59000*/  LDL.LU.64 R146, [R1+0x11f8] ;  /* 0x0011f80001927983 */ /* 0x000f280000300a00 */
[----:B------:R-:W-:Y:S04]  /*59010*/  LDGSTS.E [R84+0x2800], desc[UR48][R12.64], P6 ;  /* 0x028000000c547fae */ /* 0x000fe8000b121870 */
[----:B------:R-:W4:Y:S04]  /*59020*/  LDL.LU.64 R132, [R1+0x11f0] ;  /* 0x0011f00001847983 */ /* 0x000f280000300a00 */
[----:B------:R-:W-:Y:S04]  /*59030*/  LDGSTS.E [R83+0x2c00], desc[UR48][R10.64], P6 ;  /* 0x02c000000a537fae */ /* 0x000fe8000b121870 */
[----:B-1----:R-:W4:Y:S04]  /*59040*/  LDL.LU.64 R12, [R1+0x11e0] ;  /* 0x0011e000010c7983 */ /* 0x002f280000300a00 */
[----:B------:R1:W-:Y:S04]  /*59050*/  LDGSTS.E [R82+0x3000], desc[UR48][R6.64], P6 ;  /* 0x0300000006527fae */ /* 0x0003e8000b121870 */
[----:B--2---:R-:W2:Y:S04]  /*59060*/  LDL.LU.64 R10, [R1+0x11d8] ;  /* 0x0011d800010a7983 */ /* 0x004ea80000300a00 */
[----:B------:R-:W2:Y:S01]  /*59070*/  LDL.LU.64 R130, [R1+0x11d0] ;  /* 0x0011d00001827983 */ /* 0x000ea20000300a00 */
[----:B------:R-:W-:-:S04]  /*59080*/  IMAD.WIDE R92, R252, 0x4, R116 ;  /* 0x00000004fc5c7825 */ /* 0x000fc800078e0274 */
[C---:B---3--:R-:W-:Y:S01]  /*59090*/  IMAD.WIDE R90, R252.reuse, 0x4, R114 ;  /* 0x00000004fc5a7825 */ /* 0x048fe200078e0272 */
[----:B------:R-:W-:Y:S03]  /*590a0*/  STL.64 [R1+0xdd8], R92 ;  /* 0x000dd85c01007387 */ /* 0x000fe60000100a00 */
[C---:B----4-:R-:W-:Y:S01]  /*590b0*/  IMAD.WIDE R88, R252.reuse, 0x4, R100 ;  /* 0x00000004fc587825 */ /* 0x050fe200078e0264 */
[----:B------:R-:W-:Y:S03]  /*590c0*/  STL.64 [R1+0xe60], R90 ;  /* 0x000e605a01007387 */ /* 0x000fe60000100a00 */
[C---:B------:R-:W-:Y:S01]  /*590d0*/  IMAD.WIDE R8, R252.reuse, 0x4, R8 ;  /* 0x00000004fc087825 */ /* 0x040fe200078e0208 */
[----:B------:R-:W-:Y:S03]  /*590e0*/  STL.64 [R1+0xed0], R88 ;  /* 0x000ed05801007387 */ /* 0x000fe60000100a00 */
[C---:B-1----:R-:W-:Y:S01]  /*590f0*/  IMAD.WIDE R6, R252.reuse, 0x4, R98 ;  /* 0x00000004fc067825 */ /* 0x042fe200078e0262 */
[----:B------:R1:W-:Y:S04]  /*59100*/  STL.64 [R1+0xf50], R8 ;  /* 0x000f500801007387 */ /* 0x0003e80000100a00 */
[----:B------:R-:W-:Y:S04]  /*59110*/  LDGSTS.E [R86+0x3400], desc[UR48][R92.64], P6 ;  /* 0x034000005c567fae */ /* 0x000fe8000b121870 */
[----:B------:R3:W-:Y:S04]  /*59120*/  STL.64 [R1+0xf60], R6 ;  /* 0x000f600601007387 */ /* 0x0007e80000100a00 */
        /* <DEDUP_REMOVED lines=176> */
[----:B---3--:R-:W-:Y:S01]  /*59c30*/  IMAD.WIDE R6, R252, 0x4, R130 ;  /* 0x00000004fc067825 */ /* 0x008fe200078e0282 */
[----:B------:R2:W-:Y:S04]  /*59c40*/  STL.64 [R1+0x15c8], R10 ;  /* 0x0015c80a01007387 */ /* 0x0005e80000100a00 */
[----:B------:R-:W-:Y:S04]  /*59c50*/  LDGSTS.E [R86+0x26800], desc[UR48][R90.64], P6 ;  /* 0x268000005a567fae */ /* 0x000fe8000b121870 */
[----:B------:R3:W-:Y:S04]  /*59c60*/  STL.64 [R1+0x1610], R6 ;  /* 0x0016100601007387 */ /* 0x0007e80000100a00 */
[----:B------:R4:W-:Y:S04]  /*59c70*/  LDGSTS.E [R85+0x26c00], desc[UR48][R88.64], P6 ;  /* 0x26c0000058557fae */ /* 0x0009e8000b121870 */
[----:B------:R-:W3:Y:S04]  /*59c80*/  LDL.LU.64 R146, [R1+0xf28] ;  /* 0x000f280001927983 */ /* 0x000ee80000300a00 */
[----:B------:R2:W-:Y:S04]  /*59c90*/  LDGSTS.E [R84+0x27000], desc[UR48][R12.64], P6 ;  /* 0x270000000c547fae */ /* 0x0005e8000b121870 */
[----:B------:R-:W3:Y:S04]  /*59ca0*/  LDL.LU.64 R132, [R1+0xf20] ;  /* 0x000f200001847983 */ /* 0x000ee80000300a00 */
[----:B------:R2:W-:Y:S04]  /*59cb0*/  LDGSTS.E [R83+0x27400], desc[UR48][R10.64], P6 ;  /* 0x274000000a537fae */ /* 0x0005e8000b121870 */
[----:B-1----:R-:W3:Y:S01]  /*59cc0*/  LDL.LU.64 R12, [R1+0xf18] ;  /* 0x000f1800010c7983 */ /* 0x002ee20000300a00 */
[----:B----4-:R-:W-:-:S03]  /*59cd0*/  VIADD R85, R244, 0x100000 ;  /* 0x00100000f4557836 */ /* 0x010fc60000000000 */
[----:B------:R3:W-:Y:S04]  /*59ce0*/  LDGSTS.E [R82+0x27800], desc[UR48][R6.64], P6 ;  /* 0x2780000006527fae */ /* 0x0007e8000b121870 */
[----:B--2---:R-:W2:Y:S04]  /*59cf0*/  LDL.LU.64 R10, [R1+0xf10] ;  /* 0x000f1000010a7983 */ /* 0x004ea80000300a00 */
[----:B------:R-:W4:Y:S01]  /*59d00*/  LDL.LU.64 R130, [R1+0xf08] ;  /* 0x000f080001827983 */ /* 0x000f220000300a00 */
[C---:B------:R-:W-:Y:S02]  /*59d10*/  VIADD R84, R244.reuse, 0x100000 ;  /* 0x00100000f4547836 */ /* 0x040fe40000000000 */
[----:B------:R-:W-:-:S02]  /*59d20*/  VIADD R83, R244, 0x100000 ;  /* 0x00100000f4537836 */ /* 0x000fc40000000000 */
[----:B------:R-:W-:-:S04]  /*59d30*/  IMAD.WIDE R92, R252, 0x4, R116 ;  /* 0x00000004fc5c7825 */ /* 0x000fc800078e0274 */
[C---:B------:R-:W-:Y:S01]  /*59d40*/  IMAD.WIDE R90, R252.reuse, 0x4, R114 ;  /* 0x00000004fc5a7825 */ /* 0x040fe200078e0272 */
[----:B------:R-:W-:Y:S03]  /*59d50*/  STL.64 [R1+0x1650], R92 ;  /* 0x0016505c01007387 */ /* 0x000fe60000100a00 */
[C---:B------:R-:W-:Y:S01]  /*59d60*/  IMAD.WIDE R88, R252.reuse, 0x4, R100 ;  /* 0x00000004fc587825 */ /* 0x040fe200078e0264 */
[----:B------:R-:W-:Y:S03]  /*59d70*/  STL.64 [R1+0x978], R90 ;  /* 0x0009785a01007387 */ /* 0x000fe60000100a00 */
[C---:B------:R-:W-:Y:S01]  /*59d80*/  IMAD.WIDE R8, R252.reuse, 0x4, R8 ;  /* 0x00000004fc087825 */ /* 0x040fe200078e0208 */
[----:B------:R-:W-:Y:S03]  /*59d90*/  STL.64 [R1+0x9d8], R88 ;  /* 0x0009d85801007387 */ /* 0x000fe60000100a00 */
[----:B---3--:R-:W-:Y:S01]  /*59da0*/  IMAD.WIDE R6, R252, 0x4, R98 ;  /* 0x00000004fc067825 */ /* 0x008fe200078e0262 */
[----:B------:R1:W-:Y:S04]  /*59db0*/  STL.64 [R1+0xa38], R8 ;  /* 0x000a380801007387 */ /* 0x0003e80000100a00 */
[----:B------:R3:W-:Y:S04]  /*59dc0*/  LDGSTS.E [R86+0x27c00], desc[UR48][R92.64], P6 ;  /* 0x27c000005c567fae */ /* 0x0007e8000b121870 */
[----:B------:R4:W-:Y:S01]  /*59dd0*/  STL.64 [R1+0xa98], R6 ;  /* 0x000a980601007387 */ /* 0x0009e20000100a00 */
[----:B------:R-:W-:-:S03]  /*59de0*/  VIADD R82, R244, 0x100000 ;  /* 0x00100000f4527836 */ /* 0x000fc60000000000 */
[----:B------:R1:W-:Y:S04]  /*59df0*/  LDGSTS.E [R85+0x80], desc[UR48][R90.64], P6 ;  /* 0x000800005a557fae */ /* 0x0003e8000b121870 */
[----:B------:R-:W4:Y:S04]  /*59e00*/  LDL.LU.64 R116, [R1+0xf00] ;  /* 0x000f000001747983 */ /* 0x000f280000300a00 */
[----:B------:R1:W-:Y:S04]  /*59e10*/  LDGSTS.E [R84+0x480], desc[UR48][R88.64], P6 ;  /* 0x0048000058547fae */ /* 0x0003e8000b121870 */
[----:B------:R-:W4:Y:S04]  /*59e20*/  LDL.LU.64 R114, [R1+0xef8] ;  /* 0x000ef80001727983 */ /* 0x000f280000300a00 */
[----:B------:R-:W-:Y:S04]  /*59e30*/  LDGSTS.E [R83+0x880], desc[UR48][R8.64], P6 ;  /* 0x0088000008537fae */ /* 0x000fe8000b121870 */
[----:B------:R-:W4:Y:S01]  /*59e40*/  LDL.LU.64 R100, [R1+0xef0] ;  /* 0x000ef00001647983 */ /* 0x000f220000300a00 */
[----:B---3--:R-:W-:-:S03]  /*59e50*/  IADD3 R86, R244, 0x100000, RZ ;  /* 0x00100000f4567810 */ /* 0x008fc60007ffe0ff */
[----:B------:R4:W-:Y:S04]  /*59e60*/  LDGSTS.E [R82+0xc80], desc[UR48][R6.64], P6 ;  /* 0x00c8000006527fae */ /* 0x0009e8000b121870 */
[----:B-1----:R-:W3:Y:S04]  /*59e70*/  LDL.LU.64 R8, [R1+0xee8] ;  /* 0x000ee80001087983 */ /* 0x002ee80000300a00 */
[----:B------:R-:W3:Y:S01]  /*59e80*/  LDL.LU.64 R98, [R1+0xee0] ;  /* 0x000ee00001627983 */ /* 0x000ee20000300a00 */
[----:B------:R-:W-:-:S04]  /*59e90*/  IMAD.WIDE R90, R252, 0x4, R146 ;  /* 0x00000004fc5a7825 */ /* 0x000fc800078e0292 */
[C---:B------:R-:W-:Y:S01]  /*59ea0*/  IMAD.WIDE R88, R252.reuse, 0x4, R132 ;  /* 0x00000004fc587825 */ /* 0x040fe200078e0284 */
[----:B------:R-:W-:Y:S03]  /*59eb0*/  STL.64 [R1+0xaf8], R90 ;  /* 0x000af85a01007387 */ /* 0x000fe60000100a00 */
[C---:B------:R-:W-:Y:S01]  /*59ec0*/  IMAD.WIDE R12, R252.reuse, 0x4, R12 ;  /* 0x00000004fc0c7825 */ /* 0x040fe200078e020c */
[----:B------:R-:W-:Y:S03]  /*59ed0*/  STL.64 [R1+0xb68], R88 ;  /* 0x000b685801007387 */ /* 0x000fe60000100a00 */
[C---:B--2---:R-:W-:Y:S01]  /*59ee0*/  IMAD.WIDE R10, R252.reuse, 0x4, R10 ;  /* 0x00000004fc0a7825 */ /* 0x044fe200078e020a */
[----:B------:R1:W-:Y:S03]  /*59ef0*/  STL.64 [R1+0xbc8], R12 ;  /* 0x000bc80c01007387 */ /* 0x0003e60000100a00 */
[C---:B----4-:R-:W-:Y:S01]  /*59f00*/  IMAD.WIDE R6, R252.reuse, 0x4, R130 ;  /* 0x00000004fc067825 */ /* 0x050fe200078e0282 */
[----:B------:R2:W-:Y:S04]  /*59f10*/  STL.64 [R1+0xc28], R10 ;  /* 0x000c280a01007387 */ /* 0x0005e80000100a00 */
[----:B------:R4:W-:Y:S04]  /*59f20*/  LDGSTS.E [R86+0x1080], desc[UR48][R90.64], P6 ;  /* 0x010800005a567fae */ /* 0x0009e8000b121870 */
[----:B------:R3:W-:Y:S04]  /*59f30*/  STL.64 [R1+0xc88], R6 ;  /* 0x000c880601007387 */ /* 0x0007e80000100a00 */
[----:B------:R4:W-:Y:S04]  /*59f40*/  LDGSTS.E [R85+0x1480], desc[UR48][R88.64], P6 ;  /* 0x0148000058557fae */ /* 0x0009e8000b121870 */
[----:B------:R-:W3:Y:S04]  /*59f50*/  LDL.LU.64 R146, [R1+0xed8] ;  /* 0x000ed80001927983 */ /* 0x000ee80000300a00 */
[----:B------:R-:W-:Y:S04]  /*59f60*/  LDGSTS.E [R84+0x1880], desc[UR48][R12.64], P6 ;  /* 0x018800000c547fae */ /* 0x000fe8000b121870 */
[----:B------:R-:W3:Y:S04]  /*59f70*/  LDL.LU.64 R132, [R1+0xec8] ;  /* 0x000ec80001847983 */ /* 0x000ee80000300a00 */
[----:B------:R-:W-:Y:S04]  /*59f80*/  LDGSTS.E [R83+0x1c80], desc[UR48][R10.64], P6 ;  /* 0x01c800000a537fae */ /* 0x000fe8000b121870 */
[----:B-1----:R-:W3:Y:S04]  /*59f90*/  LDL.LU.64 R12, [R1+0xeb8] ;  /* 0x000eb800010c7983 */ /* 0x002ee80000300a00 */
[----:B------:R1:W-:Y:S04]  /*59fa0*/  LDGSTS.E [R82+0x2080], desc[UR48][R6.64], P6 ;  /* 0x0208000006527fae */ /* 0x0003e8000b121870 */
[----:B--2---:R-:W2:Y:S04]  /*59fb0*/  LDL.LU.64 R10, [R1+0xea8] ;  /* 0x000ea800010a7983 */ /* 0x004ea80000300a00 */
[----:B------:R-:W2:Y:S01]  /*59fc0*/  LDL.LU.64 R130, [R1+0xe98] ;  /* 0x000e980001827983 */ /* 0x000ea20000300a00 */
[----:B------:R-:W-:-:S04]  /*59fd0*/  IMAD.WIDE R92, R252, 0x4, R116 ;  /* 0x00000004fc5c7825 */ /* 0x000fc800078e0274 */
[C---:B----4-:R-:W-:Y:S01]  /*59fe0*/  IMAD.WIDE R90, R252.reuse, 0x4, R114 ;  /* 0x00000004fc5a7825 */ /* 0x050fe200078e0272 */
[----:B------:R-:W-:Y:S03]  /*59ff0*/  STL.64 [R1+0xcb8], R92 ;  /* 0x000cb85c01007387 */ /* 0x000fe60000100a00 */
[C---:B------:R-:W-:Y:S01]  /*5a000*/  IMAD.WIDE R88, R252.reuse, 0x4, R100 ;  /* 0x00000004fc587825 */ /* 0x040fe200078e0264 */
[----:B------:R-:W-:Y:S03]  /*5a010*/  STL.64 [R1+0xd00], R90 ;  /* 0x000d005a01007387 */ /* 0x000fe60000100a00 */
[C---:B---3--:R-:W-:Y:S01]  /*5a020*/  IMAD.WIDE R8, R252.reuse, 0x4, R8 ;  /* 0x00000004fc087825 */ /* 0x048fe200078e0208 */
        /* <DEDUP_REMOVED lines=201> */
[----:B-1----:R-:W-:Y:S01]  /*5acc0*/  IMAD.WIDE R6, R252, 0x4, R98 ;  /* 0x00000004fc067825 */ /* 0x002fe200078e0262 */
[----:B------:R1:W-:Y:S04]  /*5acd0*/  STL.64 [R1+0x1618], R8 ;  /* 0x0016180801007387 */ /* 0x0003e80000100a00 */
[----:B------:R3:W-:Y:S04]  /*5ace0*/  LDGSTS.E [R86+0x26c80], desc[UR48][R92.64], P6 ;  /* 0x26c800005c567fae */ /* 0x0007e8000b121870 */
[----:B------:R4:W-:Y:S04]  /*5acf0*/  STL.64 [R1+0x1658], R6 ;  /* 0x0016580601007387 */ /* 0x0009e80000100a00 */
[----:B------:R1:W-:Y:S04]  /*5ad00*/  LDGSTS.E [R85+0x27080], desc[UR48][R90.64], P6 ;  /* 0x270800005a557fae */ /* 0x0003e8000b121870 */
[----:B------:R-:W4:Y:S04]  /*5ad10*/  LDL.LU.64 R116, [R1+0x3d8] ;  /* 0x0003d80001747983 */ /* 0x000f280000300a00 */
[----:B------:R1:W-:Y:S04]  /*5ad20*/  LDGSTS.E [R84+0x27480], desc[UR48][R88.64], P6 ;  /* 0x2748000058547fae */ /* 0x0003e8000b121870 */
[----:B------:R-:W4:Y:S04]  /*5ad30*/  LDL.LU.64 R114, [R1+0x3d0] ;  /* 0x0003d00001727983 */ /* 0x000f280000300a00 */
[----:B------:R1:W-:Y:S04]  /*5ad40*/  LDGSTS.E [R83+0x27880], desc[UR48][R8.64], P6 ;  /* 0x2788000008537fae */ /* 0x0003e8000b121870 */
[----:B------:R-:W4:Y:S01]  /*5ad50*/  LDL.LU.64 R100, [R1+0x3c8] ;  /* 0x0003c80001647983 */ /* 0x000f220000300a00 */
[----:B---3--:R-:W-:-:S03]  /*5ad60*/  VIADD R86, R245, 0x100000 ;  /* 0x00100000f5567836 */ /* 0x008fc60000000000 */
[----:B------:R4:W-:Y:S04]  /*5ad70*/  LDGSTS.E [R82+0x27c80], desc[UR48][R6.64], P6 ;  /* 0x27c8000006527fae */ /* 0x0009e8000b121870 */
[----:B-1----:R-:W3:Y:S04]  /*5ad80*/  LDL.LU.64 R8, [R1+0x3c0] ;  /* 0x0003c00001087983 */ /* 0x002ee80000300a00 */
[----:B------:R-:W3:Y:S01]  /*5ad90*/  LDL.LU.64 R98, [R1+0x3b8] ;  /* 0x0003b80001627983 */ /* 0x000ee20000300a00 */
[C---:B------:R-:W-:Y:S02]  /*5ada0*/  VIADD R85, R245.reuse, 0x100000 ;  /* 0x00100000f5557836 */ /* 0x040fe40000000000 */
[----:B------:R-:W-:-:S02]  /*5adb0*/  VIADD R84, R245, 0x100000 ;  /* 0x00100000f5547836 */ /* 0x000fc40000000000 */
[----:B------:R-:W-:Y:S02]  /*5adc0*/  VIADD R83, R245, 0x100000 ;  /* 0x00100000f5537836 */ /* 0x000fe40000000000 */
[----:B------:R-:W-:-:S04]  /*5add0*/  IMAD.WIDE R90, R252, 0x4, R146 ;  /* 0x00000004fc5a7825 */ /* 0x000fc800078e0292 */
[C---:B------:R-:W-:Y:S01]  /*5ade0*/  IMAD.WIDE R88, R252.reuse, 0x4, R132 ;  /* 0x00000004fc587825 */ /* 0x040fe200078e0284 */
[----:B------:R-:W-:Y:S03]  /*5adf0*/  STL.64 [R1+0x8c8], R90 ;  /* 0x0008c85a01007387 */ /* 0x000fe60000100a00 */
[C---:B------:R-:W-:Y:S01]  /*5ae00*/  IMAD.WIDE R12, R252.reuse, 0x4, R12 ;  /* 0x00000004fc0c7825 */ /* 0x040fe200078e020c */
[----:B------:R-:W-:Y:S03]  /*5ae10*/  STL.64 [R1+0x910], R88 ;  /* 0x0009105801007387 */ /* 0x000fe60000100a00 */
[C---:B--2---:R-:W-:Y:S01]  /*5ae20*/  IMAD.WIDE R10, R252.reuse, 0x4, R10 ;  /* 0x00000004fc0a7825 */ /* 0x044fe200078e020a */
[----:B------:R1:W-:Y:S03]  /*5ae30*/  STL.64 [R1+0x958], R12 ;  /* 0x0009580c01007387 */ /* 0x0003e60000100a00 */
[----:B----4-:R-:W-:Y:S01]  /*5ae40*/  IMAD.WIDE R6, R252, 0x4, R130 ;  /* 0x00000004fc067825 */ /* 0x010fe200078e0282 */
        /* <DEDUP_REMOVED lines=9> */
[----:B--2---:R-:W2:Y:S04]  /*5aee0*/  LDL.LU.64 R10, [R1+0x398] ;  /* 0x00039800010a7983 */ /* 0x004ea80000300a00 */
[----:B------:R-:W2:Y:S01]  /*5aef0*/  LDL.LU.64 R130, [R1+0x390] ;  /* 0x0003900001827983 */ /* 0x000ea20000300a00 */
[----:B------:R-:W-:-:S05]  /*5af00*/  VIADD R82, R245, 0x100000 ;  /* 0x00100000f5527836 */ /* 0x000fca0000000000 */
[----:B------:R1:W-:Y:S01]  /*5af10*/  LDGSTS.E [R82+0x1100], desc[UR48][R6.64], P6 ;  /* 0x0110000006527fae */ /* 0x0003e2000b121870 */
        /* <DEDUP_REMOVED lines=64> */
[----:B------:R-:W-:Y:S04]  /*5b320*/  STL.64 [R1+0xdc0], R88 ;  /* 0x000dc05801007387 */ /* 0x000fe80000100a00 */
[----:B------:R1:W-:Y:S01]  /*5b330*/  LDGSTS.E [R86+0x5100], desc[UR48][R90.64], P6 ;  /* 0x051000005a567fae */ /* 0x0003e2000b121870 */
[----:B--2---:R-:W-:-:S03]  /*5b340*/  IMAD.WIDE R10, R252, 0x4, R10 ;  /* 0x00000004fc0a7825 */ /* 0x004fc600078e020a */
[----:B------:R-:W-:Y:S01]  /*5b350*/  STL.64 [R1+0xde8], R12 ;  /* 0x000de80c01007387 */ /* 0x000fe20000100a00 */
[----:B---3--:R-:W-:-:S03]  /*5b360*/  IMAD.WIDE R6, R252, 0x4, R130 ;  /* 0x00000004fc067825 */ /* 0x008fc600078e0282 */
[----:B------:R2:W-:Y:S04]  /*5b370*/  LDGSTS.E [R85+0x5500], desc[UR48][R88.64], P6 ;  /* 0x0550000058557fae */ /* 0x0005e8000b121870 */
[----:B------:R3:W-:Y:S04]  /*5b380*/  STL.64 [R1+0xe08], R10 ;  /* 0x000e080a01007387 */ /* 0x0007e80000100a00 */
[----:B------:R-:W-:Y:S04]  /*5b390*/  LDGSTS.E [R84+0x5900], desc[UR48][R12.64], P6 ;  /* 0x059000000c547fae */ /* 0x000fe8000b121870 */
[----:B------:R4:W-:Y:S04]  /*5b3a0*/  STL.64 [R1+0xe28], R6 ;  /* 0x000e280601007387 */ /* 0x0009e80000100a00 */
[----:B------:R-:W-:Y:S04]  /*5b3b0*/  LDGSTS.E [R83+0x5d00], desc[UR48][R10.64], P6 ;  /* 0x05d000000a537fae */ /* 0x000fe8000b121870 */
[----:B------:R4:W-:Y:S04]  /*5b3c0*/  LDGSTS.E [R82+0x6100], desc[UR48][R6.64], P6 ;  /* 0x0610000006527fae */ /* 0x0009e8000b121870 */
[----:B---3--:R-:W3:Y:S04]  /*5b3d0*/  LDL.LU.64 R10, [R1+0x310] ;  /* 0x00031000010a7983 */ /* 0x008ee80000300a00 */
[----:B------:R-:W3:Y:S04]  /*5b3e0*/  LDL.LU.64 R12, [R1+0x308] ;  /* 0x00030800010c7983 */ /* 0x000ee80000300a00 */
[----:B------:R-:W3:Y:S04]  /*5b3f0*/  LDL.LU.64 R148, [R1+0x300] ;  /* 0x0003000001947983 */ /* 0x000ee80000300a00 */
[----:B------:R-:W3:Y:S04]  /*5b400*/  LDL.LU.64 R146, [R1+0x2f8] ;  /* 0x0002f80001927983 */ /* 0x000ee80000300a00 */
[----:B------:R-:W3:Y:S01]  /*5b410*/  LDL.LU.64 R132, [R1+0x2f0] ;  /* 0x0002f00001847983 */ /* 0x000ee20000300a00 */
[----:B------:R-:W-:-:S04]  /*5b420*/  IMAD.WIDE R92, R252, 0x4, R116 ;  /* 0x00000004fc5c7825 */ /* 0x000fc800078e0274 */
[C---:B-1----:R-:W-:Y:S01]  /*5b430*/  IMAD.WIDE R90, R252.reuse, 0x4, R114 ;  /* 0x00000004fc5a7825 */ /* 0x042fe200078e0272 */
[----:B------:R-:W-:Y:S03]  /*5b440*/  STL.64 [R1+0xe48], R92 ;  /* 0x000e485c01007387 */ /* 0x000fe60000100a00 */
[C---:B--2---:R-:W-:Y:S01]  /*5b450*/  IMAD.WIDE R88, R252.reuse, 0x4, R100 ;  /* 0x00000004fc587825 */ /* 0x044fe200078e0264 */
[----:B------:R-:W-:Y:S03]  /*5b460*/  STL.64 [R1+0xe70], R90 ;  /* 0x000e705a01007387 */ /* 0x000fe60000100a00 */
[C---:B------:R-:W-:Y:S01]  /*5b470*/  IMAD.WIDE R8, R252.reuse, 0x4, R8 ;  /* 0x00000004fc087825 */ /* 0x040fe200078e0208 */
[----:B------:R-:W-:Y:S03]  /*5b480*/  STL.64 [R1+0xe98], R88 ;  /* 0x000e985801007387 */ /* 0x000fe60000100a00 */
[C---:B----4-:R-:W-:Y:S01]  /*5b490*/  IMAD.WIDE R6, R252.reuse, 0x4, R98 ;  /* 0x00000004fc067825 */ /* 0x050fe200078e0262 */
[----:B------:R1:W-:Y:S04]  /*5b4a0*/  STL.64 [R1+0xec0], R8 ;  /* 0x000ec00801007387 */ /* 0x0003e80000100a00 */
[----:B------:R-:W2:Y:S04]  /*5b4b0*/  LDL.LU.64 R130, [R1+0xb8] ;  /* 0x0000b80001827983 */ /* 0x000ea80000300a00 */
[----:B------:R4:W-:Y:S04]  /*5b4c0*/  STL.64 [R1+0xee0], R6 ;  /* 0x000ee00601007387 */ /* 0x0009e80000100a00 */
[----:B------:R-:W2:Y:S04]  /*5b4d0*/  LDL.LU.64 R116, [R1+0xa0] ;  /* 0x0000a00001747983 */ /* 0x000ea80000300a00 */
[----:B------:R-:W2:Y:S04]  /*5b4e0*/  LDL.LU.64 R114, [R1+0x88] ;  /* 0x0000880001727983 */ /* 0x000ea80000300a00 */
[----:B------:R-:W2:Y:S04]  /*5b4f0*/  LDL.LU.64 R100, [R1+0x70] ;  /* 0x0000700001647983 */ /* 0x000ea80000300a00 */
[----:B------:R4:W-:Y:S04]  /*5b500*/  LDGSTS.E [R86+0x6500], desc[UR48][R92.64], P6 ;  /* 0x065000005c567fae */ /* 0x0009e8000b121870 */
[----:B------:R4:W-:Y:S04]  /*5b510*/  LDGSTS.E [R85+0x6900], desc[UR48][R90.64], P6 ;  /* 0x069000005a557fae */ /* 0x0009e8000b121870 */
[----:B------:R4:W-:Y:S04]  /*5b520*/  LDGSTS.E [R84+0x6d00], desc[UR48][R88.64], P6 ;  /* 0x06d0000058547fae */ /* 0x0009e8000b121870 */
[----:B------:R-:W2:Y:S04]  /*5b530*/  LDL.LU.64 R98, [R1+0x58] ;  /* 0x0000580001627983 */ /* 0x000ea80000300a00 */
[----:B------:R-:W-:Y:S04]  /*5b540*/  LDGSTS.E [R83+0x7100], desc[UR48][R8.64], P6 ;  /* 0x0710000008537fae */ /* 0x000fe8000b121870 */
[----:B------:R4:W-:Y:S04]  /*5b550*/  LDGSTS.E [R82+0x7500], desc[UR48][R6.64], P6 ;  /* 0x0750000006527fae */ /* 0x0009e8000b121870 */
[----:B-1----:R-:W2:Y:S01]  /*5b560*/  LDL.LU.64 R8, [R1+0x40] ;  /* 0x0000400001087983 */ /* 0x002ea20000300a00 */
[----:B---3--:R-:W-:-:S04]  /*5b570*/  IMAD.WIDE R94, R252, 0x4, R10 ;  /* 0x00000004fc5e7825 */ /* 0x008fc800078e020a */
[C---:B----4-:R-:W-:Y:S01]  /*5b580*/  IMAD.WIDE R92, R252.reuse, 0x4, R12 ;  /* 0x00000004fc5c7825 */ /* 0x050fe200078e020c */
[----:B------:R2:W-:Y:S04]  /*5b590*/  LDGSTS.E [R86+0x7900], desc[UR48][R94.64], P6 ;  /* 0x079000005e567fae */ /* 0x0005e8000b121870 */
[----:B------:R-:W3:Y:S04]  /*5b5a0*/  LDL.LU.64 R12, [R1+0x28] ;  /* 0x00002800010c7983 */ /* 0x000ee80000300a00 */
[----:B------:R2:W-:Y:S04]  /*5b5b0*/  STL.64 [R1+0xf08], R94 ;  /* 0x000f085e01007387 */ /* 0x0005e80000100a00 */
[----:B------:R-:W4:Y:S01]  /*5b5c0*/  LDL.LU.64 R10, [R1+0x10] ;  /* 0x00001000010a7983 */ /* 0x000f220000300a00 */
[----:B------:R-:W-:-:S04]  /*5b5d0*/  IMAD.WIDE R90, R252, 0x4, R148 ;  /* 0x00000004fc5a7825 */ /* 0x000fc800078e0294 */
[C---:B------:R-:W-:Y:S01]  /*5b5e0*/  IMAD.WIDE R88, R252.reuse, 0x4, R146 ;  /* 0x00000004fc587825 */ /* 0x040fe200078e0292 */
[----:B------:R1:W-:Y:S03]  /*5b5f0*/  STL.64 [R1+0xf20], R92 ;  /* 0x000f205c01007387 */ /* 0x0003e60000100a00 */
[C---:B------:R-:W-:Y:S01]  /*5b600*/  IMAD.WIDE R6, R252.reuse, 0x4, R132 ;  /* 0x00000004fc067825 */ /* 0x040fe200078e0284 */
[----:B------:R1:W-:Y:S04]  /*5b610*/  LDGSTS.E [R85+0x7d00], desc[UR48][R92.64], P6 ;  /* 0x07d000005c557fae */ /* 0x0003e8000b121870 */
[----:B------:R1:W-:Y:S04]  /*5b620*/  STL.64 [R1+0xf30], R90 ;  /* 0x000f305a01007387 */ /* 0x0003e80000100a00 */
[----:B------:R1:W-:Y:S04]  /*5b630*/  LDGSTS.E [R84+0x20100], desc[UR48][R90.64], P6 ;  /* 0x201000005a547fae */ /* 0x0003e8000b121870 */
[----:B------:R1:W-:Y:S04]  /*5b640*/  STL.64 [R1+0xf40], R88 ;  /* 0x000f405801007387 */ /* 0x0003e80000100a00 */
[----:B------:R1:W-:Y:S04]  /*5b650*/  LDGSTS.E [R83+0x20500], desc[UR48][R88.64], P6 ;  /* 0x2050000058537fae */ /* 0x0003e8000b121870 */
[----:B------:R1:W-:Y:S04]  /*5b660*/  STL.64 [R1+0xf58], R6 ;  /* 0x000f580601007387 */ /* 0x0003e80000100a00 */
[----:B------:R1:W-:Y:S01]  /*5b670*/  LDGSTS.E [R82+0x20900], desc[UR48][R6.64], P6 ;  /* 0x2090000006527fae */ /* 0x0003e2000b121870 */
[----:B--2---:R-:W-:-:S04]  /*5b680*/  IMAD.WIDE R94, R252, 0x4, R130 ;  /* 0x00000004fc5e7825 */ /* 0x004fc800078e0282 */
[C---:B-1----:R-:W-:Y:S01]  /*5b690*/  IMAD.WIDE R92, R252.reuse, 0x4, R116 ;  /* 0x00000004fc5c7825 */ /* 0x042fe200078e0274 */
[----:B------:R-:W-:Y:S03]  /*5b6a0*/  STL.64 [R1+0xf70], R94 ;  /* 0x000f705e01007387 */ /* 0x000fe60000100a00 */
[C---:B------:R-:W-:Y:S01]  /*5b6b0*/  IMAD.WIDE R90, R252.reuse, 0x4, R114 ;  /* 0x00000004fc5a7825 */ /* 0x040fe200078e0272 */
[----:B------:R-:W-:Y:S03]  /*5b6c0*/  LDGSTS.E [R86+0x20d00], desc[UR48][R94.64], P6 ;  /* 0x20d000005e567fae */ /* 0x000fe6000b121870 */
[C---:B------:R-:W-:Y:S01]  /*5b6d0*/  IMAD.WIDE R88, R252.reuse, 0x4, R100 ;  /* 0x00000004fc587825 */ /* 0x040fe200078e0264 */
[----:B------:R-:W-:Y:S04]  /*5b6e0*/  STL.64 [R1+0xf88], R92 ;  /* 0x000f885c01007387 */ /* 0x000fe80000100a00 */
[----:B------:R-:W-:Y:S04]  /*5b6f0*/  LDGSTS.E [R85+0x21100], desc[UR48][R92.64], P6 ;  /* 0x211000005c557fae */ /* 0x000fe8000b121870 */
[----:B------:R-:W-:Y:S04]  /*5b700*/  STL.64 [R1+0xf98], R90 ;  /* 0x000f985a01007387 */ /* 0x000fe80000100a00 */
[----:B------:R-:W-:Y:S01]  /*5b710*/  LDGSTS.E [R84+0x21500], desc[UR48][R90.64], P6 ;  /* 0x215000005a547fae */ /* 0x000fe2000b121870 */
[----:B------:R-:W-:-:S03]  /*5b720*/  IMAD.WIDE R6, R252, 0x4, R98 ;  /* 0x00000004fc067825 */ /* 0x000fc600078e0262 */
[----:B------:R1:W-:Y:S04]  /*5b730*/  STL.64 [R1+0xfa8], R88 ;  /* 0x000fa85801007387 */ /* 0x0003e80000100a00 */
[----:B------:R1:W-:Y:S04]  /*5b740*/  LDGSTS.E [R83+0x21900], desc[UR48][R88.64], P6 ;  /* 0x2190000058537fae */ /* 0x0003e8000b121870 */
[----:B------:R2:W-:Y:S04]  /*5b750*/  STL.64 [R1+0xfc8], R6 ;  /* 0x000fc80601007387 */ /* 0x0005e80000100a00 */
[----:B------:R2:W-:Y:S01]  /*5b760*/  LDGSTS.E [R82+0x21d00], desc[UR48][R6.64], P6 ;  /* 0x21d0000006527fae */ /* 0x0005e2000b121870 */
[----:B-1----:R-:W-:-:S04]  /*5b770*/  IMAD.WIDE R88, R252, 0x4, R8 ;  /* 0x00000004fc587825 */ /* 0x002fc800078e0208 */
[C---:B------:R-:W-:Y:S01]  /*5b780*/  IMAD.WIDE R8, R252.reuse, 0x4, R238 ;  /* 0x00000004fc087825 */ /* 0x040fe200078e02ee */
[----:B------:R1:W-:Y:S03]  /*5b790*/  STL.64 [R1+0xfd8], R88 ;  /* 0x000fd85801007387 */ /* 0x0003e60000100a00 */
[C---:B--2---:R-:W-:Y:S01]  /*5b7a0*/  IMAD.WIDE R6, R252.reuse, 0x4, R232 ;  /* 0x00000004fc067825 */ /* 0x044fe200078e02e8 */
[----:B------:R1:W-:Y:S03]  /*5b7b0*/  LDGSTS.E [R86+0x22100], desc[UR48][R88.64], P6 ;  /* 0x2210000058567fae */ /* 0x0003e6000b121870 */
[----:B------:R-:W-:-:S04]  /*5b7c0*/  IMAD.WIDE R74, R252, 0x4, R74 ;  /* 0x00000004fc4a7825 */ /* 0x000fc800078e024a */
[----:B-1----:R-:W-:-:S04]  /*5b7d0*/  IMAD.WIDE R88, R252, 0x4, R226 ;  /* 0x00000004fc587825 */ /* 0x002fc800078e02e2 */
[----:B------:R-:W-:-:S04]  /*5b7e0*/  IMAD.WIDE R64, R252, 0x4, R64 ;  /* 0x00000004fc407825 */ /* 0x000fc800078e0240 */
[----:B---3--:R-:W-:-:S04]  /*5b7f0*/  IMAD.WIDE R12, R252, 0x4, R12 ;  /* 0x00000004fc0c7825 */ /* 0x008fc800078e020c */
[C---:B----4-:R-:W-:Y:S01]  /*5b800*/  IMAD.WIDE R10, R252.reuse, 0x4, R10 ;  /* 0x00000004fc0a7825 */ /* 0x050fe200078e020a */
[----:B------:R1:W-:Y:S04]  /*5b810*/  STL.64 [R1+0xff8], R12 ;  /* 0x000ff80c01007387 */ /* 0x0003e80000100a00 */
[----:B------:R1:W-:Y:S04]  /*5b820*/  LDGSTS.E [R85+0x22500], desc[UR48][R12.64], P6 ;  /* 0x225000000c557fae */ /* 0x0003e8000b121870 */
[----:B------:R2:W-:Y:S04]  /*5b830*/  STL.64 [R1+0x1008], R10 ;  /* 0x0010080a01007387 */ /* 0x0005e80000100a00 */
[----:B------:R2:W-:Y:S01]  /*5b840*/  LDGSTS.E [R84+0x22900], desc[UR48][R10.64], P6 ;  /* 0x229000000a547fae */ /* 0x0005e2000b121870 */
[----:B-1----:R-:W-:-:S03]  /*5b850*/  IMAD.WIDE R12, R252, 0x4, R220 ;  /* 0x00000004fc0c7825 */ /* 0x002fc600078e02dc */
[----:B------:R1:W-:Y:S04]  /*5b860*/  STL.64 [R1+0x1028], R8 ;  /* 0x0010280801007387 */ /* 0x0003e80000100a00 */
[----:B------:R1:W-:Y:S01]  /*5b870*/  LDGSTS.E [R83+0x22d00], desc[UR48][R8.64], P6 ;  /* 0x22d0000008537fae */ /* 0x0003e2000b121870 */
[----:B--2---:R-:W-:-:S03]  /*5b880*/  IMAD.WIDE R10, R252, 0x4, R214 ;  /* 0x00000004fc0a7825 */ /* 0x004fc600078e02d6 */
[----:B------:R2:W-:Y:S04]  /*5b890*/  STL.64 [R1+0x1040], R6 ;  /* 0x0010400601007387 */ /* 0x0005e80000100a00 */
[----:B------:R2:W-:Y:S01]  /*5b8a0*/  LDGSTS.E [R82+0x23100], desc[UR48][R6.64], P6 ;  /* 0x2310000006527fae */ /* 0x0005e2000b121870 */
[----:B-1----:R-:W-:-:S03]  /*5b8b0*/  IMAD.WIDE R8, R252, 0x4, R78 ;  /* 0x00000004fc087825 */ /* 0x002fc600078e024e */
[----:B------:R-:W-:Y:S04]  /*5b8c0*/  STL.64 [R1+0x1058], R88 ;  /* 0x0010585801007387 */ /* 0x000fe80000100a00 */
[----:B------:R-:W-:Y:S01]  /*5b8d0*/  LDGSTS.E [R86+0x23500], desc[UR48][R88.64], P6 ;  /* 0x2350000058567fae */ /* 0x000fe2000b121870 */
[----:B--2---:R-:W-:-:S03]  /*5b8e0*/  IMAD.WIDE R6, R252, 0x4, R76 ;  /* 0x00000004fc067825 */ /* 0x004fc600078e024c */
        /* <DEDUP_REMOVED lines=11> */
[----:B------:R-:W-:Y:S01]  /*5b9a0*/  STL.64 [R1+0x1118], R74 ;  /* 0x0011184a01007387 */ /* 0x000fe20000100a00 */
[----:B------:R-:W-:-:S03]  /*5b9b0*/  IADD3 R79, R245, 0x100000, RZ ;  /* 0x00100000f54f7810 */ /* 0x000fc60007ffe0ff */
[----:B------:R1:W-:Y:S01]  /*5b9c0*/  STL.64 [R1+0x1158], R12 ;  /* 0x0011580c01007387 */ /* 0x0003e20000100a00 */
[----:B--2---:R-:W-:-:S03]  /*5b9d0*/  IMAD.WIDE R6, R252, 0x4, R66 ;  /* 0x00000004fc067825 */ /* 0x004fc600078e0242 */
[----:B------:R2:W-:Y:S04]  /*5b9e0*/  STL.64 [R1+0x1198], R10 ;  /* 0x0011980a01007387 */ /* 0x0005e80000100a00 */
[----:B------:R3:W-:Y:S01]  /*5b9f0*/  STL.64 [R1+0x11e0], R8 ;  /* 0x0011e00801007387 */ /* 0x0007e20000100a00 */
[----:B------:R-:W-:-:S03]  /*5ba00*/  VIADD R78, R245, 0x100000 ;  /* 0x00100000f54e7836 */ /* 0x000fc60000000000 */
[----:B------:R4:W-:Y:S01]  /*5ba10*/  STL.64 [R1+0x1228], R6 ;  /* 0x0012280601007387 */ /* 0x0009e20000100a00 */
[----:B------:R-:W-:-:S03]  /*5ba20*/  VIADD R77, R245, 0x100000 ;  /* 0x00100000f54d7836 */ /* 0x000fc60000000000 */
[----:B------:R-:W4:Y:S01]  /*5ba30*/  LDL.64 R98, [R1+0x2e8] ;  /* 0x0002e80001627983 */ /* 0x000f220000100a00 */
[----:B------:R-:W-:-:S03]  /*5ba40*/  VIADD R76, R245, 0x100000 ;  /* 0x00100000f54c7836 */ /* 0x000fc60000000000 */
[----:B------:R-:W-:Y:S04]  /*5ba50*/  LDGSTS.E [R82+0x24900], desc[UR48][R74.64], P6 ;  /* 0x249000004a527fae */ /* 0x000fe8000b121870 */
[----:B------:R1:W-:Y:S04]  /*5ba60*/  LDGSTS.E [R79+0x24d00], desc[UR48][R12.64], P6 ;  /* 0x24d000000c4f7fae */ /* 0x0003e8000b121870 */
[----:B------:R2:W-:Y:S04]  /*5ba70*/  LDGSTS.E [R78+0x25100], desc[UR48][R10.64], P6 ;  /* 0x251000000a4e7fae */ /* 0x0005e8000b121870 */
[----:B------:R3:W-:Y:S01]  /*5ba80*/  LDGSTS.E [R77+0x25500], desc[UR48][R8.64], P6 ;  /* 0x25500000084d7fae */ /* 0x0007e2000b121870 */
[----:B-1----:R-:W-:-:S03]  /*5ba90*/  IMAD.WIDE R12, R252, 0x4, R62 ;  /* 0x00000004fc0c7825 */ /* 0x002fc600078e023e */
[----:B------:R4:W-:Y:S01]  /*5baa0*/  LDGSTS.E [R76+0x25900], desc[UR48][R6.64], P6 ;  /* 0x25900000064c7fae */ /* 0x0009e2000b121870 */
[----:B--2---:R-:W-:-:S03]  /*5bab0*/  IMAD.WIDE R10, R252, 0x4, R60 ;  /* 0x00000004fc0a7825 */ /* 0x004fc600078e023c */
[----:B------:R-:W-:Y:S01]  /*5bac0*/  STL.64 [R1+0x1270], R64 ;  /* 0x0012704001007387 */ /* 0x000fe20000100a00 */
[----:B---3--:R-:W-:-:S03]  /*5bad0*/  IMAD.WIDE R8, R252, 0x4, R58 ;  /* 0x00000004fc087825 */ /* 0x008fc600078e023a */
[----:B------:R1:W-:Y:S01]  /*5bae0*/  STL.64 [R1+0x1390], R12 ;  /* 0x0013900c01007387 */ /* 0x0003e20000100a00 */
[----:B----4-:R-:W-:-:S03]  /*5baf0*/  IMAD.WIDE R6, R252, 0x4, R56 ;  /* 0x00000004fc067825 */ /* 0x010fc600078e0238 */
[----:B------:R2:W-:Y:S01]  /*5bb00*/  STL.64 [R1+0x1408], R10 ;  /* 0x0014080a01007387 */ /* 0x0005e20000100a00 */
[----:B------:R-:W-:-:S03]  /*5bb10*/  VIADD R70, R245, 0x100000 ;  /* 0x00100000f5467836 */ /* 0x000fc60000000000 */
[----:B------:R3:W-:Y:S01]  /*5bb20*/  STL.64 [R1+0x1478], R8 ;  /* 0x0014780801007387 */ /* 0x0007e20000100a00 */
[----:B------:R-:W-:-:S03]  /*5bb30*/  VIADD R69, R245, 0x100000 ;  /* 0x00100000f5457836 */ /* 0x000fc60000000000 */
[----:B------:R-:W-:Y:S04]  /*5bb40*/  STL.64 [R1+0x14f8], R6 ;  /* 0x0014f80601007387 */ /* 0x000fe80000100a00 */
[----:B------:R-:W4:Y:S04]  /*5bb50*/  LDL.LU.64 R146, [R1+0x2d8] ;  /* 0x0002d80001927983 */ /* 0x000f280000300a00 */
[----:B------:R-:W-:Y:S04]  /*5bb60*/  LDGSTS.E [R70+0x25d00], desc[UR48][R64.64], P6 ;  /* 0x25d0000040467fae */ /* 0x000fe8000b121870 */
[----:B------:R-:W4:Y:S04]  /*5bb70*/  LDL.LU.64 R132, [R1+0x2c8] ;  /* 0x0002c80001847983 */ /* 0x000f280000300a00 */
[----:B------:R-:W-:Y:S04]  /*5bb80*/  LDGSTS.E [R69+0x26100], desc[UR48][R12.64], P6 ;  /* 0x261000000c457fae */ /* 0x000fe8000b121870 */
[----:B------:R-:W4:Y:S04]  /*5bb90*/  LDL.LU.64 R130, [R1+0x2b8] ;  /* 0x0002b80001827983 */ /* 0x000f280000300a00 */
[----:B-1----:R-:W4:Y:S04]  /*5bba0*/  LDL.LU.64 R12, [R1+0x2a8] ;  /* 0x0002a800010c7983 */ /* 0x002f280000300a00 */
[----:B------:R-:W4:Y:S01]  /*5bbb0*/  LDL.LU.64 R116, [R1+0x298] ;  /* 0x0002980001747983 */ /* 0x000f220000300a00 */
[C---:B------:R-:W-:Y:S01]  /*5bbc0*/  IADD3 R68, R245.reuse, 0x100000, RZ ;  /* 0x00100000f5447810 */ /* 0x040fe20007ffe0ff */
[----:B------:R-:W-:-:S02]  /*5bbd0*/  VIADD R67, R245, 0x100000 ;  /* 0x00100000f5437836 */ /* 0x000fc40000000000 */
[C---:B------:R-:W-:Y:S02]  /*5bbe0*/  VIADD R66, R245.reuse, 0x100000 ;  /* 0x00100000f5427836 */ /* 0x040fe40000000000 */
[C---:B------:R-:W-:Y:S01]  /*5bbf0*/  IMAD.WIDE R54, R252.reuse, 0x4, R54 ;  /* 0x00000004fc367825 */ /* 0x040fe200078e0236 */
[----:B------:R2:W-:Y:S03]  /*5bc00*/  LDGSTS.E [R68+0x26500], desc[UR48][R10.64], P6 ;  /* 0x265000000a447fae */ /* 0x0005e6000b121870 */
[----:B------:R-:W-:Y:S01]  /*5bc10*/  IMAD.WIDE R52, R252, 0x4, R52 ;  /* 0x00000004fc347825 */ /* 0x000fe200078e0234 */
[----:B------:R3:W-:Y:S03]  /*5bc20*/  LDGSTS.E [R67+0x26900], desc[UR48][R8.64], P6 ;  /* 0x2690000008437fae */ /* 0x0007e6000b121870 */
[C---:B------:R-:W-:Y:S01]  /*5bc30*/  VIADD R60, R245.reuse, 0x100000 ;  /* 0x00100000f53c7836 */ /* 0x040fe20000000000 */
[----:B------:R-:W-:Y:S01]  /*5bc40*/  LDGSTS.E [R66+0x26d00], desc[UR48][R6.64], P6 ;  /* 0x26d0000006427fae */ /* 0x000fe2000b121870 */
[----:B------:R-:W-:-:S02]  /*5bc50*/  VIADD R59, R245, 0x100000 ;  /* 0x00100000f53b7836 */ /* 0x000fc40000000000 */
[C---:B--2---:R-:W-:Y:S01]  /*5bc60*/  IMAD.WIDE R10, R252.reuse, 0x4, R50 ;  /* 0x00000004fc0a7825 */ /* 0x044fe200078e0232 */
[----:B------:R-:W-:Y:S03]  /*5bc70*/  STL.64 [R1+0x1bb8], R244 ;  /* 0x001bb8f401007387 */ /* 0x000fe60000100a00 */
[----:B---3--:R-:W-:Y:S01]  /*5bc80*/  IMAD.WIDE R8, R252, 0x4, R48 ;  /* 0x00000004fc087825 */ /* 0x008fe200078e0230 */
[----:B------:R-:W-:Y:S01]  /*5bc90*/  STL.64 [R1+0x1578], R54 ;  /* 0x0015783601007387 */ /* 0x000fe20000100a00 */
[C---:B------:R-:W-:Y:S02]  /*5bca0*/  IADD3 R57, R245.reuse, 0x100000, RZ ;  /* 0x00100000f5397810 */ /* 0x040fe40007ffe0ff */
[----:B------:R-:W-:Y:S01]  /*5bcb0*/  VIADD R58, R245, 0x100000 ;  /* 0x00100000f53a7836 */ /* 0x000fe20000000000 */
[----:B------:R1:W-:Y:S04]  /*5bcc0*/  STL.64 [R1+0x15e0], R52 ;  /* 0x0015e03401007387 */ /* 0x0003e80000100a00 */
[----:B------:R2:W-:Y:S04]  /*5bcd0*/  STL.64 [R1+0x1620], R10 ;  /* 0x0016200a01007387 */ /* 0x0005e80000100a00 */
[----:B------:R3:W-:Y:S04]  /*5bce0*/  STL.64 [R1+0x1660], R8 ;  /* 0x0016600801007387 */ /* 0x0007e80000100a00 */
[----:B------:R-:W-:Y:S01]  /*5bcf0*/  LDGSTS.E [R60+0x27100], desc[UR48][R54.64], P6 ;  /* 0x27100000363c7fae */ /* 0x000fe2000b121870 */
[----:B------:R-:W-:-:S03]  /*5bd00*/  VIADD R56, R246, 0x100000 ;  /* 0x00100000f6387836 */ /* 0x000fc60000000000 */
[----:B------:R1:W-:Y:S04]  /*5bd10*/  LDGSTS.E [R59+0x27500], desc[UR48][R52.64], P6 ;  /* 0x27500000343b7fae */ /* 0x0003e8000b121870 */
[----:B------:R4:W-:Y:S04]  /*5bd20*/  LDGSTS.E [R58+0x27900], desc[UR48][R10.64], P6 ;  /* 0x279000000a3a7fae */ /* 0x0009e8000b121870 */
[----:B------:R-:W-:Y:S01]  /*5bd30*/  LDGSTS.E [R57+0x27d00], desc[UR48][R8.64], P6 ;  /* 0x27d0000008397fae */ /* 0x000fe2000b121870 */
[C---:B------:R-:W-:Y:S02]  /*5bd40*/  VIADD R51, R246.reuse, 0x100000 ;  /* 0x00100000f6337836 */ /* 0x040fe40000000000 */
[----:B-1----:R-:W-:-:S02]  /*5bd50*/  VIADD R52, R246, 0x100000 ;  /* 0x00100000f6347836 */ /* 0x002fc40000000000 */
[C---:B------:R-:W-:Y:S02]  /*5bd60*/  VIADD R50, R246.reuse, 0x100000 ;  /* 0x00100000f6327836 */ /* 0x040fe40000000000 */
[----:B------:R-:W-:Y:S02]  /*5bd70*/  VIADD R49, R246, 0x100000 ;  /* 0x00100000f6317836 */ /* 0x000fe40000000000 */
[----:B------:R-:W-:-:S05]  /*5bd80*/  IMAD.WIDE R6, R252, 0x4, R98 ;  /* 0x00000004fc067825 */ /* 0x000fca00078e0262 */
[----:B------:R1:W-:Y:S04]  /*5bd90*/  STL.64 [R1+0x498], R6 ;  /* 0x0004980601007387 */ /* 0x0003e80000100a00 */
[----:B------:R-:W4:Y:S04]  /*5bda0*/  LDL.LU.64 R114, [R1+0x288] ;  /* 0x0002880001727983 */ /* 0x000f280000300a00 */
[----:B------:R-:W4:Y:S04]  /*5bdb0*/  LDL.LU.64 R100, [R1+0x278] ;  /* 0x0002780001647983 */ /* 0x000f280000300a00 */
[----:B--2---:R-:W2:Y:S04]  /*5bdc0*/  LDL.LU.64 R10, [R1+0x268] ;  /* 0x00026800010a7983 */ /* 0x004ea80000300a00 */
[----:B---3--:R-:W3:Y:S04]  /*5bdd0*/  LDL.LU.64 R8, [R1+0x258] ;  /* 0x0002580001087983 */ /* 0x008ee80000300a00 */
[----:B------:R-:W3:Y:S04]  /*5bde0*/  LDL.LU.64 R98, [R1+0x248] ;  /* 0x0002480001627983 */ /* 0x000ee80000300a00 */
[----:B------:R1:W-:Y:S01]  /*5bdf0*/  LDGSTS.E [R56+0x180], desc[UR48][R6.64], P6 ;  /* 0x0018000006387fae */ /* 0x0003e2000b121870 */
[----:B----4-:R-:W-:-:S04]  /*5be00*/  IMAD.WIDE R58, R252, 0x4, R146 ;  /* 0x00000004fc3a7825 */ /* 0x010fc800078e0292 */
[C---:B-1----:R-:W-:Y:S01]  /*5be10*/  IMAD.WIDE R56, R252.reuse, 0x4, R132 ;  /* 0x00000004fc387825 */ /* 0x042fe200078e0284 */
[----:B------:R-:W-:Y:S03]  /*5be20*/  STL.64 [R1+0x6c0], R58 ;  /* 0x0006c03a01007387 */ /* 0x000fe60000100a00 */
[C---:B------:R-:W-:Y:S01]  /*5be30*/  IMAD.WIDE R54, R252.reuse, 0x4, R130 ;  /* 0x00000004fc367825 */ /* 0x040fe200078e0282 */
[----:B------:R-:W-:Y:S03]  /*5be40*/  STL.64 [R1+0x700], R56 ;  /* 0x0007003801007387 */ /* 0x000fe60000100a00 */
[C---:B------:R-:W-:Y:S01]  /*5be50*/  IMAD.WIDE R12, R252.reuse, 0x4, R12 ;  /* 0x00000004fc0c7825 */ /* 0x040fe200078e020c */
[----:B------:R-:W-:Y:S03]  /*5be60*/  STL.64 [R1+0x740], R54 ;  /* 0x0007403601007387 */ /* 0x000fe60000100a00 */
[----:B------:R-:W-:Y:S01]  /*5be70*/  IMAD.WIDE R6, R252, 0x4, R116 ;  /* 0x00000004fc067825 */ /* 0x000fe200078e0274 */
[----:B------:R1:W-:Y:S04]  /*5be80*/  STL.64 [R1+0x780], R12 ;  /* 0x0007800c01007387 */ /* 0x0003e80000100a00 */
[----:B------:R-:W-:Y:S04]  /*5be90*/  LDGSTS.E [R52+0x580], desc[UR48][R58.64], P6 ;  /* 0x005800003a347fae */ /* 0x000fe8000b121870 */
[----:B------:R4:W-:Y:S04]  /*5bea0*/  STL.64 [R1+0x7c0], R6 ;  /* 0x0007c00601007387 */ /* 0x0009e80000100a00 */
[----:B------:R1:W-:Y:S04]  /*5beb0*/  LDGSTS.E [R51+0x980], desc[UR48][R56.64], P6 ;  /* 0x0098000038337fae */ /* 0x0003e8000b121870 */
[----:B------:R-:W4:Y:S04]  /*5bec0*/  LDL.LU.64 R146, [R1+0x238] ;  /* 0x0002380001927983 */ /* 0x000f280000300a00 */
[----:B------:R1:W-:Y:S04]  /*5bed0*/  LDGSTS.E [R50+0xd80], desc[UR48][R54.64], P6 ;  /* 0x00d8000036327fae */ /* 0x0003e8000b121870 */
[----:B------:R-:W4:Y:S04]  /*5bee0*/  LDL.LU.64 R132, [R1+0x228] ;  /* 0x0002280001847983 */ /* 0x000f280000300a00 */
[----:B------:R-:W-:Y:S04]  /*5bef0*/  LDGSTS.E [R49+0x1180], desc[UR48][R12.64], P6 ;  /* 0x011800000c317fae */ /* 0x000fe8000b121870 */
[----:B------:R-:W4:Y:S04]  /*5bf00*/  LDL.LU.64 R130, [R1+0x218] ;  /* 0x0002180001827983 */ /* 0x000f280000300a00 */
[----:B-1----:R-:W4:Y:S04]  /*5bf10*/  LDL.LU.64 R12, [R1+0x208] ;  /* 0x00020800010c7983 */ /* 0x002f280000300a00 */
[----:B------:R-:W4:Y:S01]  /*5bf20*/  LDL.LU.64 R116, [R1+0x1f8] ;  /* 0x0001f80001747983 */ /* 0x000f220000300a00 */
[----:B------:R-:W-:-:S05]  /*5bf30*/  IADD3 R48, R246, 0x100000, RZ ;  /* 0x00100000f6307810 */ /* 0x000fca0007ffe0ff */
[----:B------:R4:W-:Y:S01]  /*5bf40*/  LDGSTS.E [R48+0x1580], desc[UR48][R6.64], P6 ;  /* 0x0158000006307fae */ /* 0x0009e2000b121870 */
[----:B------:R-:W-:-:S04]  /*5bf50*/  IMAD.WIDE R56, R252, 0x4, R114 ;  /* 0x00000004fc387825 */ /* 0x000fc800078e0272 */
[C---:B------:R-:W-:Y:S01]  /*5bf60*/  IMAD.WIDE R54, R252.reuse, 0x4, R100 ;  /* 0x00000004fc367825 */ /* 0x040fe200078e0264 */
[----:B------:R-:W-:Y:S03]  /*5bf70*/  STL.64 [R1+0x800], R56 ;  /* 0x0008003801007387 */ /* 0x000fe60000100a00 */
[C---:B--2---:R-:W-:Y:S01]  /*5bf80*/  IMAD.WIDE R10, R252.reuse, 0x4, R10 ;  /* 0x00000004fc0a7825 */ /* 0x044fe200078e020a */
[----:B------:R-:W-:Y:S03]  /*5bf90*/  STL.64 [R1+0x840], R54 ;  /* 0x0008403601007387 */ /* 0x000fe60000100a00 */
[C---:B---3--:R-:W-:Y:S01]  /*5bfa0*/  IMAD.WIDE R8, R252.reuse, 0x4, R8 ;  /* 0x00000004fc087825 */ /* 0x048fe200078e0208 */
[----:B------:R1:W-:Y:S03]  /*5bfb0*/  STL.64 [R1+0x880], R10 ;  /* 0x0008800a01007387 */ /* 0x0003e60000100a00 */
[C---:B----4-:R-:W-:Y:S01]  /*5bfc0*/  IMAD.WIDE R6, R252.reuse, 0x4, R98 ;  /* 0x00000004fc067825 */ /* 0x050fe200078e0262 */
        /* <DEDUP_REMOVED lines=15> */
[C---:B------:R-:W-:Y:S01]  /*5c0c0*/  IMAD.WIDE R54, R252.reuse, 0x4, R130 ;  /* 0x00000004fc367825 */ /* 0x040fe200078e0282 */
[----:B------:R-:W-:Y:S03]  /*5c0d0*/  STL.64 [R1+0x9a8], R56 ;  /* 0x0009a83801007387 */ /* 0x000fe60000100a00 */
[C---:B------:R-:W-:Y:S01]  /*5c0e0*/  IMAD.WIDE R12, R252.reuse, 0x4, R12 ;  /* 0x00000004fc0c7825 */ /* 0x040fe200078e020c */
[----:B------:R-:W-:Y:S03]  /*5c0f0*/  STL.64 [R1+0xa00], R54 ;  /* 0x000a003601007387 */ /* 0x000fe60000100a00 */
[C---:B----4-:R-:W-:Y:S01]  /*5c100*/  IMAD.WIDE R6, R252.reuse, 0x4, R116 ;  /* 0x00000004fc067825 */ /* 0x050fe200078e0274 */
        /* <DEDUP_REMOVED lines=36> */
[----:B------:R-:W-:Y:S04]  /*5c350*/  STL.64 [R1+0xca0], R56 ;  /* 0x000ca03801007387 */ /* 0x000fe80000100a00 */
[----:B------:R-:W-:Y:S01]  /*5c360*/  LDGSTS.E [R52+0x5580], desc[UR48][R58.64], P6 ;  /* 0x055800003a347fae */ /* 0x000fe2000b121870 */
[----:B------:R-:W-:-:S03]  /*5c370*/  IMAD.WIDE R12, R252, 0x4, R12 ;  /* 0x00000004fc0c7825 */ /* 0x000fc600078e020c */
[----:B------:R-:W-:Y:S01]  /*5c380*/  STL.64 [R1+0xcc8], R54 ;  /* 0x000cc83601007387 */ /* 0x000fe20000100a00 */
[----:B----4-:R-:W-:-:S03]  /*5c390*/  IMAD.WIDE R6, R252, 0x4, R116 ;  /* 0x00000004fc067825 */ /* 0x010fc600078e0274 */
[----:B------:R1:W-:Y:S04]  /*5c3a0*/  LDGSTS.E [R51+0x5980], desc[UR48][R56.64], P6 ;  /* 0x0598000038337fae */ /* 0x0003e8000b121870 */
[----:B------:R2:W-:Y:S04]  /*5c3b0*/  STL.64 [R1+0xce0], R12 ;  /* 0x000ce00c01007387 */ /* 0x0005e80000100a00 */
[----:B------:R4:W-:Y:S04]  /*5c3c0*/  LDGSTS.E [R50+0x5d80], desc[UR48][R54.64], P6 ;  /* 0x05d8000036327fae */ /* 0x0009e8000b121870 */
[----:B------:R4:W-:Y:S04]  /*5c3d0*/  STL.64 [R1+0xd08], R6 ;  /* 0x000d080601007387 */ /* 0x0009e80000100a00 */
[----:B------:R-:W-:Y:S04]  /*5c3e0*/  LDGSTS.E [R49+0x6180], desc[UR48][R12.64], P6 ;  /* 0x061800000c317fae */ /* 0x000fe8000b121870 */
[----:B------:R4:W-:Y:S04]  /*5c3f0*/  LDGSTS.E [R48+0x6580], desc[UR48][R6.64], P6 ;  /* 0x0658000006307fae */ /* 0x0009e8000b121870 */
[----:B--2---:R-:W2:Y:S04]  /*5c400*/  LDL.LU.64 R12, [R1+0xf8] ;  /* 0x0000f800010c7983 */ /* 0x004ea80000300a00 */
[----:B------:R-:W2:Y:S04]  /*5c410*/  LDL.LU.64 R148, [R1+0xe8] ;  /* 0x0000e80001947983 */ /* 0x000ea80000300a00 */
[----:B------:R-:W2:Y:S04]  /*5c420*/  LDL.LU.64 R146, [R1+0xd8] ;  /* 0x0000d80001927983 */ /* 0x000ea80000300a00 */
[----:B------:R-:W2:Y:S04]  /*5c430*/  LDL.LU.64 R132, [R1+0xc8] ;  /* 0x0000c80001847983 */ /* 0x000ea80000300a00 */
[----:B------:R-:W2:Y:S01]  /*5c440*/  LDL.LU.64 R130, [R1+0xb0] ;  /* 0x0000b00001827983 */ /* 0x000ea20000300a00 */
[----:B---3--:R-:W-:-:S04]  /*5c450*/  IMAD.WIDE R8, R252, 0x4, R8 ;  /* 0x00000004fc087825 */ /* 0x008fc800078e0208 */
[C---:B-1----:R-:W-:Y:S01]  /*5c460*/  IMAD.WIDE R56, R252.reuse, 0x4, R114 ;  /* 0x00000004fc387825 */ /* 0x042fe200078e0272 */
[----:B------:R1:W-:Y:S03]  /*5c470*/  STL.64 [R1+0xd30], R8 ;  /* 0x000d300801007387 */ /* 0x0003e60000100a00 */
[C---:B----4-:R-:W-:Y:S01]  /*5c480*/  IMAD.WIDE R54, R252.reuse, 0x4, R100 ;  /* 0x00000004fc367825 */ /* 0x050fe200078e0264 */
[----:B------:R-:W-:Y:S03]  /*5c490*/  STL.64 [R1+0xd48], R56 ;  /* 0x000d483801007387 */ /* 0x000fe60000100a00 */
[C---:B------:R-:W-:Y:S01]  /*5c4a0*/  IMAD.WIDE R10, R252.reuse, 0x4, R10 ;  /* 0x00000004fc0a7825 */ /* 0x040fe200078e020a */
[----:B------:R-:W-:Y:S03]  /*5c4b0*/  STL.64 [R1+0xd70], R54 ;  /* 0x000d703601007387 */ /* 0x000fe60000100a00 */
[C---:B------:R-:W-:Y:S01]  /*5c4c0*/  IMAD.WIDE R6, R252.reuse, 0x4, R98 ;  /* 0x00000004fc067825 */ /* 0x040fe200078e0262 */
[----:B------:R-:W3:Y:S04]  /*5c4d0*/  LDL.LU.64 R116, [R1+0x98] ;  /* 0x0000980001747983 */ /* 0x000ee80000300a00 */
[----:B------:R4:W-:Y:S04]  /*5c4e0*/  STL.64 [R1+0xd98], R10 ;  /* 0x000d980a01007387 */ /* 0x0009e80000100a00 */
[----:B------:R-:W3:Y:S04]  /*5c4f0*/  LDL.LU.64 R114, [R1+0x80] ;  /* 0x0000800001727983 */ /* 0x000ee80000300a00 */
[----:B------:R2:W-:Y:S04]  /*5c500*/  STL.64 [R1+0xdb8], R6 ;  /* 0x000db80601007387 */ /* 0x0005e80000100a00 */
[----:B------:R-:W3:Y:S04]  /*5c510*/  LDL.LU.64 R100, [R1+0x68] ;  /* 0x0000680001647983 */ /* 0x000ee80000300a00 */
[----:B------:R-:W-:Y:S04]  /*5c520*/  LDGSTS.E [R52+0x6980], desc[UR48][R8.64], P6 ;  /* 0x0698000008347fae */ /* 0x000fe8000b121870 */
[----:B------:R2:W-:Y:S04]  /*5c530*/  LDGSTS.E [R51+0x6d80], desc[UR48][R56.64], P6 ;  /* 0x06d8000038337fae */ /* 0x0005e8000b121870 */
[----:B------:R2:W-:Y:S04]  /*5c540*/  LDGSTS.E [R50+0x7180], desc[UR48][R54.64], P6 ;  /* 0x0718000036327fae */ /* 0x0005e8000b121870 */
[----:B-1----:R-:W3:Y:S04]  /*5c550*/  LDL.LU.64 R8, [R1+0x50] ;  /* 0x0000500001087983 */ /* 0x002ee80000300a00 */
[----:B------:R-:W3:Y:S04]  /*5c560*/  LDL.LU.64 R98, [R1+0x38] ;  /* 0x0000380001627983 */ /* 0x000ee80000300a00 */
[----:B------:R-:W-:Y:S04]  /*5c570*/  LDGSTS.E [R49+0x7580], desc[UR48][R10.64], P6 ;  /* 0x075800000a317fae */ /* 0x000fe8000b121870 */
[----:B------:R1:W-:Y:S04]  /*5c580*/  LDGSTS.E [R48+0x7980], desc[UR48][R6.64], P6 ;  /* 0x0798000006307fae */ /* 0x0003e8000b121870 */
[----:B----4-:R-:W4:Y:S01]  /*5c590*/  LDL.LU.64 R10, [R1+0x20] ;  /* 0x00002000010a7983 */ /* 0x010f220000300a00 */
[----:B--2---:R-:W-:-:S03]  /*5c5a0*/  IMAD.WIDE R60, R252, 0x4, R12 ;  /* 0x00000004fc3c7825 */ /* 0x004fc600078e020c */
[----:B------:R-:W2:Y:S01]  /*5c5b0*/  LDL.LU.64 R12, [R1+0x8] ;  /* 0x00000800010c7983 */ /* 0x000ea20000300a00 */
[----:B------:R-:W-:-:S04]  /*5c5c0*/  IMAD.WIDE R58, R252, 0x4, R148 ;  /* 0x00000004fc3a7825 */ /* 0x000fc800078e0294 */
[C---:B------:R-:W-:Y:S01]  /*5c5d0*/  IMAD.WIDE R56, R252.reuse, 0x4, R146 ;  /* 0x00000004fc387825 */ /* 0x040fe200078e0292 */
[----:B------:R-:W-:Y:S03]  /*5c5e0*/  STL.64 [R1+0xdd0], R60 ;  /* 0x000dd03c01007387 */ /* 0x000fe60000100a00 */
[C---:B------:R-:W-:Y:S01]  /*5c5f0*/  IMAD.WIDE R54, R252.reuse, 0x4, R132 ;  /* 0x00000004fc367825 */ /* 0x040fe200078e0284 */
[----:B------:R-:W-:Y:S03]  /*5c600*/  LDGSTS.E [R52+0x7d80], desc[UR48][R60.64], P6 ;  /* 0x07d800003c347fae */ /* 0x000fe6000b121870 */
[C---:B-1----:R-:W-:Y:S01]  /*5c610*/  IMAD.WIDE R6, R252.reuse, 0x4, R130 ;  /* 0x00000004fc067825 */ /* 0x042fe200078e0282 */
[----:B------:R3:W-:Y:S04]  /*5c620*/  STL.64 [R1+0xe00], R58 ;  /* 0x000e003a01007387 */ /* 0x0007e80000100a00 */
[----:B------:R3:W-:Y:S04]  /*5c630*/  LDGSTS.E [R51+0x20180], desc[UR48][R58.64], P6 ;  /* 0x201800003a337fae */ /* 0x0007e8000b121870 */
[----:B------:R1:W-:Y:S04]  /*5c640*/  STL.64 [R1+0xe20], R56 ;  /* 0x000e203801007387 */ /* 0x0003e80000100a00 */
[----:B------:R1:W-:Y:S04]  /*5c650*/  LDGSTS.E [R50+0x20580], desc[UR48][R56.64], P6 ;  /* 0x2058000038327fae */ /* 0x0003e8000b121870 */
[----:B------:R1:W-:Y:S04]  /*5c660*/  STL.64 [R1+0xe40], R54 ;  /* 0x000e403601007387 */ /* 0x0003e80000100a00 */
[----:B------:R1:W-:Y:S04]  /*5c670*/  LDGSTS.E [R49+0x20980], desc[UR48][R54.64], P6 ;  /* 0x2098000036317fae */ /* 0x0003e8000b121870 */
[----:B------:R1:W-:Y:S04]  /*5c680*/  STL.64 [R1+0xe68], R6 ;  /* 0x000e680601007387 */ /* 0x0003e80000100a00 */
[----:B------:R1:W-:Y:S01]  /*5c690*/  LDGSTS.E [R48+0x20d80], desc[UR48][R6.64], P6 ;  /* 0x20d8000006307fae */ /* 0x0003e2000b121870 */
[----:B------:R-:W-:-:S04]  /*5c6a0*/  IMAD.WIDE R40, R252, 0x4, R40 ;  /* 0x00000004fc287825 */ /* 0x000fc800078e0228 */
[----:B------:R-:W-:-:S04]  /*5c6b0*/  IMAD.WIDE R30, R252, 0x4, R30 ;  /* 0x00000004fc1e7825 */ /* 0x000fc800078e021e */
[----:B---3--:R-:W-:-:S04]  /*5c6c0*/  IMAD.WIDE R58, R252, 0x4, R116 ;  /* 0x00000004fc3a7825 */ /* 0x008fc800078e0274 */
[C---:B-1----:R-:W-:Y:S01]  /*5c6d0*/  IMAD.WIDE R56, R252.reuse, 0x4, R114 ;  /* 0x00000004fc387825 */ /* 0x042fe200078e0272 */
[----:B------:R-:W-:Y:S04]  /*5c6e0*/  STL.64 [R1+0xe90], R58 ;  /* 0x000e903a01007387 */ /* 0x000fe80000100a00 */
[----:B------:R-:W-:Y:S01]  /*5c6f0*/  LDGSTS.E [R52+0x21180], desc[UR48][R58.64], P6 ;  /* 0x211800003a347fae */ /* 0x000fe2000b121870 */
[----:B------:R-:W-:-:S03]  /*5c700*/  IMAD.WIDE R54, R252, 0x4, R100 ;  /* 0x00000004fc367825 */ /* 0x000fc600078e0264 */
[----:B------:R-:W-:Y:S04]  /*5c710*/  STL.64 [R1+0xeb8], R56 ;  /* 0x000eb83801007387 */ /* 0x000fe80000100a00 */
[----:B------:R-:W-:Y:S04]  /*5c720*/  LDGSTS.E [R51+0x21580], desc[UR48][R56.64], P6 ;  /* 0x2158000038337fae */ /* 0x000fe8000b121870 */
[----:B------:R4:W-:Y:S04]  /*5c730*/  STL.64 [R1+0xed8], R54 ;  /* 0x000ed83601007387 */ /* 0x0009e80000100a00 */
[----:B------:R4:W-:Y:S01]  /*5c740*/  LDGSTS.E [R50+0x21980], desc[UR48][R54.64], P6 ;  /* 0x2198000036327fae */ /* 0x0009e2000b121870 */
[----:B------:R-:W-:-:S04]  /*5c750*/  IMAD.WIDE R8, R252, 0x4, R8 ;  /* 0x00000004fc087825 */ /* 0x000fc800078e0208 */
[C---:B------:R-:W-:Y:S01]  /*5c760*/  IMAD.WIDE R6, R252.reuse, 0x4, R98 ;  /* 0x00000004fc067825 */ /* 0x040fe200078e0262 */
[----:B------:R1:W-:Y:S04]  /*5c770*/  STL.64 [R1+0xf00], R8 ;  /* 0x000f000801007387 */ /* 0x0003e80000100a00 */
[----:B------:R1:W-:Y:S04]  /*5c780*/  LDGSTS.E [R49+0x21d80], desc[UR48][R8.64], P6 ;  /* 0x21d8000008317fae */ /* 0x0003e8000b121870 */
[----:B------:R3:W-:Y:S04]  /*5c790*/  STL.64 [R1+0xf18], R6 ;  /* 0x000f180601007387 */ /* 0x0007e80000100a00 */
[----:B------:R3:W-:Y:S01]  /*5c7a0*/  LDGSTS.E [R48+0x22180], desc[UR48][R6.64], P6 ;  /* 0x2218000006307fae */ /* 0x0007e2000b121870 */
[----:B----4-:R-:W-:-:S04]  /*5c7b0*/  IMAD.WIDE R54, R252, 0x4, R10 ;  /* 0x00000004fc367825 */ /* 0x010fc800078e020a */
[C---:B------:R-:W-:Y:S01]  /*5c7c0*/  IMAD.WIDE R10, R252.reuse, 0x4, R236 ;  /* 0x00000004fc0a7825 */ /* 0x040fe200078e02ec */
[----:B------:R4:W-:Y:S03]  /*5c7d0*/  STL.64 [R1+0xef8], R54 ;  /* 0x000ef83601007387 */ /* 0x0009e60000100a00 */
[C---:B-1----:R-:W-:Y:S01]  /*5c7e0*/  IMAD.WIDE R8, R252.reuse, 0x4, R230 ;  /* 0x00000004fc087825 */ /* 0x042fe200078e02e6 */
[----:B------:R4:W-:Y:S03]  /*5c7f0*/  LDGSTS.E [R52+0x22580], desc[UR48][R54.64], P6 ;  /* 0x2258000036347fae */ /* 0x0009e6000b121870 */
[----:B---3--:R-:W-:-:S04]  /*5c800*/  IMAD.WIDE R6, R252, 0x4, R224 ;  /* 0x00000004fc067825 */ /* 0x008fc800078e02e0 */
[----:B----4-:R-:W-:-:S04]  /*5c810*/  IMAD.WIDE R54, R252, 0x4, R218 ;  /* 0x00000004fc367825 */ /* 0x010fc800078e02da */
[----:B--2---:R-:W-:-:S05]  /*5c820*/  IMAD.WIDE R12, R252, 0x4, R12 ;  /* 0x00000004fc0c7825 */ /* 0x004fca00078e020c */
        /* <DEDUP_REMOVED lines=15> */
[----:B------:R1:W-:Y:S01]  /*5c920*/  LDGSTS.E [R51+0x23d80], desc[UR48][R12.64], P6 ;  /* 0x23d800000c337fae */ /* 0x0003e2000b121870 */
[----:B------:R-:W-:-:S03]  /*5c930*/  VIADD R46, R246, 0x100000 ;  /* 0x00100000f62e7836 */ /* 0x000fc60000000000 */
        /* <DEDUP_REMOVED lines=8> */
[----:B------:R-:W-:Y:S02]  /*5c9c0*/  VIADD R45, R246, 0x100000 ;  /* 0x00100000f62d7836 */ /* 0x000fe40000000000 */
[----:B-1----:R-:W-:Y:S01]  /*5c9d0*/  IMAD.WIDE R8, R252, 0x4, R34 ;  /* 0x00000004fc087825 */ /* 0x002fe200078e0222 */
[----:B------:R-:W-:Y:S03]  /*5c9e0*/  STL.64 [R1+0xdf0], R40 ;  /* 0x000df02801007387 */ /* 0x000fe60000100a00 */
[----:B------:R-:W-:Y:S01]  /*5c9f0*/  VIADD R44, R246, 0x100000 ;  /* 0x00100000f62c7836 */ /* 0x000fe20000000000 */
[----:B------:R1:W-:Y:S01]  /*5ca00*/  STL.64 [R1+0xdc8], R12 ;  /* 0x000dc80c01007387 */ /* 0x0003e20000100a00 */
[----:B--2---:R-:W-:-:S03]  /*5ca10*/  IMAD.WIDE R6, R252, 0x4, R32 ;  /* 0x00000004fc067825 */ /* 0x004fc600078e0220 */
[----:B------:R2:W-:Y:S01]  /*5ca20*/  STL.64 [R1+0xdb0], R10 ;  /* 0x000db00a01007387 */ /* 0x0005e20000100a00 */
[----:B------:R-:W-:-:S03]  /*5ca30*/  VIADD R43, R246, 0x100000 ;  /* 0x00100000f62b7836 */ /* 0x000fc60000000000 */
[----:B------:R3:W-:Y:S01]  /*5ca40*/  STL.64 [R1+0xd88], R8 ;  /* 0x000d880801007387 */ /* 0x0007e20000100a00 */
[----:B------:R-:W-:-:S03]  /*5ca50*/  VIADD R42, R246, 0x100000 ;  /* 0x00100000f62a7836 */ /* 0x000fc60000000000 */
[----:B------:R-:W-:Y:S04]  /*5ca60*/  LDGSTS.E [R46+0x24d80], desc[UR48][R40.64], P6 ;  /* 0x24d80000282e7fae */ /* 0x000fe8000b121870 */
[----:B------:R4:W-:Y:S04]  /*5ca70*/  STL.64 [R1+0xd80], R6 ;  /* 0x000d800601007387 */ /* 0x0009e80000100a00 */
[----:B------:R1:W-:Y:S04]  /*5ca80*/  LDGSTS.E [R45+0x25180], desc[UR48][R12.64], P6 ;  /* 0x251800000c2d7fae */ /* 0x0003e8000b121870 */
[----:B------:R-:W4:Y:S01]  /*5ca90*/  LDL.LU.64 R100, [R1+0x2e0] ;  /* 0x0002e00001647983 */ /* 0x000f220000300a00 */
[----:B------:R-:W-:-:S03]  /*5caa0*/  IADD3 R36, R246, 0x100000, RZ ;  /* 0x00100000f6247810 */ /* 0x000fc60007ffe0ff */
[----:B------:R2:W-:Y:S04]  /*5cab0*/  LDGSTS.E [R44+0x25580], desc[UR48][R10.64], P6 ;  /* 0x255800000a2c7fae */ /* 0x0005e8000b121870 */
[----:B------:R-:W4:Y:S01]  /*5cac0*/  LDL.64 R98, [R1+0x2d0] ;  /* 0x0002d00001627983 */ /* 0x000f220000100a00 */
[----:B-1----:R-:W-:-:S03]  /*5cad0*/  IMAD.WIDE R12, R252, 0x4, R28 ;  /* 0x00000004fc0c7825 */ /* 0x002fc600078e021c */
[----:B------:R3:W-:Y:S01]  /*5cae0*/  LDGSTS.E [R43+0x25980], desc[UR48][R8.64], P6 ;  /* 0x25980000082b7fae */ /* 0x0007e2000b121870 */
[----:B------:R-:W-:Y:S02]  /*5caf0*/  VIADD R35, R246, 0x100000 ;  /* 0x00100000f6237836 */ /* 0x000fe40000000000 */
[----:B--2---:R-:W-:Y:S01]  /*5cb00*/  IMAD.WIDE R10, R252, 0x4, R26 ;  /* 0x00000004fc0a7825 */ /* 0x004fe200078e021a */
[----:B------:R4:W-:Y:S03]  /*5cb10*/  LDGSTS.E [R42+0x25d80], desc[UR48][R6.64], P6 ;  /* 0x25d80000062a7fae */ /* 0x0009e6000b121870 */
[----:B------:R-:W-:Y:S01]  /*5cb20*/  VIADD R34, R246, 0x100000 ;  /* 0x00100000f6227836 */ /* 0x000fe20000000000 */
[----:B------:R-:W-:Y:S01]  /*5cb30*/  STL.64 [R1+0xd68], R30 ;  /* 0x000d681e01007387 */ /* 0x000fe20000100a00 */
[----:B---3--:R-:W-:-:S03]  /*5cb40*/  IMAD.WIDE R8, R252, 0x4, R24 ;  /* 0x00000004fc087825 */ /* 0x008fc600078e0218 */
[----:B------:R1:W-:Y:S01]  /*5cb50*/  STL.64 [R1+0xd60], R12 ;  /* 0x000d600c01007387 */ /* 0x0003e20000100a00 */
[----:B----4-:R-:W-:-:S03]  /*5cb60*/  IMAD.WIDE R6, R252, 0x4, R22 ;  /* 0x00000004fc067825 */ /* 0x010fc600078e0216 */
[----:B------:R2:W-:Y:S01]  /*5cb70*/  STL.64 [R1+0xd28], R10 ;  /* 0x000d280a01007387 */ /* 0x0005e20000100a00 */
[----:B------:R-:W-:-:S03]  /*5cb80*/  VIADD R33, R246, 0x100000 ;  /* 0x00100000f6217836 */ /* 0x000fc60000000000 */
[----:B------:R3:W-:Y:S04]  /*5cb90*/  STL.64 [R1+0xd20], R8 ;  /* 0x000d200801007387 */ /* 0x0007e80000100a00 */
[----:B------:R-:W-:Y:S04]  /*5cba0*/  LDGSTS.E [R36+0x26180], desc[UR48][R30.64], P6 ;  /* 0x261800001e247fae */ /* 0x000fe8000b121870 */
[----:B------:R-:W-:Y:S04]  /*5cbb0*/  STL.64 [R1+0xd18], R6 ;  /* 0x000d180601007387 */ /* 0x000fe80000100a00 */
[----:B------:R-:W-:Y:S04]  /*5cbc0*/  LDGSTS.E [R35+0x26580], desc[UR48][R12.64], P6 ;  /* 0x265800000c237fae */ /* 0x000fe8000b121870 */
[----:B------:R-:W4:Y:S04]  /*5cbd0*/  LDL.LU.64 R146, [R1+0x2c0] ;  /* 0x0002c00001927983 */ /* 0x000f280000300a00 */
[----:B------:R-:W-:Y:S04]  /*5cbe0*/  LDGSTS.E [R34+0x26980], desc[UR48][R10.64], P6 ;  /* 0x269800000a227fae */ /* 0x000fe8000b121870 */
[----:B-1----:R-:W4:Y:S04]  /*5cbf0*/  LDL.LU.64 R12, [R1+0x2b0] ;  /* 0x0002b000010c7983 */ /* 0x002f280000300a00 */
[----:B------:R-:W-:Y:S04]  /*5cc00*/  LDGSTS.E [R33+0x26d80], desc[UR48][R8.64], P6 ;  /* 0x26d8000008217fae */ /* 0x000fe8000b121870 */
[----:B--2---:R-:W2:Y:S04]  /*5cc10*/  LDL.LU.64 R10, [R1+0x2a0] ;  /* 0x0002a000010a7983 */ /* 0x004ea80000300a00 */
[----:B---3--:R-:W3:Y:S04]  /*5cc20*/  LDL.LU.64 R8, [R1+0x290] ;  /* 0x0002900001087983 */ /* 0x008ee80000300a00 */
[----:B------:R-:W3:Y:S01]  /*5cc30*/  LDL.LU.64 R132, [R1+0x280] ;  /* 0x0002800001847983 */ /* 0x000ee20000300a00 */
[----:B------:R-:W-:-:S02]  /*5cc40*/  VIADD R32, R246, 0x100000 ;  /* 0x00100000f6207836 */ /* 0x000fc40000000000 */
[----:B------:R-:W-:-:S03]  /*5cc50*/  IMAD.WIDE R20, R252, 0x4, R20 ;  /* 0x00000004fc147825 */ /* 0x000fc600078e0214 */
[----:B------:R-:W-:Y:S01]  /*5cc60*/  LDGSTS.E [R32+0x27180], desc[UR48][R6.64], P6 ;  /* 0x2718000006207fae */ /* 0x000fe2000b121870 */
[----:B------:R-:W-:-:S04]  /*5cc70*/  IMAD.WIDE R18, R252, 0x4, R18 ;  /* 0x00000004fc127825 */ /* 0x000fc800078e0212 */
[----:B------:R-:W-:Y:S01]  /*5cc80*/  IMAD.WIDE R16, R252, 0x4, R16 ;  /* 0x00000004fc107825 */ /* 0x000fe200078e0210 */
[----:B------:R1:W-:Y:S01]  /*5cc90*/  STL.64 [R1+0xcf0], R20 ;  /* 0x000cf01401007387 */ /* 0x0003e20000100a00 */
[C---:B------:R-:W-:Y:S02]  /*5cca0*/  IADD3 R25, R246.reuse, 0x100000, RZ ;  /* 0x00100000f6197810 */ /* 0x040fe40007ffe0ff */
[C---:B------:R-:W-:Y:S01]  /*5ccb0*/  VIADD R26, R246.reuse, 0x100000 ;  /* 0x00100000f61a7836 */ /* 0x040fe20000000000 */
[----:B------:R1:W-:Y:S01]  /*5ccc0*/  STL.64 [R1+0xcd8], R18 ;  /* 0x000cd81201007387 */ /* 0x0003e20000100a00 */
[----:B------:R-:W-:-:S03]  /*5ccd0*/  VIADD R24, R246, 0x100000 ;  /* 0x00100000f6187836 */ /* 0x000fc60000000000 */
[----:B------:R1:W-:Y:S01]  /*5cce0*/  STL.64 [R1+0xcc0], R16 ;  /* 0x000cc01001007387 */ /* 0x0003e20000100a00 */
[C---:B------:R-:W-:Y:S02]  /*5ccf0*/  VIADD R23, R247.reuse, 0x100000 ;  /* 0x00100000f7177836 */ /* 0x040fe40000000000 */
[C---:B------:R-:W-:Y:S01]  /*5cd00*/  VIADD R22, R247.reuse, 0x100000 ;  /* 0x00100000f7167836 */ /* 0x040fe20000000000 */
[----:B------:R1:W-:Y:S04]  /*5cd10*/  LDGSTS.E [R26+0x27580], desc[UR48][R20.64], P6 ;  /* 0x27580000141a7fae */ /* 0x0003e8000b121870 */
[----:B------:R1:W-:Y:S04]  /*5cd20*/  LDGSTS.E [R25+0x27980], desc[UR48][R18.64], P6 ;  /* 0x2798000012197fae */ /* 0x0003e8000b121870 */
[----:B------:R1:W-:Y:S02]  /*5cd30*/  LDGSTS.E [R24+0x27d80], desc[UR48][R16.64], P6 ;  /* 0x27d8000010187fae */ /* 0x0003e4000b121870 */
[----:B-1----:R-:W-:-:S02]  /*5cd40*/  VIADD R20, R247, 0x100000 ;  /* 0x00100000f7147836 */ /* 0x002fc40000000000 */
[C---:B------:R-:W-:Y:S01]  /*5cd50*/  VIADD R19, R247.reuse, 0x100000 ;  /* 0x00100000f7137836 */ /* 0x040fe20000000000 */
[C---:B------:R-:W-:Y:S01]  /*5cd60*/  IADD3 R18, R247.reuse, 0x100000, RZ ;  /* 0x00100000f7127810 */ /* 0x040fe20007ffe0ff */
[----:B------:R-:W-:Y:S02]  /*5cd70*/  VIADD R17, R247, 0x100000 ;  /* 0x00100000f7117836 */ /* 0x000fe40000000000 */
[----:B------:R-:W-:-:S04]  /*5cd80*/  IMAD.WIDE R28, R252, 0x4, R100 ;  /* 0x00000004fc1c7825 */ /* 0x000fc800078e0264 */
[C---:B------:R-:W-:Y:S01]  /*5cd90*/  IMAD.WIDE R6, R252.reuse, 0x4, R98 ;  /* 0x00000004fc067825 */ /* 0x040fe200078e0262 */
[----:B------:R-:W-:Y:S04]  /*5cda0*/  STL.64 [R1+0x478], R28 ;  /* 0x0004781c01007387 */ /* 0x000fe80000100a00 */
[----:B------:R1:W-:Y:S04]  /*5cdb0*/  STL.64 [R1+0x470], R6 ;  /* 0x0004700601007387 */ /* 0x0003e80000100a00 */
[----:B------:R-:W3:Y:S04]  /*5cdc0*/  LDL.LU.64 R130, [R1+0x270] ;  /* 0x0002700001827983 */ /* 0x000ee80000300a00 */
[----:B------:R-:W3:Y:S04]  /*5cdd0*/  LDL.LU.64 R116, [R1+0x260] ;  /* 0x0002600001747983 */ /* 0x000ee80000300a00 */
[----:B------:R-:W3:Y:S04]  /*5cde0*/  LDL.LU.64 R114, [R1+0x250] ;  /* 0x0002500001727983 */ /* 0x000ee80000300a00 */
[----:B------:R-:W3:Y:S04]  /*5cdf0*/  LDL.LU.64 R100, [R1+0x240] ;  /* 0x0002400001647983 */ /* 0x000ee80000300a00 */
[----:B------:R-:W3:Y:S04]  /*5ce00*/  LDL.LU.64 R98, [R1+0x230] ;  /* 0x0002300001627983 */ /* 0x000ee80000300a00 */
[----:B------:R-:W-:Y:S04]  /*5ce10*/  LDGSTS.E [R23+0x200], desc[UR48][R28.64], P6 ;  /* 0x002000001c177fae */ /* 0x000fe8000b121870 */
[----:B------:R1:W-:Y:S01]  /*5ce20*/  LDGSTS.E [R22+0x600], desc[UR48][R6.64], P6 ;  /* 0x0060000006167fae */ /* 0x0003e2000b121870 */
[----:B----4-:R-:W-:-:S04]  /*5ce30*/  IMAD.WIDE R24, R252, 0x4, R146 ;  /* 0x00000004fc187825 */ /* 0x010fc800078e0292 */
[C---:B------:R-:W-:Y:S01]  /*5ce40*/  IMAD.WIDE R12, R252.reuse, 0x4, R12 ;  /* 0x00000004fc0c7825 */ /* 0x040fe200078e020c */
[----:B------:R-:W-:Y:S03]  /*5ce50*/  STL.64 [R1+0x468], R24 ;  /* 0x0004681801007387 */ /* 0x000fe60000100a00 */
[C---:B--2---:R-:W-:Y:S01]  /*5ce60*/  IMAD.WIDE R10, R252.reuse, 0x4, R10 ;  /* 0x00000004fc0a7825 */ /* 0x044fe200078e020a */
[----:B------:R2:W-:Y:S03]  /*5ce70*/  STL.64 [R1+0x460], R12 ;  /* 0x0004600c01007387 */ /* 0x0005e60000100a00 */
[C---:B---3--:R-:W-:Y:S01]  /*5ce80*/  IMAD.WIDE R8, R252.reuse, 0x4, R8 ;  /* 0x00000004fc087825 */ /* 0x048fe200078e0208 */
[----:B------:R3:W-:Y:S03]  /*5ce90*/  STL.64 [R1+0x458], R10 ;  /* 0x0004580a01007387 */ /* 0x0007e60000100a00 */
[----:B-1----:R-:W-:Y:S01]  /*5cea0*/  IMAD.WIDE R6, R252, 0x4, R132 ;  /* 0x00000004fc067825 */ /* 0x002fe200078e0284 */
[----:B------:R1:W-:Y:S04]  /*5ceb0*/  STL.64 [R1+0x450], R8 ;  /* 0x0004500801007387 */ /* 0x0003e80000100a00 */
[----:B------:R4:W-:Y:S04]  /*5cec0*/  LDGSTS.E [R20+0xa00], desc[UR48][R24.64], P6 ;  /* 0x00a0000018147fae */ /* 0x0009e8000b121870 */
[----:B------:R4:W-:Y:S04]  /*5ced0*/  STL.64 [R1+0x448], R6 ;  /* 0x0004480601007387 */ /* 0x0009e80000100a00 */
[----:B------:R-:W-:Y:S04]  /*5cee0*/  LDGSTS.E [R19+0xe00], desc[UR48][R12.64], P6 ;  /* 0x00e000000c137fae */ /* 0x000fe8000b121870 */
[----:B------:R-:W4:Y:S04]  /*5cef0*/  LDL.LU.64 R146, [R1+0x220] ;  /* 0x0002200001927983 */ /* 0x000f280000300a00 */
[----:B------:R-:W-:Y:S04]  /*5cf00*/  LDGSTS.E [R18+0x1200], desc[UR48][R10.64], P6 ;  /* 0x012000000a127fae */ /* 0x000fe8000b121870 */
[----:B--2---:R-:W2:Y:S04]  /*5cf10*/  LDL.LU.64 R12, [R1+0x210] ;  /* 0x00021000010c7983 */ /* 0x004ea80000300a00 */
[----:B------:R-:W-:Y:S04]  /*5cf20*/  LDGSTS.E [R17+0x1600], desc[UR48][R8.64], P6 ;  /* 0x0160000008117fae */ /* 0x000fe8000b121870 */
[----:B---3--:R-:W3:Y:S04]  /*5cf30*/  LDL.LU.64 R10, [R1+0x200] ;  /* 0x00020000010a7983 */ /* 0x008ee80000300a00 */
[----:B-1----:R-:W3:Y:S04]  /*5cf40*/  LDL.LU.64 R8, [R1+0x1f0] ;  /* 0x0001f00001087983 */ /* 0x002ee80000300a00 */
[----:B------:R-:W3:Y:S01]  /*5cf50*/  LDL.LU.64 R132, [R1+0x1e0] ;  /* 0x0001e00001847983 */ /* 0x000ee20000300a00 */
[----:B------:R-:W-:-:S05]  /*5cf60*/  VIADD R16, R247, 0x100000 ;  /* 0x00100000f7107836 */ /* 0x000fca0000000000 */
[----:B------:R1:W-:Y:S01]  /*5cf70*/  LDGSTS.E [R16+0x1a00], desc[UR48][R6.64], P6 ;  /* 0x01a0000006107fae */ /* 0x0003e2000b121870 */
[----:B------:R-:W-:-:S04]  /*5cf80*/  IMAD.WIDE R28, R252, 0x4, R130 ;  /* 0x00000004fc1c7825 */ /* 0x000fc800078e0282 */
[C---:B------:R-:W-:Y:S01]  /*5cf90*/  IMAD.WIDE R26, R252.reuse, 0x4, R116 ;  /* 0x00000004fc1a7825 */ /* 0x040fe200078e0274 */
        /* <DEDUP_REMOVED lines=9> */
[----:B------:R-:W-:Y:S04]  /*5d030*/  LDGSTS.E [R19+0x2200], desc[UR48][R26.64], P6 ;  /* 0x022000001a137fae */ /* 0x000fe8000b121870 */
[----:B------:R-:W4:Y:S04]  /*5d040*/  LDL.LU.64 R130, [R1+0x1d0] ;  /* 0x0001d00001827983 */ /* 0x000f280000300a00 */
[----:B------:R-:W-:Y:S04]  /*5d050*/  LDGSTS.E [R18+0x2600], desc[UR48][R24.64], P6 ;  /* 0x0260000018127fae */ /* 0x000fe8000b121870 */
[----:B------:R-:W4:Y:S04]  /*5d060*/  LDL.LU.64 R116, [R1+0x1c0] ;  /* 0x0001c00001747983 */ /* 0x000f280000300a00 */
[----:B------:R1:W-:Y:S04]  /*5d070*/  LDGSTS.E [R17+0x2a00], desc[UR48][R22.64], P6 ;  /* 0x02a0000016117fae */ /* 0x0003e8000b121870 */
[----:B------:R-:W4:Y:S04]  /*5d080*/  LDL.LU.64 R114, [R1+0x1b0] ;  /* 0x0001b00001727983 */ /* 0x000f280000300a00 */
[----:B------:R-:W4:Y:S04]  /*5d090*/  LDL.LU.64 R100, [R1+0x1a0] ;  /* 0x0001a00001647983 */ /* 0x000f280000300a00 */
[----:B------:R-:W4:Y:S04]  /*5d0a0*/  LDL.LU.64 R98, [R1+0x190] ;  /* 0x0001900001627983 */ /* 0x000f280000300a00 */
[----:B------:R4:W-:Y:S01]  /*5d0b0*/  LDGSTS.E [R16+0x2e00], desc[UR48][R6.64], P6 ;  /* 0x02e0000006107fae */ /* 0x0009e2000b121870 */
[----:B-1----:R-:W-:-:S04]  /*5d0c0*/  IMAD.WIDE R22, R252, 0x4, R146 ;  /* 0x00000004fc167825 */ /* 0x002fc800078e0292 */
[C---:B--2---:R-:W-:Y:S01]  /*5d0d0*/  IMAD.WIDE R12, R252.reuse, 0x4, R12 ;  /* 0x00000004fc0c7825 */ /* 0x044fe200078e020c */
[----:B------:R-:W-:Y:S03]  /*5d0e0*/  STL.64 [R1+0x418], R22 ;  /* 0x0004181601007387 */ /* 0x000fe60000100a00 */
[C---:B---3--:R-:W-:Y:S01]  /*5d0f0*/  IMAD.WIDE R10, R252.reuse, 0x4, R10 ;  /* 0x00000004fc0a7825 */ /* 0x048fe200078e020a */
[----:B------:R1:W-:Y:S03]  /*5d100*/  STL.64 [R1+0x410], R12 ;  /* 0x0004100c01007387 */ /* 0x0003e60000100a00 */
[C---:B------:R-:W-:Y:S01]  /*5d110*/  IMAD.WIDE R8, R252.reuse, 0x4, R8 ;  /* 0x00000004fc087825 */ /* 0x040fe200078e0208 */
[----:B------:R2:W-:Y:S03]  /*5d120*/  STL.64 [R1+0x408], R10 ;  /* 0x0004080a01007387 */ /* 0x0005e60000100a00 */
[C---:B----4-:R-:W-:Y:S01]  /*5d130*/  IMAD.WIDE R6, R252.reuse, 0x4, R132 ;  /* 0x00000004fc067825 */ /* 0x050fe200078e0284 */
[----:B------:R3:W-:Y:S04]  /*5d140*/  STL.64 [R1+0x400], R8 ;  /* 0x0004000801007387 */ /* 0x0007e80000100a00 */
[----:B------:R4:W-:Y:S04]  /*5d150*/  LDGSTS.E [R20+0x3200], desc[UR48][R22.64], P6 ;  /* 0x0320000016147fae */ /* 0x0009e8000b121870 */
[----:B------:R4:W-:Y:S04]  /*5d160*/  STL.64 [R1+0x3f8], R6 ;  /* 0x0003f80601007387 */ /* 0x0009e80000100a00 */
[----:B------:R-:W-:Y:S04]  /*5d170*/  LDGSTS.E [R19+0x3600], desc[UR48][R12.64], P6 ;  /* 0x036000000c137fae */ /* 0x000fe8000b121870 */
[----:B------:R-:W4:Y:S04]  /*5d180*/  LDL.LU.64 R146, [R1+0x180] ;  /* 0x0001800001927983 */ /* 0x000f280000300a00 */
[----:B------:R-:W-:Y:S04]  /*5d190*/  LDGSTS.E [R18+0x3a00], desc[UR48][R10.64], P6 ;  /* 0x03a000000a127fae */ /* 0x000fe8000b121870 */
[----:B-1----:R-:W4:Y:S04]  /*5d1a0*/  LDL.LU.64 R12, [R1+0x170] ;  /* 0x00017000010c7983 */ /* 0x002f280000300a00 */
[----:B------:R-:W-:Y:S04]  /*5d1b0*/  LDGSTS.E [R17+0x3e00], desc[UR48][R8.64], P6 ;  /* 0x03e0000008117fae */ /* 0x000fe8000b121870 */
[----:B--2---:R-:W2:Y:S04]  /*5d1c0*/  LDL.LU.64 R10, [R1+0x160] ;  /* 0x00016000010a7983 */ /* 0x004ea80000300a00 */
[----:B------:R1:W-:Y:S04]  /*5d1d0*/  LDGSTS.E [R16+0x4200], desc[UR48][R6.64], P6 ;  /* 0x0420000006107fae */ /* 0x0003e8000b121870 */
[----:B---3--:R-:W3:Y:S04]  /*5d1e0*/  LDL.LU.64 R8, [R1+0x150] ;  /* 0x0001500001087983 */ /* 0x008ee80000300a00 */
[----:B------:R-:W3:Y:S01]  /*5d1f0*/  LDL.LU.64 R132, [R1+0x140] ;  /* 0x0001400001847983 */ /* 0x000ee20000300a00 */
[----:B------:R-:W-:-:S04]  /*5d200*/  IMAD.WIDE R28, R252, 0x4, R130 ;  /* 0x00000004fc1c7825 */ /* 0x000fc800078e0282 */
[C---:B------:R-:W-:Y:S01]  /*5d210*/  IMAD.WIDE R26, R252.reuse, 0x4, R116 ;  /* 0x00000004fc1a7825 */ /* 0x040fe200078e0274 */
[----:B------:R-:W-:Y:S03]  /*5d220*/  STL.64 [R1+0x3f0], R28 ;  /* 0x0003f01c01007387 */ /* 0x000fe60000100a00 */
[C---:B------:R-:W-:Y:S01]  /*5d230*/  IMAD.WIDE R24, R252.reuse, 0x4, R114 ;  /* 0x00000004fc187825 */ /* 0x040fe200078e0272 */
[----:B------:R-:W-:Y:S03]  /*5d240*/  STL.64 [R1+0x3e8], R26 ;  /* 0x0003e81a01007387 */ /* 0x000fe60000100a00 */
[C---:B----4-:R-:W-:Y:S01]  /*5d250*/  IMAD.WIDE R22, R252.reuse, 0x4, R100 ;  /* 0x00000004fc167825 */ /* 0x050fe200078e0264 */
        /* <DEDUP_REMOVED lines=15> */
[C---:B------:R-:W-:Y:S01]  /*5d350*/  IMAD.WIDE R12, R252.reuse, 0x4, R12 ;  /* 0x00000004fc0c7825 */ /* 0x040fe200078e020c */
[----:B------:R-:W-:Y:S03]  /*5d360*/  STL.64 [R1+0x3c8], R22 ;  /* 0x0003c81601007387 */ /* 0x000fe60000100a00 */
[C---:B--2---:R-:W-:Y:S01]  /*5d370*/  IMAD.WIDE R10, R252.reuse, 0x4, R10 ;  /* 0x00000004fc0a7825 */ /* 0x044fe200078e020a */
[----:B------:R-:W-:Y:S04]  /*5d380*/  STL.64 [R1+0x3c0], R12 ;  /* 0x0003c00c01007387 */ /* 0x000fe80000100a00 */
[----:B------:R1:W-:Y:S01]  /*5d390*/  LDGSTS.E [R20+0x5a00], desc[UR48][R22.64], P6 ;  /* 0x05a0000016147fae */ /* 0x0003e2000b121870 */
[----:B---3--:R-:W-:-:S03]  /*5d3a0*/  IMAD.WIDE R8, R252, 0x4, R8 ;  /* 0x00000004fc087825 */ /* 0x008fc600078e0208 */
[----:B------:R2:W-:Y:S01]  /*5d3b0*/  STL.64 [R1+0x3b8], R10 ;  /* 0x0003b80a01007387 */ /* 0x0005e20000100a00 */
[----:B----4-:R-:W-:-:S03]  /*5d3c0*/  IMAD.WIDE R6, R252, 0x4, R132 ;  /* 0x00000004fc067825 */ /* 0x010fc600078e0284 */
[----:B------:R-:W-:Y:S04]  /*5d3d0*/  LDGSTS.E [R19+0x5e00], desc[UR48][R12.64], P6 ;  /* 0x05e000000c137fae */ /* 0x000fe8000b121870 */
[----:B------:R3:W-:Y:S04]  /*5d3e0*/  STL.64 [R1+0x3b0], R8 ;  /* 0x0003b00801007387 */ /* 0x0007e80000100a00 */
[----:B------:R-:W-:Y:S04]  /*5d3f0*/  LDGSTS.E [R18+0x6200], desc[UR48][R10.64], P6 ;  /* 0x062000000a127fae */ /* 0x000fe8000b121870 */
[----:B------:R4:W-:Y:S04]  /*5d400*/  STL.64 [R1+0x3a8], R6 ;  /* 0x0003a80601007387 */ /* 0x0009e80000100a00 */
[----:B------:R-:W-:Y:S04]  /*5d410*/  LDGSTS.E [R17+0x6600], desc[UR48][R8.64], P6 ;  /* 0x0660000008117fae */ /* 0x000fe8000b121870 */
[----:B--2---:R-:W2:Y:S04]  /*5d420*/  LDL.LU.64 R10, [R1+0xe0] ;  /* 0x0000e000010a7983 */ /* 0x004ea80000300a00 */
[----:B------:R4:W-:Y:S04]  /*5d430*/  LDGSTS.E [R16+0x6a00], desc[UR48][R6.64], P6 ;  /* 0x06a0000006107fae */ /* 0x0009e8000b121870 */
[----:B---3--:R-:W3:Y:S04]  /*5d440*/  LDL.LU.64 R8, [R1+0xd0] ;  /* 0x0000d00001087983 */ /* 0x008ee80000300a00 */
[----:B------:R-:W3:Y:S04]  /*5d450*/  LDL.LU.64 R146, [R1+0xc0] ;  /* 0x0000c00001927983 */ /* 0x000ee80000300a00 */
[----:B------:R-:W3:Y:S04]  /*5d460*/  LDL.LU.64 R132, [R1+0xa8] ;  /* 0x0000a80001847983 */ /* 0x000ee80000300a00 */
[----:B------:R-:W2:Y:S01]  /*5d470*/  LDL.LU.64 R12, [R1+0x90] ;  /* 0x00009000010c7983 */ /* 0x000ea20000300a00 */
[----:B------:R-:W-:-:S04]  /*5d480*/  IMAD.WIDE R28, R252, 0x4, R130 ;  /* 0x00000004fc1c7825 */ /* 0x000fc800078e0282 */
[C---:B------:R-:W-:Y:S01]  /*5d490*/  IMAD.WIDE R26, R252.reuse, 0x4, R116 ;  /* 0x00000004fc1a7825 */ /* 0x040fe200078e0274 */
[----:B------:R-:W-:Y:S03]  /*5d4a0*/  STL.64 [R1+0x3a0], R28 ;  /* 0x0003a01c01007387 */ /* 0x000fe60000100a00 */
[C---:B------:R-:W-:Y:S01]  /*5d4b0*/  IMAD.WIDE R24, R252.reuse, 0x4, R114 ;  /* 0x00000004fc187825 */ /* 0x040fe200078e0272 */
[----:B------:R-:W-:Y:S03]  /*5d4c0*/  STL.64 [R1+0x398], R26 ;  /* 0x0003981a01007387 */ /* 0x000fe60000100a00 */
[C---:B-1----:R-:W-:Y:S01]  /*5d4d0*/  IMAD.WIDE R22, R252.reuse, 0x4, R100 ;  /* 0x00000004fc167825 */ /* 0x042fe200078e0264 */
[----:B------:R-:W-:Y:S03]  /*5d4e0*/  STL.64 [R1+0x390], R24 ;  /* 0x0003901801007387 */ /* 0x000fe60000100a00 */
[C---:B----4-:R-:W-:Y:S01]  /*5d4f0*/  IMAD.WIDE R6, R252.reuse, 0x4, R98 ;  /* 0x00000004fc067825 */ /* 0x050fe200078e0262 */
[----:B------:R-:W-:Y:S04]  /*5d500*/  STL.64 [R1+0x388], R22 ;  /* 0x0003881601007387 */ /* 0x000fe80000100a00 */
[----:B------:R-:W4:Y:S04]  /*5d510*/  LDL.LU.64 R130, [R1+0x78] ;  /* 0x0000780001827983 */ /* 0x000f280000300a00 */
[----:B------:R2:W-:Y:S04]  /*5d520*/  STL.64 [R1+0x380], R6 ;  /* 0x0003800601007387 */ /* 0x0005e80000100a00 */
[----:B------:R-:W4:Y:S04]  /*5d530*/  LDL.LU.64 R116, [R1+0x60] ;  /* 0x0000600001747983 */ /* 0x000f280000300a00 */
[----:B------:R-:W-:Y:S04]  /*5d540*/  LDGSTS.E [R20+0x6e00], desc[UR48][R28.64], P6 ;  /* 0x06e000001c147fae */ /* 0x000fe8000b121870 */
[----:B------:R-:W4:Y:S04]  /*5d550*/  LDL.LU.64 R114, [R1+0x48] ;  /* 0x0000480001727983 */ /* 0x000f280000300a00 */
[----:B------:R-:W-:Y:S04]  /*5d560*/  LDGSTS.E [R19+0x7200], desc[UR48][R26.64], P6 ;  /* 0x072000001a137fae */ /* 0x000fe8000b121870 */
[----:B------:R-:W4:Y:S04]  /*5d570*/  LDL.LU.64 R100, [R1+0x30] ;  /* 0x0000300001647983 */ /* 0x000f280000300a00 */
[----:B------:R-:W-:Y:S04]  /*5d580*/  LDGSTS.E [R18+0x7600], desc[UR48][R24.64], P6 ;  /* 0x0760000018127fae */ /* 0x000fe8000b121870 */
[----:B------:R-:W4:Y:S04]  /*5d590*/  LDL.LU.64 R98, [R1+0x18] ;  /* 0x0000180001627983 */ /* 0x000f280000300a00 */
[----:B------:R-:W-:Y:S04]  /*5d5a0*/  LDGSTS.E [R17+0x7a00], desc[UR48][R22.64], P6 ;  /* 0x07a0000016117fae */ /* 0x000fe8000b121870 */
[----:B------:R2:W-:Y:S02]  /*5d5b0*/  LDGSTS.E [R16+0x7e00], desc[UR48][R6.64], P6 ;  /* 0x07e0000006107fae */ /* 0x0005e4000b121870 */
[----:B--2---:R-:W-:-:S02]  /*5d5c0*/  IMAD.WIDE R6, R252, 0x4, R12 ;  /* 0x00000004fc067825 */ /* 0x004fc400078e020c */
[----:B------:R-:W2:Y:S02]  /*5d5d0*/  LDL.LU.64 R12, [R1] ;  /* 0x00000000010c7983 */ /* 0x000ea40000300a00 */
[----:B------:R-:W-:-:S04]  /*5d5e0*/  IMAD.WIDE R10, R252, 0x4, R10 ;  /* 0x00000004fc0a7825 */ /* 0x000fc800078e020a */
[C---:B---3--:R-:W-:Y:S01]  /*5d5f0*/  IMAD.WIDE R8, R252.reuse, 0x4, R8 ;  /* 0x00000004fc087825 */ /* 0x048fe200078e0208 */
[----:B------:R-:W-:Y:S03]  /*5d600*/  LDGSTS.E [R20+0x20200], desc[UR48][R10.64], P6 ;  /* 0x202000000a147fae */ /* 0x000fe6000b121870 */
[C---:B------:R-:W-:Y:S01]  /*5d610*/  IMAD.WIDE R24, R252.reuse, 0x4, R146 ;  /* 0x00000004fc187825 */ /* 0x040fe200078e0292 */
[----:B------:R-:W-:Y:S03]  /*5d620*/  LDGSTS.E [R19+0x20600], desc[UR48][R8.64], P6 ;  /* 0x2060000008137fae */ /* 0x000fe6000b121870 */
[C---:B------:R-:W-:Y:S01]  /*5d630*/  IMAD.WIDE R22, R252.reuse, 0x4, R132 ;  /* 0x00000004fc167825 */ /* 0x040fe200078e0284 */
[----:B------:R4:W-:Y:S04]  /*5d640*/  STL.64 [R1+0x368], R24 ;  /* 0x0003681801007387 */ /* 0x0009e80000100a00 */
[----:B------:R1:W-:Y:S04]  /*5d650*/  STL.64 [R1+0x360], R22 ;  /* 0x0003601601007387 */ /* 0x0003e80000100a00 */
[----:B------:R4:W-:Y:S04]  /*5d660*/  LDGSTS.E [R18+0x20a00], desc[UR48][R24.64], P6 ;  /* 0x20a0000018127fae */ /* 0x0009e8000b121870 */
[----:B------:R3:W-:Y:S04]  /*5d670*/  STL.64 [R1+0x1c08], R10 ;  /* 0x001c080a01007387 */ /* 0x0007e80000100a00 */
[----:B------:R1:W-:Y:S04]  /*5d680*/  LDGSTS.E [R17+0x20e00], desc[UR48][R22.64], P6 ;  /* 0x20e0000016117fae */ /* 0x0003e8000b121870 */
[----:B------:R-:W-:Y:S04]  /*5d690*/  STL.64 [R1+0x358], R6 ;  /* 0x0003580601007387 */ /* 0x000fe80000100a00 */
[----:B------:R3:W-:Y:S04]  /*5d6a0*/  STL.64 [R1+0x1c00], R8 ;  /* 0x001c000801007387 */ /* 0x0007e80000100a00 */
[----:B------:R3:W-:Y:S01]  /*5d6b0*/  LDGSTS.E [R16+0x21200], desc[UR48][R6.64], P6 ;  /* 0x2120000006107fae */ /* 0x0007e2000b121870 */
[----:B----4-:R-:W-:-:S04]  /*5d6c0*/  IMAD.WIDE R24, R252, 0x4, R130 ;  /* 0x00000004fc187825 */ /* 0x010fc800078e0282 */
[C---:B-1----:R-:W-:Y:S01]  /*5d6d0*/  IMAD.WIDE R22, R252.reuse, 0x4, R116 ;  /* 0x00000004fc167825 */ /* 0x042fe200078e0274 */
[----:B------:R-:W-:Y:S03]  /*5d6e0*/  STL.64 [R1+0x350], R24 ;  /* 0x0003501801007387 */ /* 0x000fe60000100a00 */
[C---:B---3--:R-:W-:Y:S01]  /*5d6f0*/  IMAD.WIDE R10, R252.reuse, 0x4, R114 ;  /* 0x00000004fc0a7825 */ /* 0x048fe200078e0272 */
[----:B------:R-:W-:Y:S04]  /*5d700*/  STL.64 [R1+0x348], R22 ;  /* 0x0003481601007387 */ /* 0x000fe80000100a00 */
[----:B------:R-:W-:Y:S01]  /*5d710*/  LDGSTS.E [R20+0x21600], desc[UR48][R24.64], P6 ;  /* 0x2160000018147fae */ /* 0x000fe2000b121870 */
[----:B------:R-:W-:-:S03]  /*5d720*/  IMAD.WIDE R8, R252, 0x4, R100 ;  /* 0x00000004fc087825 */ /* 0x000fc600078e0264 */
[----:B------:R1:W-:Y:S04]  /*5d730*/  STL.64 [R1+0x340], R10 ;  /* 0x0003400a01007387 */ /* 0x0003e80000100a00 */
[----:B------:R-:W-:Y:S01]  /*5d740*/  LDGSTS.E [R19+0x21a00], desc[UR48][R22.64], P6 ;  /* 0x21a0000016137fae */ /* 0x000fe2000b121870 */
[----:B------:R-:W-:-:S03]  /*5d750*/  IMAD.WIDE R6, R252, 0x4, R98 ;  /* 0x00000004fc067825 */ /* 0x000fc600078e0262 */
[----:B------:R3:W-:Y:S04]  /*5d760*/  STL.64 [R1+0x338], R8 ;  /* 0x0003380801007387 */ /* 0x0007e80000100a00 */
[----:B------:R1:W-:Y:S04]  /*5d770*/  LDGSTS.E [R18+0x21e00], desc[UR48][R10.64], P6 ;  /* 0x21e000000a127fae */ /* 0x0003e8000b121870 */
[----:B------:R4:W-:Y:S04]  /*5d780*/  STL.64 [R1+0x330], R6 ;  /* 0x0003300601007387 */ /* 0x0009e80000100a00 */
[----:B------:R3:W-:Y:S04]  /*5d790*/  LDGSTS.E [R17+0x22200], desc[UR48][R8.64], P6 ;  /* 0x2220000008117fae */ /* 0x0007e8000b121870 */
[----:B------:R-:W2:Y:S01]  /*5d7a0*/  LDL.LU.64 R130, [R1+0x480] ;  /* 0x0004800001827983 */ /* 0x000ea20000300a00 */
[----:B-1----:R-:W-:-:S03]  /*5d7b0*/  IMAD.WIDE R10, R252, 0x4, R228 ;  /* 0x00000004fc0a7825 */ /* 0x002fc600078e02e4 */
[----:B------:R-:W2:Y:S04]  /*5d7c0*/  LDL.LU.64 R114, [R1+0x488] ;  /* 0x0004880001727983 */ /* 0x000ea80000300a00 */
[----:B------:R4:W-:Y:S01]  /*5d7d0*/  LDGSTS.E [R16+0x22600], desc[UR48][R6.64], P6 ;  /* 0x2260000006107fae */ /* 0x0009e2000b121870 */
[----:B---3--:R-:W-:-:S03]  /*5d7e0*/  IMAD.WIDE R8, R252, 0x4, R222 ;  /* 0x00000004fc087825 */ /* 0x008fc600078e02de */
[----:B------:R-:W3:Y:S01]  /*5d7f0*/  LDL.LU.64 R100, [R1+0x490] ;  /* 0x0004900001647983 */ /* 0x000ee20000300a00 */
[----:B----4-:R-:W-:-:S04]  /*5d800*/  IMAD.WIDE R6, R252, 0x4, R216 ;  /* 0x00000004fc067825 */ /* 0x010fc800078e02d8 */
[----:B--2---:R-:W-:-:S04]  /*5d810*/  IMAD.WIDE R22, R252, 0x4, R12 ;  /* 0x00000004fc167825 */ /* 0x004fc800078e020c */
[C---:B------:R-:W-:Y:S01]  /*5d820*/  IMAD.WIDE R12, R252.reuse, 0x4, R234 ;  /* 0x00000004fc0c7825 */ /* 0x040fe200078e02ea */
[----:B------:R-:W-:Y:S04]  /*5d830*/  STL.64 [R1+0x328], R22 ;  /* 0x0003281601007387 */ /* 0x000fe80000100a00 */
[----:B------:R1:W-:Y:S04]  /*5d840*/  STL.64 [R1+0x320], R12 ;  /* 0x0003200c01007387 */ /* 0x0003e80000100a00 */
[----:B------:R-:W-:Y:S04]  /*5d850*/  STL.64 [R1+0x318], R10 ;  /* 0x0003180a01007387 */ /* 0x000fe80000100a00 */
[----:B------:R-:W-:Y:S04]  /*5d860*/  STL.64 [R1+0x310], R8 ;  /* 0x0003100801007387 */ /* 0x000fe80000100a00 */
[----:B------:R2:W-:Y:S04]  /*5d870*/  STL.64 [R1+0x308], R6 ;  /* 0x0003080601007387 */ /* 0x0005e80000100a00 */
        /* <DEDUP_REMOVED lines=8> */
[----:B-1----:R-:W4:Y:S04]  /*5d900*/  LDL.LU.64 R12, [R1+0x4c0] ;  /* 0x0004c000010c7983 */ /* 0x002f280000300a00 */
[----:B------:R2:W-:Y:S01]  /*5d910*/  LDGSTS.E [R16+0x23a00], desc[UR48][R6.64], P6 ;  /* 0x23a0000006107fae */ /* 0x0005e2000b121870 */
[----:B------:R-:W-:-:S04]  /*5d920*/  IMAD.WIDE R38, R252, 0x4, R80 ;  /* 0x00000004fc267825 */ /* 0x000fc800078e0250 */
[----:B--2---:R-:W-:-:S05]  /*5d930*/  IMAD.WIDE R6, R252, 0x4, R210 ;  /* 0x00000004fc067825 */ /* 0x004fca00078e02d2 */
[----:B------:R1:W-:Y:S04]  /*5d940*/  STL.64 [R1+0x300], R6 ;  /* 0x0003000601007387 */ /* 0x0003e80000100a00 */
[----:B------:R-:W2:Y:S04]  /*5d950*/  LDL.LU.64 R146, [R1+0x4c8] ;  /* 0x0004c80001927983 */ /* 0x000ea80000300a00 */
[----:B------:R-:W2:Y:S04]  /*5d960*/  LDL.LU.64 R132, [R1+0x4d0] ;  /* 0x0004d00001847983 */ /* 0x000ea80000300a00 */
[----:B------:R1:W-:Y:S04]  /*5d970*/  LDGSTS.E [R20+0x23e00], desc[UR48][R6.64], P6 ;  /* 0x23e0000006147fae */ /* 0x0003e8000b121870 */
[----:B------:R-:W-:Y:S01]  /*5d980*/  LDGSTS.E [R19+0x24200], desc[UR48][R38.64], P6 ;  /* 0x2420000026137fae */ /* 0x000fe2000b121870 */
[----:B------:R-:W-:-:S03]  /*5d990*/  IMAD.WIDE R42, R252, 0x4, R130 ;  /* 0x00000004fc2a7825 */ /* 0x000fc600078e0282 */
[----:B------:R-:W2:Y:S01]  /*5d9a0*/  LDL.LU.64 R130, [R1+0x4d8] ;  /* 0x0004d80001827983 */ /* 0x000ea20000300a00 */
[----:B------:R-:W-:-:S03]  /*5d9b0*/  IMAD.WIDE R46, R252, 0x4, R114 ;  /* 0x00000004fc2e7825 */ /* 0x000fc600078e0272 */
[----:B------:R-:W2:Y:S04]  /*5d9c0*/  LDL.LU.64 R114, [R1+0x4e0] ;  /* 0x0004e00001727983 */ /* 0x000ea80000300a00 */
[----:B------:R-:W-:Y:S01]  /*5d9d0*/  LDGSTS.E [R18+0x24600], desc[UR48][R42.64], P6 ;  /* 0x246000002a127fae */ /* 0x000fe2000b121870 */
[----:B---3--:R-:W-:-:S03]  /*5d9e0*/  IMAD.WIDE R50, R252, 0x4, R100 ;  /* 0x00000004fc327825 */ /* 0x008fc600078e0264 */
[----:B------:R-:W3:Y:S04]  /*5d9f0*/  LDL.64 R100, [R1+0x4e8] ;  /* 0x0004e80001647983 */ /* 0x000ee80000100a00 */
[----:B------:R-:W-:Y:S04]  /*5da00*/  STL.64 [R1+0x1bf8], R38 ;  /* 0x001bf82601007387 */ /* 0x000fe80000100a00 */
[----:B------:R-:W-:Y:S04]  /*5da10*/  STL.64 [R1+0x1c10], R42 ;  /* 0x001c102a01007387 */ /* 0x000fe80000100a00 */
[----:B------:R-:W-:Y:S04]  /*5da20*/  STL.64 [R1+0x1c18], R46 ;  /* 0x001c182e01007387 */ /* 0x000fe80000100a00 */
[----:B------:R-:W-:Y:S04]  /*5da30*/  STL.64 [R1+0x1c20], R50 ;  /* 0x001c203201007387 */ /* 0x000fe80000100a00 */
[----:B------:R-:W-:Y:S04]  /*5da40*/  LDGSTS.E [R17+0x24a00], desc[UR48][R46.64], P6 ;  /* 0x24a000002e117fae */ /* 0x000fe8000b121870 */
[----:B------:R-:W-:Y:S01]  /*5da50*/  LDGSTS.E [R16+0x24e00], desc[UR48][R50.64], P6 ;  /* 0x24e0000032107fae */ /* 0x000fe2000b121870 */
[----:B----4-:R-:W-:-:S03]  /*5da60*/  IMAD.WIDE R54, R252, 0x4, R162 ;  /* 0x00000004fc367825 */ /* 0x010fc600078e02a2 */
[----:B------:R-:W4:Y:S01]  /*5da70*/  LDL.LU.64 R162, [R1+0x4f0] ;  /* 0x0004f00001a27983 */ /* 0x000f220000300a00 */
[----:B------:R-:W-:-:S03]  /*5da80*/  IMAD.WIDE R58, R252, 0x4, R148 ;  /* 0x00000004fc3a7825 */ /* 0x000fc600078e0294 */
[----:B------:R-:W-:Y:S01]  /*5da90*/  LDGSTS.E [R20+0x25200], desc[UR48][R54.64], P6 ;  /* 0x2520000036147fae */ /* 0x000fe2000b121870 */
[----:B------:R-:W-:-:S03]  /*5daa0*/  IMAD.WIDE R62, R252, 0x4, R116 ;  /* 0x00000004fc3e7825 */ /* 0x000fc600078e0274 */
[----:B------:R-:W-:Y:S01]  /*5dab0*/  LDGSTS.E [R19+0x25600], desc[UR48][R58.64], P6 ;  /* 0x256000003a137fae */ /* 0x000fe2000b121870 */
[----:B------:R-:W-:-:S03]  /*5dac0*/  IMAD.WIDE R66, R252, 0x4, R98 ;  /* 0x00000004fc427825 */ /* 0x000fc600078e0262 */
[----:B------:R-:W4:Y:S04]  /*5dad0*/  LDL.LU.64 R98, [R1+0x4f8] ;  /* 0x0004f80001627983 */ /* 0x000f280000300a00 */
[----:B------:R-:W4:Y:S04]  /*5dae0*/  LDL.LU.64 R148, [R1+0x500] ;  /* 0x0005000001947983 */ /* 0x000f280000300a00 */
[----:B------:R-:W4:Y:S04]  /*5daf0*/  LDL.LU.64 R116, [R1+0x508] ;  /* 0x0005080001747983 */ /* 0x000f280000300a00 */
[----:B------:R-:W-:Y:S04]  /*5db00*/  LDGSTS.E [R18+0x25a00], desc[UR48][R62.64], P6 ;  /* 0x25a000003e127fae */ /* 0x000fe8000b121870 */
[----:B------:R-:W-:Y:S01]  /*5db10*/  LDGSTS.E [R17+0x25e00], desc[UR48][R66.64], P6 ;  /* 0x25e0000042117fae */ /* 0x000fe2000b121870 */
[----:B------:R-:W-:-:S03]  /*5db20*/  IMAD.WIDE R70, R252, 0x4, R12 ;  /* 0x00000004fc467825 */ /* 0x000fc600078e020c */
[----:B------:R-:W1:Y:S04]  /*5db30*/  LDL.LU.64 R12, [R1+0x510] ;  /* 0x00051000010c7983 */ /* 0x000e680000300a00 */
[----:B------:R-:W-:Y:S04]  /*5db40*/  STL.64 [R1+0x1c28], R54 ;  /* 0x001c283601007387 */ /* 0x000fe80000100a00 */
[----:B------:R-:W-:Y:S04]  /*5db50*/  STL.64 [R1+0x1c30], R58 ;  /* 0x001c303a01007387 */ /* 0x000fe80000100a00 */
[----:B------:R-:W-:Y:S04]  /*5db60*/  STL.64 [R1+0x1c38], R62 ;  /* 0x001c383e01007387 */ /* 0x000fe80000100a00 */
[----:B------:R-:W-:Y:S04]  /*5db70*/  STL.64 [R1+0x1c40], R66 ;  /* 0x001c404201007387 */ /* 0x000fe80000100a00 */
[----:B------:R-:W-:Y:S01]  /*5db80*/  STL.64 [R1+0x1c48], R70 ;  /* 0x001c484601007387 */ /* 0x000fe20000100a00 */
[----:B--2---:R-:W-:-:S03]  /*5db90*/  IMAD.WIDE R74, R252, 0x4, R146 ;  /* 0x00000004fc4a7825 */ /* 0x004fc600078e0292 */
[----:B------:R-:W-:Y:S01]  /*5dba0*/  LDGSTS.E [R16+0x26200], desc[UR48][R70.64], P6 ;  /* 0x2620000046107fae */ /* 0x000fe2000b121870 */
[----:B------:R-:W-:-:S03]  /*5dbb0*/  IMAD.WIDE R78, R252, 0x4, R132 ;  /* 0x00000004fc4e7825 */ /* 0x000fc600078e0284 */
[----:B------:R-:W2:Y:S04]  /*5dbc0*/  LDL.LU.64 R146, [R1+0x518] ;  /* 0x0005180001927983 */ /* 0x000ea80000300a00 */
[----:B------:R-:W2:Y:S04]  /*5dbd0*/  LDL.64 R132, [R1+0x520] ;  /* 0x0005200001847983 */ /* 0x000ea80000100a00 */
[----:B------:R-:W-:Y:S04]  /*5dbe0*/  LDGSTS.E [R20+0x26600], desc[UR48][R74.64], P6 ;  /* 0x266000004a147fae */ /* 0x000fe8000b121870 */
[----:B------:R-:W-:Y:S01]  /*5dbf0*/  LDGSTS.E [R19+0x26a00], desc[UR48][R78.64], P6 ;  /* 0x26a000004e137fae */ /* 0x000fe2000b121870 */
[----:B------:R-:W-:-:S03]  /*5dc00*/  IMAD.WIDE R82, R252, 0x4, R130 ;  /* 0x00000004fc527825 */ /* 0x000fc600078e0282 */
[----:B------:R-:W2:Y:S01]  /*5dc10*/  LDL.LU.64 R130, [R1+0x528] ;  /* 0x0005280001827983 */ /* 0x000ea20000300a00 */
[----:B------:R-:W-:-:S03]  /*5dc20*/  IMAD.WIDE R86, R252, 0x4, R114 ;  /* 0x00000004fc567825 */ /* 0x000fc600078e0272 */
[----:B------:R-:W2:Y:S04]  /*5dc30*/  LDL.LU.64 R114, [R1+0x530] ;  /* 0x0005300001727983 */ /* 0x000ea80000300a00 */
[----:B------:R1:W-:Y:S01]  /*5dc40*/  LDGSTS.E [R18+0x26e00], desc[UR48][R82.64], P6 ;  /* 0x26e0000052127fae */ /* 0x0003e2000b121870 */
[----:B---3--:R-:W-:-:S03]  /*5dc50*/  IMAD.WIDE R90, R252, 0x4, R100 ;  /* 0x00000004fc5a7825 */ /* 0x008fc600078e0264 */
[----:B------:R-:W3:Y:S04]  /*5dc60*/  LDL.LU.64 R100, [R1+0x538] ;  /* 0x0005380001647983 */ /* 0x000ee80000300a00 */
[----:B------:R-:W-:Y:S04]  /*5dc70*/  STL.64 [R1+0x1c50], R74 ;  /* 0x001c504a01007387 */ /* 0x000fe80000100a00 */
[----:B------:R-:W-:Y:S04]  /*5dc80*/  STL.64 [R1+0x1c58], R78 ;  /* 0x001c584e01007387 */ /* 0x000fe80000100a00 */
[----:B------:R-:W-:Y:S04]  /*5dc90*/  STL.64 [R1+0x1c60], R82 ;  /* 0x001c605201007387 */ /* 0x000fe80000100a00 */
[----:B------:R-:W-:Y:S04]  /*5dca0*/  STL.64 [R1+0x1c68], R86 ;  /* 0x001c685601007387 */ /* 0x000fe80000100a00 */
[----:B------:R-:W-:Y:S04]  /*5dcb0*/  STL.64 [R1+0x1c70], R90 ;  /* 0x001c705a01007387 */ /* 0x000fe80000100a00 */
[----:B------:R2:W-:Y:S01]  /*5dcc0*/  STL.64 [R1+0x1b08], R246 ;  /* 0x001b08f601007387 */ /* 0x0005e20000100a00 */
[----:B----4-:R-:W-:-:S03]  /*5dcd0*/  IMAD.WIDE R94, R252, 0x4, R162 ;  /* 0x00000004fc5e7825 */ /* 0x010fc600078e02a2 */
[----:B------:R4:W-:Y:S01]  /*5dce0*/  LDGSTS.E [R17+0x27200], desc[UR48][R86.64], P6 ;  /* 0x2720000056117fae */ /* 0x0009e2000b121870 */
[----:B------:R-:W-:-:S03]  /*5dcf0*/  IMAD.WIDE R98, R252, 0x4, R98 ;  /* 0x00000004fc627825 */ /* 0x000fc600078e0262 */
[----:B------:R4:W-:Y:S01]  /*5dd00*/  LDGSTS.E [R16+0x27600], desc[UR48][R90.64], P6 ;  /* 0x276000005a107fae */ /* 0x0009e2000b121870 */
[----:B------:R-:W-:-:S03]  /*5dd10*/  IMAD.WIDE R10, R252, 0x4, R148 ;  /* 0x00000004fc0a7825 */ /* 0x000fc600078e0294 */
[----:B------:R2:W-:Y:S01]  /*5dd20*/  LDGSTS.E [R20+0x27a00], desc[UR48][R94.64], P6 ;  /* 0x27a000005e147fae */ /* 0x0005e2000b121870 */
[----:B------:R-:W-:-:S03]  /*5dd30*/  IMAD.WIDE R8, R252, 0x4, R116 ;  /* 0x00000004fc087825 */ /* 0x000fc600078e0274 */
[----:B------:R2:W-:Y:S04]  /*5dd40*/  STL.64 [R1+0x2f8], R10 ;  /* 0x0002f80a01007387 */ /* 0x0005e80000100a00 */
[----:B------:R-:W-:Y:S01]  /*5dd50*/  STL.64 [R1+0x1c78], R94 ;  /* 0x001c785e01007387 */ /* 0x000fe20000100a00 */
[----:B-1----:R-:W-:-:S03]  /*5dd60*/  IMAD.WIDE R6, R252, 0x4, R12 ;  /* 0x00000004fc067825 */ /* 0x002fc600078e020c */
[----:B------:R1:W-:Y:S04]  /*5dd70*/  STL.64 [R1+0x2e0], R8 ;  /* 0x0002e00801007387 */ /* 0x0003e80000100a00 */
[----:B------:R3:W-:Y:S04]  /*5dd80*/  STL.64 [R1+0x2c8], R6 ;  /* 0x0002c80601007387 */ /* 0x0007e80000100a00 */
[----:B------:R-:W-:Y:S04]  /*5dd90*/  STL.64 [R1+0x1c80], R98 ;  /* 0x001c806201007387 */ /* 0x000fe80000100a00 */
[----:B------:R-:W3:Y:S04]  /*5dda0*/  LDL.LU.64 R164, [R1+0x540] ;  /* 0x0005400001a47983 */ /* 0x000ee80000300a00 */
[----:B------:R-:W3:Y:S04]  /*5ddb0*/  LDL.LU.64 R12, [R1+0x548] ;  /* 0x00054800010c7983 */ /* 0x000ee80000300a00 */
[----:B------:R-:W3:Y:S04]  /*5ddc0*/  LDL.LU.64 R162, [R1+0x550] ;  /* 0x0005500001a27983 */ /* 0x000ee80000300a00 */
[----:B------:R-:W3:Y:S04]  /*5ddd0*/  LDL.64 R148, [R1+0x558] ;  /* 0x0005580001947983 */ /* 0x000ee80000100a00 */
[----:B------:R-:W3:Y:S01]  /*5dde0*/  LDL.LU.64 R116, [R1+0x560] ;  /* 0x0005600001747983 */ /* 0x000ee20000300a00 */
[----:B------:R-:W-:-:S02]  /*5ddf0*/  VIADD R18, R248, 0x100000 ;  /* 0x00100000f8127836 */ /* 0x000fc40000000000 */
[C---:B----4-:R-:W-:Y:S01]  /*5de00*/  VIADD R17, R248.reuse, 0x100000 ;  /* 0x00100000f8117836 */ /* 0x050fe20000000000 */
[----:B------:R4:W-:Y:S01]  /*5de10*/  LDGSTS.E [R19+0x27e00], desc[UR48][R98.64], P6 ;  /* 0x27e0000062137fae */ /* 0x0009e2000b121870 */
[----:B------:R-:W-:Y:S02]  /*5de20*/  VIADD R16, R248, 0x100000 ;  /* 0x00100000f8107836 */ /* 0x000fe40000000000 */
[C---:B--2---:R-:W-:Y:S01]  /*5de30*/  IMAD.WIDE R22, R252.reuse, 0x4, R132 ;  /* 0x00000004fc167825 */ /* 0x044fe200078e0284 */
[----:B------:R2:W-:Y:S03]  /*5de40*/  LDGSTS.E [R18+0x280], desc[UR48][R10.64], P6 ;  /* 0x002800000a127fae */ /* 0x0005e6000b121870 */
[----:B------:R-:W-:Y:S01]  /*5de50*/  IMAD.WIDE R246, R252, 0x4, R146 ;  /* 0x00000004fcf67825 */ /* 0x000fe200078e0292 */
[----:B------:R1:W-:Y:S04]  /*5de60*/  LDGSTS.E [R17+0x680], desc[UR48][R8.64], P6 ;  /* 0x0068000008117fae */ /* 0x0003e8000b121870 */
[----:B------:R3:W-:Y:S01]  /*5de70*/  LDGSTS.E [R16+0xa80], desc[UR48][R6.64], P6 ;  /* 0x00a8000006107fae */ /* 0x0007e2000b121870 */
[----:B------:R-:W-:-:S03]  /*5de80*/  IADD3 R20, R248, 0x100000, RZ ;  /* 0x00100000f8147810 */ /* 0x000fc60007ffe0ff */
[----:B------:R3:W-:Y:S01]  /*5de90*/  STL.64 [R1+0x298], R22 ;  /* 0x0002981601007387 */ /* 0x0007e20000100a00 */
[----:B----4-:R-:W-:-:S03]  /*5dea0*/  VIADD R19, R248, 0x100000 ;  /* 0x00100000f8137836 */ /* 0x010fc60000000000 */
[----:B------:R-:W-:Y:S04]  /*5deb0*/  LDGSTS.E [R20+0xe80], desc[UR48][R246.64], P6 ;  /* 0x00e80000f6147fae */ /* 0x000fe8000b121870 */
[----:B------:R4:W-:Y:S01]  /*5dec0*/  LDGSTS.E [R19+0x1280], desc[UR48][R22.64], P6 ;  /* 0x0128000016137fae */ /* 0x0009e2000b121870 */
[----:B--2---:R-:W-:-:S04]  /*5ded0*/  IMAD.WIDE R10, R252, 0x4, R130 ;  /* 0x00000004fc0a7825 */ /* 0x004fc800078e0282 */
[C---:B-1----:R-:W-:Y:S01]  /*5dee0*/  IMAD.WIDE R8, R252.reuse, 0x4, R114 ;  /* 0x00000004fc087825 */ /* 0x042fe200078e0272 */
[----:B------:R1:W-:Y:S04]  /*5def0*/  STL.64 [R1+0x280], R10 ;  /* 0x0002800a01007387 */ /* 0x0003e80000100a00 */
[----:B------:R-:W-:Y:S01]  /*5df00*/  STL.64 [R1+0x1e30], R246 ;  /* 0x001e30f601007387 */ /* 0x000fe20000100a00 */
[----:B---3--:R-:W-:-:S03]  /*5df10*/  IMAD.WIDE R6, R252, 0x4, R100 ;  /* 0x00000004fc067825 */ /* 0x008fc600078e0264 */
[----:B------:R2:W-:Y:S04]  /*5df20*/  STL.64 [R1+0x268], R8 ;  /* 0x0002680801007387 */ /* 0x0005e80000100a00 */
[----:B------:R3:W-:Y:S04]  /*5df30*/  STL.64 [R1+0x250], R6 ;  /* 0x0002500601007387 */ /* 0x0007e80000100a00 */
[----:B------:R-:W3:Y:S04]  /*5df40*/  LDL.LU.64 R146, [R1+0x568] ;  /* 0x0005680001927983 */ /* 0x000ee80000300a00 */
[----:B------:R-:W3:Y:S04]  /*5df50*/  LDL.LU.64 R132, [R1+0x570] ;  /* 0x0005700001847983 */ /* 0x000ee80000300a00 */
[----:B------:R-:W3:Y:S04]  /*5df60*/  LDL.LU.64 R130, [R1+0x578] ;  /* 0x0005780001827983 */ /* 0x000ee80000300a00 */
[----:B------:R-:W3:Y:S04]  /*5df70*/  LDL.LU.64 R114, [R1+0x580] ;  /* 0x0005800001727983 */ /* 0x000ee80000300a00 */
[----:B------:R-:W3:Y:S04]  /*5df80*/  LDL.LU.64 R100, [R1+0x588] ;  /* 0x0005880001647983 */ /* 0x000ee80000300a00 */
[----:B------:R1:W-:Y:S04]  /*5df90*/  LDGSTS.E [R18+0x1680], desc[UR48][R10.64], P6 ;  /* 0x016800000a127fae */ /* 0x0003e8000b121870 */
[----:B------:R2:W-:Y:S04]  /*5dfa0*/  LDGSTS.E [R17+0x1a80], desc[UR48][R8.64], P6 ;  /* 0x01a8000008117fae */ /* 0x0005e8000b121870 */
[----:B------:R3:W-:Y:S01]  /*5dfb0*/  LDGSTS.E [R16+0x1e80], desc[UR48][R6.64], P6 ;  /* 0x01e8000006107fae */ /* 0x0007e2000b121870 */
[----:B----4-:R-:W-:-:S04]  /*5dfc0*/  IMAD.WIDE R22, R252, 0x4, R164 ;  /* 0x00000004fc167825 */ /* 0x010fc800078e02a4 */
[C---:B------:R-:W-:Y:S01]  /*5dfd0*/  IMAD.WIDE R12, R252.reuse, 0x4, R12 ;  /* 0x00000004fc0c7825 */ /* 0x040fe200078e020c */
[----:B------:R-:W-:Y:S03]  /*5dfe0*/  STL.64 [R1+0x238], R22 ;  /* 0x0002381601007387 */ /* 0x000fe60000100a00 */
[C---:B-1----:R-:W-:Y:S01]  /*5dff0*/  IMAD.WIDE R10, R252.reuse, 0x4, R162 ;  /* 0x00000004fc0a7825 */ /* 0x042fe200078e02a2 */
[----:B------:R1:W-:Y:S03]  /*5e000*/  STL.64 [R1+0x220], R12 ;  /* 0x0002200c01007387 */ /* 0x0003e60000100a00 */
[C---:B--2---:R-:W-:Y:S01]  /*5e010*/  IMAD.WIDE R8, R252.reuse, 0x4, R148 ;  /* 0x00000004fc087825 */ /* 0x044fe200078e0294 */
[----:B------:R2:W-:Y:S03]  /*5e020*/  STL.64 [R1+0x208], R10 ;  /* 0x0002080a01007387 */ /* 0x0005e60000100a00 */
[C---:B---3--:R-:W-:Y:S01]  /*5e030*/  IMAD.WIDE R6, R252.reuse, 0x4, R116 ;  /* 0x00000004fc067825 */ /* 0x048fe200078e0274 */
[----:B------:R3:W-:Y:S04]  /*5e040*/  STL.64 [R1+0x1f0], R8 ;  /* 0x0001f00801007387 */ /* 0x0007e80000100a00 */
[----:B------:R4:W-:Y:S04]  /*5e050*/  STL.64 [R1+0x1d8], R6 ;  /* 0x0001d80601007387 */ /* 0x0009e80000100a00 */
[----:B------:R-:W4:Y:S04]  /*5e060*/  LDL.64 R164, [R1+0x590] ;  /* 0x0005900001a47983 */ /* 0x000f280000100a00 */
[----:B------:R-:W4:Y:S04]  /*5e070*/  LDL.LU.64 R162, [R1+0x598] ;  /* 0x0005980001a27983 */ /* 0x000f280000300a00 */
[----:B------:R-:W4:Y:S04]  /*5e080*/  LDL.LU.64 R148, [R1+0x5a0] ;  /* 0x0005a00001947983 */ /* 0x000f280000300a00 */
[----:B------:R2:W-:Y:S04]  /*5e090*/  LDGSTS.E [R20+0x2280], desc[UR48][R22.64], P6 ;  /* 0x0228000016147fae */ /* 0x0005e8000b121870 */
[----:B------:R-:W-:Y:S04]  /*5e0a0*/  LDGSTS.E [R19+0x2680], desc[UR48][R12.64], P6 ;  /* 0x026800000c137fae */ /* 0x000fe8000b121870 */
[----:B------:R-:W4:Y:S04]  /*5e0b0*/  LDL.LU.64 R116, [R1+0x5a8] ;  /* 0x0005a80001747983 */ /* 0x000f280000300a00 */
[----:B------:R2:W-:Y:S04]  /*5e0c0*/  LDGSTS.E [R18+0x2a80], desc[UR48][R10.64], P6 ;  /* 0x02a800000a127fae */ /* 0x0005e8000b121870 */
[----:B-1----:R-:W4:Y:S04]  /*5e0d0*/  LDL.LU.64 R12, [R1+0x5b0] ;  /* 0x0005b000010c7983 */ /* 0x002f280000300a00 */
[----:B------:R3:W-:Y:S04]  /*5e0e0*/  LDGSTS.E [R17+0x2e80], desc[UR48][R8.64], P6 ;  /* 0x02e8000008117fae */ /* 0x0007e8000b121870 */
[----:B------:R4:W-:Y:S01]  /*5e0f0*/  LDGSTS.E [R16+0x3280], desc[UR48][R6.64], P6 ;  /* 0x0328000006107fae */ /* 0x0009e2000b121870 */
[----:B------:R-:W-:-:S04]  /*5e100*/  IMAD.WIDE R24, R252, 0x4, R146 ;  /* 0x00000004fc187825 */ /* 0x000fc800078e0292 */
[C---:B--2---:R-:W-:Y:S01]  /*5e110*/  IMAD.WIDE R22, R252.reuse, 0x4, R132 ;  /* 0x00000004fc167825 */ /* 0x044fe200078e0284 */
[----:B------:R-:W-:Y:S03]  /*5e120*/  STL.64 [R1+0x1c0], R24 ;  /* 0x0001c01801007387 */ /* 0x000fe60000100a00 */
[C---:B------:R-:W-:Y:S01]  /*5e130*/  IMAD.WIDE R10, R252.reuse, 0x4, R130 ;  /* 0x00000004fc0a7825 */ /* 0x040fe200078e0282 */
[----:B------:R-:W-:Y:S03]  /*5e140*/  STL.64 [R1+0x1a8], R22 ;  /* 0x0001a81601007387 */ /* 0x000fe60000100a00 */
[C---:B---3--:R-:W-:Y:S01]  /*5e150*/  IMAD.WIDE R8, R252.reuse, 0x4, R114 ;  /* 0x00000004fc087825 */ /* 0x048fe200078e0272 */
[----:B------:R1:W-:Y:S03]  /*5e160*/  STL.64 [R1+0x190], R10 ;  /* 0x0001900a01007387 */ /* 0x0003e60000100a00 */
[C---:B----4-:R-:W-:Y:S01]  /*5e170*/  IMAD.WIDE R6, R252.reuse, 0x4, R100 ;  /* 0x00000004fc067825 */ /* 0x050fe200078e0264 */
[----:B------:R2:W-:Y:S04]  /*5e180*/  STL.64 [R1+0x178], R8 ;  /* 0x0001780801007387 */ /* 0x0005e80000100a00 */
[----:B------:R3:W-:Y:S04]  /*5e190*/  STL.64 [R1+0x160], R6 ;  /* 0x0001600601007387 */ /* 0x0007e80000100a00 */
[----:B------:R-:W4:Y:S04]  /*5e1a0*/  LDL.LU.64 R146, [R1+0x5b8] ;  /* 0x0005b80001927983 */ /* 0x000f280000300a00 */
[----:B------:R-:W4:Y:S04]  /*5e1b0*/  LDL.LU.64 R132, [R1+0x5c0] ;  /* 0x0005c00001847983 */ /* 0x000f280000300a00 */
[----:B------:R-:W4:Y:S04]  /*5e1c0*/  LDL.64 R130, [R1+0x5c8] ;  /* 0x0005c80001827983 */ /* 0x000f280000100a00 */
[----:B------:R-:W4:Y:S04]  /*5e1d0*/  LDL.LU.64 R114, [R1+0x5d0] ;  /* 0x0005d00001727983 */ /* 0x000f280000300a00 */
[----:B------:R-:W-:Y:S04]  /*5e1e0*/  LDGSTS.E [R20+0x3680], desc[UR48][R24.64], P6 ;  /* 0x0368000018147fae */ /* 0x000fe8000b121870 */
[----:B------:R-:W-:Y:S04]  /*5e1f0*/  LDGSTS.E [R19+0x3a80], desc[UR48][R22.64], P6 ;  /* 0x03a8000016137fae */ /* 0x000fe8000b121870 */
[----:B------:R1:W-:Y:S04]  /*5e200*/  LDGSTS.E [R18+0x3e80], desc[UR48][R10.64], P6 ;  /* 0x03e800000a127fae */ /* 0x0003e8000b121870 */
[----:B------:R2:W-:Y:S04]  /*5e210*/  LDGSTS.E [R17+0x4280], desc[UR48][R8.64], P6 ;  /* 0x0428000008117fae */ /* 0x0005e8000b121870 */
[----:B------:R3:W-:Y:S04]  /*5e220*/  LDGSTS.E [R16+0x4680], desc[UR48][R6.64], P6 ;  /* 0x0468000006107fae */ /* 0x0007e8000b121870 */
[----:B------:R-:W4:Y:S01]  /*5e230*/  LDL.LU.64 R100, [R1+0x5d8] ;  /* 0x0005d80001647983 */ /* 0x000f220000300a00 */
[----:B------:R-:W-:-:S04]  /*5e240*/  IMAD.WIDE R74, R252, 0x4, R164 ;  /* 0x00000004fc4a7825 */ /* 0x000fc800078e02a4 */
[C---:B------:R-:W-:Y:S01]  /*5e250*/  IMAD.WIDE R38, R252.reuse, 0x4, R162 ;  /* 0x00000004fc267825 */ /* 0x040fe200078e02a2 */
[----:B------:R-:W-:Y:S03]  /*5e260*/  LDGSTS.E [R20+0x4a80], desc[UR48][R74.64], P6 ;  /* 0x04a800004a147fae */ /* 0x000fe6000b121870 */
[C---:B-1----:R-:W-:Y:S01]  /*5e270*/  IMAD.WIDE R10, R252.reuse, 0x4, R148 ;  /* 0x00000004fc0a7825 */ /* 0x042fe200078e0294 */
[----:B------:R-:W-:Y:S04]  /*5e280*/  LDGSTS.E [R19+0x4e80], desc[UR48][R38.64], P6 ;  /* 0x04e8000026137fae */ /* 0x000fe8000b121870 */
[----:B------:R1:W-:Y:S01]  /*5e290*/  STL.64 [R1+0x118], R10 ;  /* 0x0001180a01007387 */ /* 0x0003e20000100a00 */
[----:B--2---:R-:W-:-:S03]  /*5e2a0*/  IMAD.WIDE R8, R252, 0x4, R116 ;  /* 0x00000004fc087825 */ /* 0x004fc600078e0274 */
[----:B------:R-:W-:Y:S01]  /*5e2b0*/  STL.64 [R1+0x1d60], R74 ;  /* 0x001d604a01007387 */ /* 0x000fe20000100a00 */
[----:B---3--:R-:W-:-:S03]  /*5e2c0*/  IMAD.WIDE R6, R252, 0x4, R12 ;  /* 0x00000004fc067825 */ /* 0x008fc600078e020c */
[----:B------:R2:W-:Y:S04]  /*5e2d0*/  STL.64 [R1+0x100], R8 ;  /* 0x0001000801007387 */ /* 0x0005e80000100a00 */
[----:B------:R3:W-:Y:S04]  /*5e2e0*/  STL.64 [R1+0xe8], R6 ;  /* 0x0000e80601007387 */ /* 0x0007e80000100a00 */
[----:B------:R-:W-:Y:S04]  /*5e2f0*/  STL.64 [R1+0x1d58], R38 ;  /* 0x001d582601007387 */ /* 0x000fe80000100a00 */
        /* <DEDUP_REMOVED lines=9> */
[C---:B-1----:R-:W-:Y:S01]  /*5e390*/  IMAD.WIDE R10, R252.reuse, 0x4, R132 ;  /* 0x00000004fc0a7825 */ /* 0x042fe200078e0284 */
[----:B------:R-:W-:Y:S03]  /*5e3a0*/  STL.64 [R1+0xd0], R22 ;  /* 0x0000d01601007387 */ /* 0x000fe60000100a00 */
[C---:B--2---:R-:W-:Y:S01]  /*5e3b0*/  IMAD.WIDE R8, R252.reuse, 0x4, R130 ;  /* 0x00000004fc087825 */ /* 0x044fe200078e0282 */
[----:B------:R-:W-:Y:S03]  /*5e3c0*/  STL.64 [R1+0xb8], R10 ;  /* 0x0000b80a01007387 */ /* 0x000fe60000100a00 */
[C---:B---3--:R-:W-:Y:S01]  /*5e3d0*/  IMAD.WIDE R6, R252.reuse, 0x4, R114 ;  /* 0x00000004fc067825 */ /* 0x048fe200078e0272 */
[----:B------:R-:W-:Y:S04]  /*5e3e0*/  STL.64 [R1+0xa0], R8 ;  /* 0x0000a00801007387 */ /* 0x000fe80000100a00 */
[----:B------:R1:W-:Y:S04]  /*5e3f0*/  STL.64 [R1+0x88], R6 ;  /* 0x0000880601007387 */ /* 0x0003e80000100a00 */
[----:B------:R-:W2:Y:S04]  /*5e400*/  LDL.LU.64 R146, [R1+0x608] ;  /* 0x0006080001927983 */ /* 0x000ea80000300a00 */
[----:B------:R-:W3:Y:S04]  /*5e410*/  LDL.LU.64 R132, [R1+0x610] ;  /* 0x0006100001847983 */ /* 0x000ee80000300a00 */
[----:B------:R-:W-:Y:S04]  /*5e420*/  LDGSTS.E [R20+0x5e80], desc[UR48][R22.64], P6 ;  /* 0x05e8000016147fae */ /* 0x000fe8000b121870 */
[----:B------:R-:W-:Y:S01]  /*5e430*/  LDGSTS.E [R19+0x6280], desc[UR48][R10.64], P6 ;  /* 0x062800000a137fae */ /* 0x000fe2000b121870 */
[----:B------:R-:W-:-:S03]  /*5e440*/  IMAD.WIDE R90, R252, 0x4, R100 ;  /* 0x00000004fc5a7825 */ /* 0x000fc600078e0264 */
[----:B------:R-:W-:Y:S04]  /*5e450*/  LDGSTS.E [R18+0x6680], desc[UR48][R8.64], P6 ;  /* 0x0668000008127fae */ /* 0x000fe8000b121870 */
[----:B------:R1:W-:Y:S04]  /*5e460*/  LDGSTS.E [R17+0x6a80], desc[UR48][R6.64], P6 ;  /* 0x06a8000006117fae */ /* 0x0003e8000b121870 */
[----:B------:R-:W4:Y:S04]  /*5e470*/  LDL.LU.64 R130, [R1+0x618] ;  /* 0x0006180001827983 */ /* 0x000f280000300a00 */
[----:B------:R-:W4:Y:S04]  /*5e480*/  LDL.LU.64 R114, [R1+0x620] ;  /* 0x0006200001727983 */ /* 0x000f280000300a00 */
[----:B------:R-:W4:Y:S04]  /*5e490*/  LDL.LU.64 R100, [R1+0x628] ;  /* 0x0006280001647983 */ /* 0x000f280000300a00 */
[----:B------:R-:W-:Y:S01]  /*5e4a0*/  STL.64 [R1+0x1cc8], R90 ;  /* 0x001cc85a01007387 */ /* 0x000fe20000100a00 */
[----:B------:R-:W-:-:S03]  /*5e4b0*/  IMAD.WIDE R62, R252, 0x4, R164 ;  /* 0x00000004fc3e7825 */ /* 0x000fc600078e02a4 */
[----:B------:R-:W-:Y:S01]  /*5e4c0*/  LDGSTS.E [R16+0x6e80], desc[UR48][R90.64], P6 ;  /* 0x06e800005a107fae */ /* 0x000fe2000b121870 */
[----:B-1----:R-:W-:-:S03]  /*5e4d0*/  IMAD.WIDE R6, R252, 0x4, R162 ;  /* 0x00000004fc067825 */ /* 0x002fc600078e02a2 */
[----:B------:R-:W-:Y:S04]  /*5e4e0*/  LDGSTS.E [R20+0x7280], desc[UR48][R62.64], P6 ;  /* 0x072800003e147fae */ /* 0x000fe8000b121870 */
[----:B------:R-:W-:Y:S01]  /*5e4f0*/  STL.64 [R1+0x40], R6 ;  /* 0x0000400601007387 */ /* 0x000fe20000100a00 */
[----:B------:R-:W-:-:S03]  /*5e500*/  IMAD.WIDE R8, R252, 0x4, R148 ;  /* 0x00000004fc087825 */ /* 0x000fc600078e0294 */
[----:B------:R-:W-:Y:S01]  /*5e510*/  STL.64 [R1+0x1cb8], R62 ;  /* 0x001cb83e01007387 */ /* 0x000fe20000100a00 */
[----:B------:R-:W-:-:S03]  /*5e520*/  IMAD.WIDE R54, R252, 0x4, R116 ;  /* 0x00000004fc367825 */ /* 0x000fc600078e0274 */
[----:B------:R-:W4:Y:S01]  /*5e530*/  LDL.LU.64 R164, [R1+0x630] ;  /* 0x0006300001a47983 */ /* 0x000f220000300a00 */
[----:B------:R-:W-:-:S03]  /*5e540*/  IMAD.WIDE R238, R252, 0x4, R12 ;  /* 0x00000004fcee7825 */ /* 0x000fc600078e020c */
[----:B------:R-:W4:Y:S04]  /*5e550*/  LDL.LU.64 R162, [R1+0x638] ;  /* 0x0006380001a27983 */ /* 0x000f280000300a00 */
[----:B------:R-:W4:Y:S04]  /*5e560*/  LDL.LU.64 R148, [R1+0x640] ;  /* 0x0006400001947983 */ /* 0x000f280000300a00 */
[----:B------:R-:W4:Y:S04]  /*5e570*/  LDL.LU.64 R116, [R1+0x648] ;  /* 0x0006480001747983 */ /* 0x000f280000300a00 */
[----:B------:R-:W4:Y:S04]  /*5e580*/  LDL.LU.64 R12, [R1+0x650] ;  /* 0x00065000010c7983 */ /* 0x000f280000300a00 */
[----:B------:R1:W-:Y:S04]  /*5e590*/  STL.64 [R1+0x1c88], R8 ;  /* 0x001c880801007387 */ /* 0x0003e80000100a00 */
[----:B------:R-:W-:Y:S04]  /*5e5a0*/  STL.64 [R1+0x1c90], R54 ;  /* 0x001c903601007387 */ /* 0x000fe80000100a00 */
[----:B------:R-:W-:Y:S01]  /*5e5b0*/  STL.64 [R1+0x1c98], R238 ;  /* 0x001c98ee01007387 */ /* 0x000fe20000100a00 */
[----:B------:R-:W-:-:S02]  /*5e5c0*/  VIADD R22, R248, 0x100000 ;  /* 0x00100000f8167836 */ /* 0x000fc40000000000 */
[----:B------:R-:W-:Y:S01]  /*5e5d0*/  VIADD R21, R248, 0x100000 ;  /* 0x00100000f8157836 */ /* 0x000fe20000000000 */
[----:B------:R-:W-:Y:S04]  /*5e5e0*/  LDGSTS.E [R19+0x7680], desc[UR48][R6.64], P6 ;  /* 0x0768000006137fae */ /* 0x000fe8000b121870 */
[----:B------:R-:W-:Y:S04]  /*5e5f0*/  LDGSTS.E [R18+0x7a80], desc[UR48][R8.64], P6 ;  /* 0x07a8000008127fae */ /* 0x000fe8000b121870 */
[----:B------:R-:W-:Y:S04]  /*5e600*/  LDGSTS.E [R17+0x7e80], desc[UR48][R54.64], P6 ;  /* 0x07e8000036117fae */ /* 0x000fe8000b121870 */
[----:B------:R1:W-:Y:S01]  /*5e610*/  LDGSTS.E [R16+0x20280], desc[UR48][R238.64], P6 ;  /* 0x20280000ee107fae */ /* 0x0003e2000b121870 */
[----:B--2---:R-:W-:-:S03]  /*5e620*/  IMAD.WIDE R232, R252, 0x4, R146 ;  /* 0x00000004fce87825 */ /* 0x004fc600078e0292 */
[----:B------:R-:W2:Y:S01]  /*5e630*/  LDL.LU.64 R146, [R1+0x658] ;  /* 0x0006580001927983 */ /* 0x000ea20000300a00 */
[----:B---3--:R-:W-:-:S03]  /*5e640*/  IMAD.WIDE R226, R252, 0x4, R132 ;  /* 0x00000004fce27825 */ /* 0x008fc600078e0284 */
[----:B------:R-:W3:Y:S04]  /*5e650*/  LDL.LU.64 R132, [R1+0x660] ;  /* 0x0006600001847983 */ /* 0x000ee80000300a00 */
[----:B------:R-:W-:Y:S04]  /*5e660*/  LDGSTS.E [R22+0x20680], desc[UR48][R232.64], P6 ;  /* 0x20680000e8167fae */ /* 0x000fe8000b121870 */
[----:B------:R-:W-:Y:S01]  /*5e670*/  LDGSTS.E [R21+0x20a80], desc[UR48][R226.64], P6 ;  /* 0x20a80000e2157fae */ /* 0x000fe2000b121870 */
[----:B----4-:R-:W-:-:S03]  /*5e680*/  IMAD.WIDE R220, R252, 0x4, R130 ;  /* 0x00000004fcdc7825 */ /* 0x010fc600078e0282 */
[----:B------:R-:W4:Y:S01]  /*5e690*/  LDL.LU.64 R130, [R1+0x668] ;  /* 0x0006680001827983 */ /* 0x000f220000300a00 */
[----:B------:R-:W-:-:S03]  /*5e6a0*/  IMAD.WIDE R214, R252, 0x4, R114 ;  /* 0x00000004fcd67825 */ /* 0x000fc600078e0272 */
[----:B------:R-:W4:Y:S01]  /*5e6b0*/  LDL.LU.64 R114, [R1+0x670] ;  /* 0x0006700001727983 */ /* 0x000f220000300a00 */
[----:B-1----:R-:W-:-:S03]  /*5e6c0*/  IMAD.WIDE R16, R252, 0x4, R100 ;  /* 0x00000004fc107825 */ /* 0x002fc600078e0264 */
[----:B------:R-:W4:Y:S04]  /*5e6d0*/  LDL.LU.64 R100, [R1+0x678] ;  /* 0x0006780001647983 */ /* 0x000f280000300a00 */
[----:B------:R-:W-:Y:S04]  /*5e6e0*/  STL.64 [R1+0x1ca0], R232 ;  /* 0x001ca0e801007387 */ /* 0x000fe80000100a00 */
[----:B------:R-:W-:Y:S04]  /*5e6f0*/  STL.64 [R1+0x1ca8], R226 ;  /* 0x001ca8e201007387 */ /* 0x000fe80000100a00 */
[----:B------:R-:W-:Y:S04]  /*5e700*/  LDGSTS.E [R20+0x20e80], desc[UR48][R220.64], P6 ;  /* 0x20e80000dc147fae */ /* 0x000fe8000b121870 */
[----:B------:R-:W-:Y:S04]  /*5e710*/  STL.64 [R1+0x1cb0], R220 ;  /* 0x001cb0dc01007387 */ /* 0x000fe80000100a00 */
[----:B------:R-:W-:Y:S04]  /*5e720*/  LDGSTS.E [R19+0x21280], desc[UR48][R214.64], P6 ;  /* 0x21280000d6137fae */ /* 0x000fe8000b121870 */
[----:B------:R-:W-:Y:S04]  /*5e730*/  STL.64 [R1+0x1cc0], R214 ;  /* 0x001cc0d601007387 */ /* 0x000fe80000100a00 */
[----:B------:R1:W-:Y:S04]  /*5e740*/  LDGSTS.E [R18+0x21680], desc[UR48][R16.64], P6 ;  /* 0x2168000010127fae */ /* 0x0003e8000b121870 */
[----:B------:R-:W-:Y:S01]  /*5e750*/  STL.64 [R1+0x1cd0], R16 ;  /* 0x001cd01001007387 */ /* 0x000fe20000100a00 */
[----:B-1----:R-:W-:-:S03]  /*5e760*/  IMAD.WIDE R18, R252, 0x4, R164 ;  /* 0x00000004fc127825 */ /* 0x002fc600078e02a4 */
[----:B------:R-:W4:Y:S01]  /*5e770*/  LDL.LU.64 R164, [R1+0x680] ;  /* 0x0006800001a47983 */ /* 0x000f220000300a00 */
[----:B------:R-:W-:-:S03]  /*5e780*/  IMAD.WIDE R20, R252, 0x4, R162 ;  /* 0x00000004fc147825 */ /* 0x000fc600078e02a2 */
[----:B------:R-:W4:Y:S01]  /*5e790*/  LDL.LU.64 R162, [R1+0x688] ;  /* 0x0006880001a27983 */ /* 0x000f220000300a00 */
[----:B------:R-:W-:-:S03]  /*5e7a0*/  IMAD.WIDE R22, R252, 0x4, R148 ;  /* 0x00000004fc167825 */ /* 0x000fc600078e0294 */
[----:B------:R-:W4:Y:S01]  /*5e7b0*/  LDL.LU.64 R148, [R1+0x690] ;  /* 0x0006900001947983 */ /* 0x000f220000300a00 */
[----:B------:R-:W-:-:S03]  /*5e7c0*/  IMAD.WIDE R24, R252, 0x4, R116 ;  /* 0x00000004fc187825 */ /* 0x000fc600078e0274 */
[----:B------:R-:W4:Y:S01]  /*5e7d0*/  LDL.LU.64 R116, [R1+0x698] ;  /* 0x0006980001747983 */ /* 0x000f220000300a00 */
[----:B------:R-:W-:-:S03]  /*5e7e0*/  IMAD.WIDE R26, R252, 0x4, R12 ;  /* 0x00000004fc1a7825 */ /* 0x000fc600078e020c */
[----:B------:R-:W4:Y:S01]  /*5e7f0*/  LDL.LU.64 R12, [R1+0x6a0] ;  /* 0x0006a000010c7983 */ /* 0x000f220000300a00 */
[C---:B------:R-:W-:Y:S01]  /*5e800*/  VIADD R32, R248.reuse, 0x100000 ;  /* 0x00100000f8207836 */ /* 0x040fe20000000000 */
[C---:B------:R-:W-:Y:S01]  /*5e810*/  IADD3 R30, R248.reuse, 0x100000, RZ ;  /* 0x00100000f81e7810 */ /* 0x040fe20007ffe0ff */
[C---:B------:R-:W-:Y:S02]  /*5e820*/  VIADD R31, R248.reuse, 0x100000 ;  /* 0x00100000f81f7836 */ /* 0x040fe40000000000 */
[C---:B------:R-:W-:Y:S01]  /*5e830*/  VIADD R29, R248.reuse, 0x100000 ;  /* 0x00100000f81d7836 */ /* 0x040fe20000000000 */
[----:B------:R-:W-:Y:S01]  /*5e840*/  LDGSTS.E [R32+0x21a80], desc[UR48][R18.64], P6 ;  /* 0x21a8000012207fae */ /* 0x000fe2000b121870 */
[----:B------:R-:W-:-:S03]  /*5e850*/  VIADD R28, R248, 0x100000 ;  /* 0x00100000f81c7836 */ /* 0x000fc60000000000 */
[----:B------:R-:W-:Y:S04]  /*5e860*/  STL.64 [R1+0x1cd8], R18 ;  /* 0x001cd81201007387 */ /* 0x000fe80000100a00 */
[----:B------:R-:W-:Y:S04]  /*5e870*/  LDGSTS.E [R31+0x21e80], desc[UR48][R20.64], P6 ;  /* 0x21e80000141f7fae */ /* 0x000fe8000b121870 */
[----:B------:R-:W-:Y:S04]  /*5e880*/  STL.64 [R1+0x1ce0], R20 ;  /* 0x001ce01401007387 */ /* 0x000fe80000100a00 */
[----:B------:R-:W-:Y:S04]  /*5e890*/  LDGSTS.E [R30+0x22280], desc[UR48][R22.64], P6 ;  /* 0x22280000161e7fae */ /* 0x000fe8000b121870 */
[----:B------:R-:W-:Y:S04]  /*5e8a0*/  STL.64 [R1+0x1ce8], R22 ;  /* 0x001ce81601007387 */ /* 0x000fe80000100a00 */
[----:B------:R-:W-:Y:S04]  /*5e8b0*/  LDGSTS.E [R29+0x22680], desc[UR48][R24.64], P6 ;  /* 0x22680000181d7fae */ /* 0x000fe8000b121870 */
[----:B------:R-:W-:Y:S04]  /*5e8c0*/  STL.64 [R1+0x1cf0], R24 ;  /* 0x001cf01801007387 */ /* 0x000fe80000100a00 */
[----:B------:R2:W-:Y:S04]  /*5e8d0*/  LDGSTS.E [R28+0x22a80], desc[UR48][R26.64], P6 ;  /* 0x22a800001a1c7fae */ /* 0x0005e8000b121870 */
[----:B------:R-:W-:Y:S01]  /*5e8e0*/  STL.64 [R1+0x1cf8], R26 ;  /* 0x001cf81a01007387 */ /* 0x000fe20000100a00 */
[----:B------:R-:W-:-:S02]  /*5e8f0*/  VIADD R48, R248, 0x100000 ;  /* 0x00100000f8307836 */ /* 0x000fc40000000000 */
[C---:B------:R-:W-:Y:S01]  /*5e900*/  VIADD R45, R248.reuse, 0x100000 ;  /* 0x00100000f82d7836 */ /* 0x040fe20000000000 */
[C---:B------:R-:W-:Y:S01]  /*5e910*/  IADD3 R41, R248.reuse, 0x100000, RZ ;  /* 0x00100000f8297810 */ /* 0x040fe20007ffe0ff */
[C---:B------:R-:W-:Y:S02]  /*5e920*/  VIADD R44, R248.reuse, 0x100000 ;  /* 0x00100000f82c7836 */ /* 0x040fe40000000000 */
[----:B------:R-:W-:Y:S02]  /*5e930*/  VIADD R40, R248, 0x100000 ;  /* 0x00100000f8287836 */ /* 0x000fe40000000000 */
[C---:B--2---:R-:W-:Y:S02]  /*5e940*/  IMAD.WIDE R28, R252.reuse, 0x4, R146 ;  /* 0x00000004fc1c7825 */ /* 0x044fe400078e0292 */
[----:B------:R-:W2:Y:S02]  /*5e950*/  LDL.LU.64 R146, [R1+0x6a8] ;  /* 0x0006a80001927983 */ /* 0x000ea40000300a00 */
[----:B---3--:R-:W-:-:S02]  /*5e960*/  IMAD.WIDE R30, R252, 0x4, R132 ;  /* 0x00000004fc1e7825 */ /* 0x008fc400078e0284 */
[----:B------:R-:W3:Y:S04]  /*5e970*/  LDL.LU.64 R132, [R1+0x6b0] ;  /* 0x0006b00001847983 */ /* 0x000ee80000300a00 */
[----:B------:R-:W-:Y:S04]  /*5e980*/  LDGSTS.E [R48+0x22e80], desc[UR48][R28.64], P6 ;  /* 0x22e800001c307fae */ /* 0x000fe8000b121870 */
[----:B------:R-:W-:Y:S01]  /*5e990*/  LDGSTS.E [R45+0x23280], desc[UR48][R30.64], P6 ;  /* 0x232800001e2d7fae */ /* 0x000fe2000b121870 */
[----:B----4-:R-:W-:-:S03]  /*5e9a0*/  IMAD.WIDE R32, R252, 0x4, R130 ;  /* 0x00000004fc207825 */ /* 0x010fc600078e0282 */
[----:B------:R-:W4:Y:S01]  /*5e9b0*/  LDL.LU.64 R130, [R1+0x6b8] ;  /* 0x0006b80001827983 */ /* 0x000f220000300a00 */
[----:B------:R-:W-:-:S03]  /*5e9c0*/  IMAD.WIDE R34, R252, 0x4, R114 ;  /* 0x00000004fc227825 */ /* 0x000fc600078e0272 */
[----:B------:R-:W4:Y:S01]  /*5e9d0*/  LDL.LU.64 R114, [R1+0x6c8] ;  /* 0x0006c80001727983 */ /* 0x000f220000300a00 */
[----:B------:R-:W-:-:S03]  /*5e9e0*/  IMAD.WIDE R36, R252, 0x4, R100 ;  /* 0x00000004fc247825 */ /* 0x000fc600078e0264 */
[----:B------:R-:W4:Y:S04]  /*5e9f0*/  LDL.LU.64 R100, [R1+0x6d0] ;  /* 0x0006d00001647983 */ /* 0x000f280000300a00 */
[----:B------:R1:W-:Y:S04]  /*5ea00*/  STL.64 [R1+0x1d00], R28 ;  /* 0x001d001c01007387 */ /* 0x0003e80000100a00 */
[----:B------:R-:W-:Y:S04]  /*5ea10*/  STL.64 [R1+0x1d08], R30 ;  /* 0x001d081e01007387 */ /* 0x000fe80000100a00 */
[----:B------:R-:W-:Y:S04]  /*5ea20*/  LDGSTS.E [R44+0x23680], desc[UR48][R32.64], P6 ;  /* 0x23680000202c7fae */ /* 0x000fe8000b121870 */
[----:B------:R-:W-:Y:S04]  /*5ea30*/  STL.64 [R1+0x1d10], R32 ;  /* 0x001d102001007387 */ /* 0x000fe80000100a00 */
[----:B------:R-:W-:Y:S04]  /*5ea40*/  LDGSTS.E [R41+0x23a80], desc[UR48][R34.64], P6 ;  /* 0x23a8000022297fae */ /* 0x000fe8000b121870 */
[----:B------:R-:W-:Y:S04]  /*5ea50*/  STL.64 [R1+0x1d18], R34 ;  /* 0x001d182201007387 */ /* 0x000fe80000100a00 */
[----:B------:R1:W-:Y:S04]  /*5ea60*/  LDGSTS.E [R40+0x23e80], desc[UR48][R36.64], P6 ;  /* 0x23e8000024287fae */ /* 0x0003e8000b121870 */
[----:B------:R-:W-:Y:S04]  /*5ea70*/  STL.64 [R1+0x1d20], R36 ;  /* 0x001d202401007387 */ /* 0x000fe80000100a00 */
[----:B------:R-:W4:Y:S01]  /*5ea80*/  LDL.LU.64 R178, [R1+0x6d8] ;  /* 0x0006d80001b27983 */ /* 0x000f220000300a00 */
        /* <DEDUP_REMOVED lines=8> */
[C---:B------:R-:W-:Y:S02]  /*5eb10*/  VIADD R68, R248.reuse, 0x100000 ;  /* 0x00100000f8447836 */ /* 0x040fe40000000000 */
[C---:B------:R-:W-:Y:S02]  /*5eb20*/  VIADD R65, R248.reuse, 0x100000 ;  /* 0x00100000f8417836 */ /* 0x040fe40000000000 */
[C---:B------:R-:W-:Y:S01]  /*5eb30*/  VIADD R64, R248.reuse, 0x100000 ;  /* 0x00100000f8407836 */ /* 0x040fe20000000000 */
[----:B------:R-:W-:Y:S01]  /*5eb40*/  IADD3 R60, R248, 0x100000, RZ ;  /* 0x00100000f83c7810 */ /* 0x000fe20007ffe0ff */
[----:B------:R-:W-:Y:S01]  /*5eb50*/  IMAD.WIDE R48, R252, 0x4, R148 ;  /* 0x00000004fc307825 */ /* 0x000fe200078e0294 */
[----:B------:R-:W-:Y:S03]  /*5eb60*/  LDGSTS.E [R68+0x24280], desc[UR48][R40.64], P6 ;  /* 0x2428000028447fae */ /* 0x000fe6000b121870 */
[C---:B------:R-:W-:Y:S01]  /*5eb70*/  VIADD R61, R248.reuse, 0x100000 ;  /* 0x00100000f83d7836 */ /* 0x040fe20000000000 */
        /* <DEDUP_REMOVED lines=10> */
[----:B------:R-:W-:-:S02]  /*5ec20*/  VIADD R88, R248, 0x100000 ;  /* 0x00100000f8587836 */ /* 0x000fc40000000000 */
[C---:B------:R-:W-:Y:S02]  /*5ec30*/  VIADD R85, R248.reuse, 0x100000 ;  /* 0x00100000f8557836 */ /* 0x040fe40000000000 */
[C---:B------:R-:W-:Y:S02]  /*5ec40*/  VIADD R84, R248.reuse, 0x100000 ;  /* 0x00100000f8547836 */ /* 0x040fe40000000000 */
        /* <DEDUP_REMOVED lines=31> */
[C---:B------:R-:W-:Y:S01]  /*5ee40*/  IADD3 R104, R248.reuse, 0x100000, RZ ;  /* 0x00100000f8687810 */ /* 0x040fe20007ffe0ff */
[C---:B------:R-:W-:Y:S02]  /*5ee50*/  VIADD R103, R248.reuse, 0x100000 ;  /* 0x00100000f8677836 */ /* 0x040fe40000000000 */
[C---:B------:R-:W-:Y:S02]  /*5ee60*/  VIADD R102, R248.reuse, 0x100000 ;  /* 0x00100000f8667836 */ /* 0x040fe40000000000 */
[C---:B------:R-:W-:Y:S01]  /*5ee70*/  VIADD R101, R248.reuse, 0x100000 ;  /* 0x00100000f8657836 */ /* 0x040fe20000000000 */
[----:B------:R-:W-:Y:S01]  /*5ee80*/  LDGSTS.E [R104+0x26a80], desc[UR48][R80.64], P6 ;  /* 0x26a8000050687fae */ /* 0x000fe2000b121870 */
[----:B------:R-:W-:-:S03]  /*5ee90*/  VIADD R100, R248, 0x100000 ;  /* 0x00100000f8647836 */ /* 0x000fc60000000000 */
[----:B------:R-:W-:Y:S04]  /*5eea0*/  LDGSTS.E [R103+0x26e80], desc[UR48][R84.64], P6 ;  /* 0x26e8000054677fae */ /* 0x000fe8000b121870 */
[----:B------:R-:W-:Y:S04]  /*5eeb0*/  LDGSTS.E [R102+0x27280], desc[UR48][R88.64], P6 ;  /* 0x2728000058667fae */ /* 0x000fe8000b121870 */
[----:B------:R-:W-:Y:S04]  /*5eec0*/  STL.64 [R1+0x1d88], R80 ;  /* 0x001d885001007387 */ /* 0x000fe80000100a00 */
[----:B------:R-:W-:Y:S04]  /*5eed0*/  LDGSTS.E [R101+0x27680], desc[UR48][R92.64], P6 ;  /* 0x276800005c657fae */ /* 0x000fe8000b121870 */
[----:B------:R1:W-:Y:S04]  /*5eee0*/  STL.64 [R1+0x1d90], R84 ;  /* 0x001d905401007387 */ /* 0x0003e80000100a00 */
[----:B------:R1:W-:Y:S04]  /*5eef0*/  LDGSTS.E [R100+0x27a80], desc[UR48][R96.64], P6 ;  /* 0x27a8000060647fae */ /* 0x0003e8000b121870 */
[----:B------:R-:W-:Y:S04]  /*5ef00*/  STL.64 [R1+0x1d98], R88 ;  /* 0x001d985801007387 */ /* 0x000fe80000100a00 */
[----:B------:R-:W-:Y:S04]  /*5ef10*/  STL.64 [R1+0x1da0], R92 ;  /* 0x001da05c01007387 */ /* 0x000fe80000100a00 */
[----:B------:R-:W-:Y:S01]  /*5ef20*/  STL.64 [R1+0x1da8], R96 ;  /* 0x001da86001007387 */ /* 0x000fe20000100a00 */
[----:B-1----:R-:W-:Y:S01]  /*5ef30*/  IMAD.WIDE R100, R252, 0x4, R148 ;  /* 0x00000004fc647825 */ /* 0x002fe200078e0294 */
[----:B------:R-:W-:-:S03]  /*5ef40*/  IADD3 R105, R249, 0x100000, RZ ;  /* 0x00100000f9697810 */ /* 0x000fc60007ffe0ff */
[----:B------:R-:W-:Y:S02]  /*5ef50*/  VIADD R106, R248, 0x100000 ;  /* 0x00100000f86a7836 */ /* 0x000fe40000000000 */
[----:B------:R-:W-:-:S03]  /*5ef60*/  VIADD R104, R249, 0x100000 ;  /* 0x00100000f9687836 */ /* 0x000fc60000000000 */
[----:B------:R-:W-:Y:S01]  /*5ef70*/  LDGSTS.E [R106+0x27e80], desc[UR48][R100.64], P6 ;  /* 0x27e80000646a7fae */ /* 0x000fe2000b121870 */
[----:B--2---:R-:W-:-:S04]  /*5ef80*/  IMAD.WIDE R8, R252, 0x4, R146 ;  /* 0x00000004fc087825 */ /* 0x004fc800078e0292 */
[C---:B---3--:R-:W-:Y:S01]  /*5ef90*/  IMAD.WIDE R6, R252.reuse, 0x4, R132 ;  /* 0x00000004fc067825 */ /* 0x048fe200078e0284 */
[----:B------:R1:W-:Y:S04]  /*5efa0*/  STL.64 [R1+0x2f0], R8 ;  /* 0x0002f00801007387 */ /* 0x0003e80000100a00 */
[----:B------:R2:W-:Y:S04]  /*5efb0*/  STL.64 [R1+0x2d8], R6 ;  /* 0x0002d80601007387 */ /* 0x0005e80000100a00 */
[----:B------:R3:W-:Y:S04]  /*5efc0*/  STL.64 [R1+0x1db0], R100 ;  /* 0x001db06401007387 */ /* 0x0007e80000100a00 */
[----:B------:R-:W3:Y:S04]  /*5efd0*/  LDL.LU.64 R148, [R1+0x760] ;  /* 0x0007600001947983 */ /* 0x000ee80000300a00 */
[----:B------:R-:W3:Y:S04]  /*5efe0*/  LDL.LU.64 R146, [R1+0x768] ;  /* 0x0007680001927983 */ /* 0x000ee80000300a00 */
[----:B------:R-:W3:Y:S01]  /*5eff0*/  LDL.LU.64 R132, [R1+0x770] ;  /* 0x0007700001847983 */ /* 0x000ee20000300a00 */
[----:B----4-:R-:W-:-:S03]  /*5f000*/  IMAD.WIDE R70, R252, 0x4, R130 ;  /* 0x00000004fc467825 */ /* 0x010fc600078e0282 */
[----:B------:R1:W-:Y:S01]  /*5f010*/  LDGSTS.E [R105+0x300], desc[UR48][R8.64], P6 ;  /* 0x0030000008697fae */ /* 0x0003e2000b121870 */
[----:B------:R-:W-:-:S03]  /*5f020*/  IMAD.WIDE R28, R252, 0x4, R114 ;  /* 0x00000004fc1c7825 */ /* 0x000fc600078e0272 */
[----:B------:R-:W4:Y:S04]  /*5f030*/  LDL.LU.64 R130, [R1+0x778] ;  /* 0x0007780001827983 */ /* 0x000f280000300a00 */
[----:B------:R2:W-:Y:S04]  /*5f040*/  LDGSTS.E [R104+0x700], desc[UR48][R6.64], P6 ;  /* 0x0070000006687fae */ /* 0x0005e8000b121870 */
[----:B------:R-:W4:Y:S04]  /*5f050*/  LDL.LU.64 R114, [R1+0x788] ;  /* 0x0007880001727983 */ /* 0x000f280000300a00 */
[----:B------:R-:W-:Y:S04]  /*5f060*/  STL.64 [R1+0x1e38], R70 ;  /* 0x001e384601007387 */ /* 0x000fe80000100a00 */
[----:B------:R-:W-:Y:S01]  /*5f070*/  STL.64 [R1+0x1e40], R28 ;  /* 0x001e401c01007387 */ /* 0x000fe20000100a00 */
[----:B------:R-:W-:-:S04]  /*5f080*/  IMAD.WIDE R84, R252, 0x4, R178 ;  /* 0x00000004fc547825 */ /* 0x000fc800078e02b2 */
[----:B------:R-:W-:-:S04]  /*5f090*/  IMAD.WIDE R10, R252, 0x4, R164 ;  /* 0x00000004fc0a7825 */ /* 0x000fc800078e02a4 */
[C---:B------:R-:W-:Y:S01]  /*5f0a0*/  IMAD.WIDE R80, R252.reuse, 0x4, R162 ;  /* 0x00000004fc507825 */ /* 0x040fe200078e02a2 */
[----:B------:R-:W-:Y:S03]  /*5f0b0*/  STL.64 [R1+0x278], R10 ;  /* 0x0002780a01007387 */ /* 0x000fe60000100a00 */
[C---:B-1----:R-:W-:Y:S01]  /*5f0c0*/  IMAD.WIDE R8, R252.reuse, 0x4, R116 ;  /* 0x00000004fc087825 */ /* 0x042fe200078e0274 */
[----:B------:R-:W-:Y:S03]  /*5f0d0*/  STL.64 [R1+0x1e28], R84 ;  /* 0x001e285401007387 */ /* 0x000fe60000100a00 */
[----:B--2---:R-:W-:Y:S01]  /*5f0e0*/  IMAD.WIDE R6, R252, 0x4, R12 ;  /* 0x00000004fc067825 */ /* 0x004fe200078e020c */
[----:B------:R-:W-:Y:S04]  /*5f0f0*/  STL.64 [R1+0x248], R8 ;  /* 0x0002480801007387 */ /* 0x000fe80000100a00 */
[----:B------:R1:W-:Y:S04]  /*5f100*/  STL.64 [R1+0x230], R6 ;  /* 0x0002300601007387 */ /* 0x0003e80000100a00 */
[----:B------:R-:W-:Y:S04]  /*5f110*/  STL.64 [R1+0x1e48], R80 ;  /* 0x001e485001007387 */ /* 0x000fe80000100a00 */
[----:B------:R-:W2:Y:S04]  /*5f120*/  LDL.LU.64 R178, [R1+0x790] ;  /* 0x0007900001b27983 */ /* 0x000ea80000300a00 */
[----:B------:R-:W2:Y:S04]  /*5f130*/  LDL.LU.64 R164, [R1+0x798] ;  /* 0x0007980001a47983 */ /* 0x000ea80000300a00 */
[----:B------:R-:W2:Y:S04]  /*5f140*/  LDL.LU.64 R162, [R1+0x7a0] ;  /* 0x0007a00001a27983 */ /* 0x000ea80000300a00 */
[----:B------:R-:W2:Y:S04]  /*5f150*/  LDL.LU.64 R116, [R1+0x7a8] ;  /* 0x0007a80001747983 */ /* 0x000ea80000300a00 */
[----:B------:R-:W2:Y:S01]  /*5f160*/  LDL.LU.64 R12, [R1+0x7b0] ;  /* 0x0007b000010c7983 */ /* 0x000ea20000300a00 */
[----:B------:R-:W-:-:S02]  /*5f170*/  VIADD R103, R249, 0x100000 ;  /* 0x00100000f9677836 */ /* 0x000fc40000000000 */
[C---:B------:R-:W-:Y:S02]  /*5f180*/  VIADD R102, R249.reuse, 0x100000 ;  /* 0x00100000f9667836 */ /* 0x040fe40000000000 */
[----:B------:R-:W-:Y:S01]  /*5f190*/  VIADD R106, R249, 0x100000 ;  /* 0x00100000f96a7836 */ /* 0x000fe20000000000 */
[----:B------:R-:W-:Y:S04]  /*5f1a0*/  LDGSTS.E [R103+0xb00], desc[UR48][R70.64], P6 ;  /* 0x00b0000046677fae */ /* 0x000fe8000b121870 */
[----:B------:R-:W-:Y:S04]  /*5f1b0*/  LDGSTS.E [R102+0xf00], desc[UR48][R28.64], P6 ;  /* 0x00f000001c667fae */ /* 0x000fe8000b121870 */
[----:B------:R-:W-:Y:S04]  /*5f1c0*/  LDGSTS.E [R106+0x1300], desc[UR48][R84.64], P6 ;  /* 0x01300000546a7fae */ /* 0x000fe8000b121870 */
[----:B------:R-:W-:Y:S04]  /*5f1d0*/  LDGSTS.E [R105+0x1700], desc[UR48][R10.64], P6 ;  /* 0x017000000a697fae */ /* 0x000fe8000b121870 */
[----:B------:R-:W-:Y:S04]  /*5f1e0*/  LDGSTS.E [R104+0x1b00], desc[UR48][R80.64], P6 ;  /* 0x01b0000050687fae */ /* 0x000fe8000b121870 */
[----:B------:R-:W-:Y:S04]  /*5f1f0*/  LDGSTS.E [R103+0x1f00], desc[UR48][R8.64], P6 ;  /* 0x01f0000008677fae */ /* 0x000fe8000b121870 */
[----:B------:R1:W-:Y:S01]  /*5f200*/  LDGSTS.E [R102+0x2300], desc[UR48][R6.64], P6 ;  /* 0x0230000006667fae */ /* 0x0003e2000b121870 */
[----:B---3--:R-:W-:-:S04]  /*5f210*/  IMAD.WIDE R68, R252, 0x4, R148 ;  /* 0x00000004fc447825 */ /* 0x008fc800078e0294 */
[C---:B------:R-:W-:Y:S01]  /*5f220*/  IMAD.WIDE R100, R252.reuse, 0x4, R146 ;  /* 0x00000004fc647825 */ /* 0x040fe200078e0292 */
[----:B------:R-:W-:Y:S03]  /*5f230*/  LDGSTS.E [R106+0x2700], desc[UR48][R68.64], P6 ;  /* 0x02700000446a7fae */ /* 0x000fe6000b121870 */
[C---:B-1----:R-:W-:Y:S01]  /*5f240*/  IMAD.WIDE R6, R252.reuse, 0x4, R132 ;  /* 0x00000004fc067825 */ /* 0x042fe200078e0284 */
[----:B------:R-:W-:Y:S04]  /*5f250*/  LDGSTS.E [R105+0x2b00], desc[UR48][R100.64], P6 ;  /* 0x02b0000064697fae */ /* 0x000fe8000b121870 */
[----:B------:R-:W-:Y:S04]  /*5f260*/  STL.64 [R1+0x1e8], R6 ;  /* 0x0001e80601007387 */ /* 0x000fe80000100a00 */
[----:B------:R-:W-:Y:S01]  /*5f270*/  STL.64 [R1+0x1e00], R68 ;  /* 0x001e004401007387 */ /* 0x000fe20000100a00 */
[----:B----4-:R-:W-:-:S03]  /*5f280*/  IMAD.WIDE R74, R252, 0x4, R130 ;  /* 0x00000004fc4a7825 */ /* 0x010fc600078e0282 */
[----:B------:R-:W-:Y:S04]  /*5f290*/  STL.64 [R1+0x1df8], R100 ;  /* 0x001df86401007387 */ /* 0x000fe80000100a00 */
[----:B------:R-:W3:Y:S01]  /*5f2a0*/  LDL.LU.64 R148, [R1+0x7b8] ;  /* 0x0007b80001947983 */ /* 0x000ee20000300a00 */
[----:B------:R-:W-:-:S03]  /*5f2b0*/  IMAD.WIDE R92, R252, 0x4, R114 ;  /* 0x00000004fc5c7825 */ /* 0x000fc600078e0272 */
[----:B------:R-:W4:Y:S04]  /*5f2c0*/  LDL.LU.64 R146, [R1+0x7c8] ;  /* 0x0007c80001927983 */ /* 0x000f280000300a00 */
[----:B------:R-:W4:Y:S04]  /*5f2d0*/  LDL.LU.64 R132, [R1+0x7d0] ;  /* 0x0007d00001847983 */ /* 0x000f280000300a00 */
[----:B------:R-:W4:Y:S04]  /*5f2e0*/  LDL.LU.64 R130, [R1+0x7d8] ;  /* 0x0007d80001827983 */ /* 0x000f280000300a00 */
[----:B------:R-:W4:Y:S04]  /*5f2f0*/  LDL.LU.64 R114, [R1+0x7e0] ;  /* 0x0007e00001727983 */ /* 0x000f280000300a00 */
[----:B------:R-:W-:Y:S04]  /*5f300*/  STL.64 [R1+0x1dc8], R74 ;  /* 0x001dc84a01007387 */ /* 0x000fe80000100a00 */
[----:B------:R-:W-:Y:S04]  /*5f310*/  STL.64 [R1+0x1dc0], R92 ;  /* 0x001dc05c01007387 */ /* 0x000fe80000100a00 */
[----:B------:R-:W-:Y:S04]  /*5f320*/  LDGSTS.E [R104+0x2f00], desc[UR48][R6.64], P6 ;  /* 0x02f0000006687fae */ /* 0x000fe8000b121870 */
[----:B------:R-:W-:Y:S04]  /*5f330*/  LDGSTS.E [R103+0x3300], desc[UR48][R74.64], P6 ;  /* 0x033000004a677fae */ /* 0x000fe8000b121870 */
[----:B------:R-:W-:Y:S01]  /*5f340*/  LDGSTS.E [R102+0x3700], desc[UR48][R92.64], P6 ;  /* 0x037000005c667fae */ /* 0x000fe2000b121870 */
[----:B--2---:R-:W-:-:S03]  /*5f350*/  IMAD.WIDE R32, R252, 0x4, R178 ;  /* 0x00000004fc207825 */ /* 0x004fc600078e02b2 */
[----:B------:R-:W2:Y:S01]  /*5f360*/  LDL.LU.64 R178, [R1+0x7e8] ;  /* 0x0007e80001b27983 */ /* 0x000ea20000300a00 */
[----:B------:R-:W-:-:S03]  /*5f370*/  IMAD.WIDE R62, R252, 0x4, R164 ;  /* 0x00000004fc3e7825 */ /* 0x000fc600078e02a4 */
[----:B------:R-:W2:Y:S01]  /*5f380*/  LDL.LU.64 R164, [R1+0x7f0] ;  /* 0x0007f00001a47983 */ /* 0x000ea20000300a00 */
[----:B------:R-:W-:-:S03]  /*5f390*/  IMAD.WIDE R90, R252, 0x4, R162 ;  /* 0x00000004fc5a7825 */ /* 0x000fc600078e02a2 */
[----:B------:R-:W2:Y:S01]  /*5f3a0*/  LDL.LU.64 R162, [R1+0x7f8] ;  /* 0x0007f80001a27983 */ /* 0x000ea20000300a00 */
[----:B------:R-:W-:-:S03]  /*5f3b0*/  IMAD.WIDE R60, R252, 0x4, R116 ;  /* 0x00000004fc3c7825 */ /* 0x000fc600078e0274 */
[----:B------:R-:W2:Y:S01]  /*5f3c0*/  LDL.LU.64 R116, [R1+0x808] ;  /* 0x0008080001747983 */ /* 0x000ea20000300a00 */
[----:B------:R-:W-:-:S03]  /*5f3d0*/  IMAD.WIDE R34, R252, 0x4, R12 ;  /* 0x00000004fc227825 */ /* 0x000fc600078e020c */
[----:B------:R-:W2:Y:S04]  /*5f3e0*/  LDL.LU.64 R12, [R1+0x810] ;  /* 0x00081000010c7983 */ /* 0x000ea80000300a00 */
[----:B------:R-:W-:Y:S04]  /*5f3f0*/  STL.64 [R1+0x1db8], R32 ;  /* 0x001db82001007387 */ /* 0x000fe80000100a00 */
[----:B------:R-:W-:Y:S04]  /*5f400*/  STL.64 [R1+0x1dd0], R62 ;  /* 0x001dd03e01007387 */ /* 0x000fe80000100a00 */
[----:B------:R-:W-:Y:S04]  /*5f410*/  STL.64 [R1+0x1dd8], R90 ;  /* 0x001dd85a01007387 */ /* 0x000fe80000100a00 */
[----:B------:R-:W-:Y:S04]  /*5f420*/  STL.64 [R1+0x1de0], R60 ;  /* 0x001de03c01007387 */ /* 0x000fe80000100a00 */
[----:B------:R-:W-:Y:S04]  /*5f430*/  STL.64 [R1+0x1de8], R34 ;  /* 0x001de82201007387 */ /* 0x000fe80000100a00 */
[----:B------:R-:W-:Y:S04]  /*5f440*/  LDGSTS.E [R106+0x3b00], desc[UR48][R32.64], P6 ;  /* 0x03b00000206a7fae */ /* 0x000fe8000b121870 */
[----:B------:R-:W-:Y:S04]  /*5f450*/  LDGSTS.E [R105+0x3f00], desc[UR48][R62.64], P6 ;  /* 0x03f000003e697fae */ /* 0x000fe8000b121870 */
[----:B------:R-:W-:Y:S04]  /*5f460*/  LDGSTS.E [R104+0x4300], desc[UR48][R90.64], P6 ;  /* 0x043000005a687fae */ /* 0x000fe8000b121870 */
[----:B------:R-:W-:Y:S04]  /*5f470*/  LDGSTS.E [R103+0x4700], desc[UR48][R60.64], P6 ;  /* 0x047000003c677fae */ /* 0x000fe8000b121870 */
[----:B------:R-:W-:Y:S01]  /*5f480*/  LDGSTS.E [R102+0x4b00], desc[UR48][R34.64], P6 ;  /* 0x04b0000022667fae */ /* 0x000fe2000b121870 */
[----:B---3--:R-:W-:-:S03]  /*5f490*/  IMAD.WIDE R98, R252, 0x4, R148 ;  /* 0x00000004fc627825 */ /* 0x008fc600078e0294 */
[----:B------:R-:W3:Y:S01]  /*5f4a0*/  LDL.LU.64 R148, [R1+0x818] ;  /* 0x0008180001947983 */ /* 0x000ee20000300a00 */
[----:B----4-:R-:W-:-:S03]  /*5f4b0*/  IMAD.WIDE R48, R252, 0x4, R146 ;  /* 0x00000004fc307825 */ /* 0x010fc600078e0292 */
[----:B------:R-:W4:Y:S01]  /*5f4c0*/  LDL.LU.64 R146, [R1+0x820] ;  /* 0x0008200001927983 */ /* 0x000f220000300a00 */
[----:B------:R-:W-:-:S03]  /*5f4d0*/  IMAD.WIDE R40, R252, 0x4, R132 ;  /* 0x00000004fc287825 */ /* 0x000fc600078e0284 */
[----:B------:R-:W4:Y:S01]  /*5f4e0*/  LDL.LU.64 R132, [R1+0x828] ;  /* 0x0008280001847983 */ /* 0x000f220000300a00 */
[----:B------:R-:W-:-:S03]  /*5f4f0*/  IMAD.WIDE R26, R252, 0x4, R130 ;  /* 0x00000004fc1a7825 */ /* 0x000fc600078e0282 */
[----:B------:R-:W4:Y:S01]  /*5f500*/  LDL.LU.64 R130, [R1+0x830] ;  /* 0x0008300001827983 */ /* 0x000f220000300a00 */
[----:B------:R-:W-:-:S03]  /*5f510*/  IMAD.WIDE R18, R252, 0x4, R114 ;  /* 0x00000004fc127825 */ /* 0x000fc600078e0272 */
[----:B------:R-:W4:Y:S04]  /*5f520*/  LDL.LU.64 R114, [R1+0x838] ;  /* 0x0008380001727983 */ /* 0x000f280000300a00 */
[----:B------:R-:W-:Y:S04]  /*5f530*/  STL.64 [R1+0x1df0], R98 ;  /* 0x001df06201007387 */ /* 0x000fe80000100a00 */
[----:B------:R-:W-:Y:S04]  /*5f540*/  STL.64 [R1+0x1e08], R48 ;  /* 0x001e083001007387 */ /* 0x000fe80000100a00 */
[----:B------:R1:W-:Y:S04]  /*5f550*/  STL.64 [R1+0x1e10], R40 ;  /* 0x001e102801007387 */ /* 0x0003e80000100a00 */
[----:B------:R-:W-:Y:S04]  /*5f560*/  STL.64 [R1+0x1e18], R26 ;  /* 0x001e181a01007387 */ /* 0x000fe80000100a00 */
[----:B------:R1:W-:Y:S04]  /*5f570*/  STL.64 [R1+0x1e20], R18 ;  /* 0x001e201201007387 */ /* 0x0003e80000100a00 */
[----:B------:R-:W-:Y:S04]  /*5f580*/  LDGSTS.E [R106+0x4f00], desc[UR48][R98.64], P6 ;  /* 0x04f00000626a7fae */ /* 0x000fe8000b121870 */
[----:B------:R-:W-:Y:S04]  /*5f590*/  LDGSTS.E [R105+0x5300], desc[UR48][R48.64], P6 ;  /* 0x0530000030697fae */ /* 0x000fe8000b121870 */
        /* <DEDUP_REMOVED lines=28> */
[----:B------:R-:W-:Y:S04]  /*5f760*/  LDGSTS.E [R106+0x7700], desc[UR48][R10.64], P6 ;  /* 0x077000000a6a7fae */ /* 0x000fe8000b121870 */
[----:B------:R-:W4:Y:S04]  /*5f770*/  LDL.LU.64 R196, [R1+0x8a0] ;  /* 0x0008a00001c47983 */ /* 0x000f280000300a00 */
[----:B------:R-:W-:Y:S04]  /*5f780*/  LDGSTS.E [R105+0x7b00], desc[UR48][R82.64], P6 ;  /* 0x07b0000052697fae */ /* 0x000fe8000b121870 */
[----:B------:R-:W4:Y:S04]  /*5f790*/  LDL.LU.64 R194, [R1+0x8a8] ;  /* 0x0008a80001c27983 */ /* 0x000f280000300a00 */
[----:B------:R1:W-:Y:S04]  /*5f7a0*/  LDGSTS.E [R104+0x7f00], desc[UR48][R50.64], P6 ;  /* 0x07f0000032687fae */ /* 0x0003e8000b121870 */
[----:B------:R-:W4:Y:S01]  /*5f7b0*/  LDL.LU.64 R180, [R1+0x8b0] ;  /* 0x0008b00001b47983 */ /* 0x000f220000300a00 */
[C---:B------:R-:W-:Y:S01]  /*5f7c0*/  VIADD R110, R249.reuse, 0x100000 ;  /* 0x00100000f96e7836 */ /* 0x040fe20000000000 */
[C---:B------:R-:W-:Y:S01]  /*5f7d0*/  IADD3 R109, R249.reuse, 0x100000, RZ ;  /* 0x00100000f96d7810 */ /* 0x040fe20007ffe0ff */
[C---:B------:R-:W-:Y:S01]  /*5f7e0*/  VIADD R108, R249.reuse, 0x100000 ;  /* 0x00100000f96c7836 */ /* 0x040fe20000000000 */
[----:B------:R-:W-:Y:S01]  /*5f7f0*/  LDGSTS.E [R103+0x20300], desc[UR48][R236.64], P6 ;  /* 0x20300000ec677fae */ /* 0x000fe2000b121870 */
[----:B------:R-:W-:-:S03]  /*5f800*/  VIADD R107, R249, 0x100000 ;  /* 0x00100000f96b7836 */ /* 0x000fc60000000000 */
[----:B------:R1:W-:Y:S01]  /*5f810*/  LDGSTS.E [R102+0x20700], desc[UR48][R230.64], P6 ;  /* 0x20700000e6667fae */ /* 0x0003e2000b121870 */
[----:B--2---:R-:W-:-:S03]  /*5f820*/  IMAD.WIDE R218, R252, 0x4, R164 ;  /* 0x00000004fcda7825 */ /* 0x004fc600078e02a4 */
[----:B------:R-:W2:Y:S01]  /*5f830*/  LDL.LU.64 R164, [R1+0x8b8] ;  /* 0x0008b80001a47983 */ /* 0x000ea20000300a00 */
[----:B-1----:R-:W-:-:S03]  /*5f840*/  IMAD.WIDE R104, R252, 0x4, R12 ;  /* 0x00000004fc687825 */ /* 0x002fc600078e020c */
[----:B------:R-:W2:Y:S01]  /*5f850*/  LDL.LU.64 R12, [R1+0x8d0] ;  /* 0x0008d000010c7983 */ /* 0x000ea20000300a00 */
[----:B------:R-:W-:-:S03]  /*5f860*/  IMAD.WIDE R224, R252, 0x4, R178 ;  /* 0x00000004fce07825 */ /* 0x000fc600078e02b2 */
[----:B------:R-:W2:Y:S01]  /*5f870*/  LDL.LU.64 R178, [R1+0x8d8] ;  /* 0x0008d80001b27983 */ /* 0x000ea20000300a00 */
[----:B------:R-:W-:-:S03]  /*5f880*/  IMAD.WIDE R212, R252, 0x4, R162 ;  /* 0x00000004fcd47825 */ /* 0x000fc600078e02a2 */
[----:B------:R-:W2:Y:S01]  /*5f890*/  LDL.LU.64 R162, [R1+0x8e0] ;  /* 0x0008e00001a27983 */ /* 0x000ea20000300a00 */
[----:B------:R-:W-:-:S03]  /*5f8a0*/  IMAD.WIDE R102, R252, 0x4, R116 ;  /* 0x00000004fc667825 */ /* 0x000fc600078e0274 */
[----:B------:R-:W-:Y:S04]  /*5f8b0*/  LDGSTS.E [R110+0x20b00], desc[UR48][R224.64], P6 ;  /* 0x20b00000e06e7fae */ /* 0x000fe8000b121870 */
[----:B------:R-:W-:Y:S04]  /*5f8c0*/  LDGSTS.E [R109+0x20f00], desc[UR48][R218.64], P6 ;  /* 0x20f00000da6d7fae */ /* 0x000fe8000b121870 */
[----:B------:R-:W-:Y:S04]  /*5f8d0*/  LDGSTS.E [R108+0x21300], desc[UR48][R212.64], P6 ;  /* 0x21300000d46c7fae */ /* 0x000fe8000b121870 */
[----:B------:R-:W-:Y:S04]  /*5f8e0*/  LDGSTS.E [R107+0x21700], desc[UR48][R102.64], P6 ;  /* 0x21700000666b7fae */ /* 0x000fe8000b121870 */
[----:B------:R3:W-:Y:S01]  /*5f8f0*/  LDGSTS.E [R106+0x21b00], desc[UR48][R104.64], P6 ;  /* 0x21b00000686a7fae */ /* 0x0007e2000b121870 */
[----:B------:R-:W-:-:S02]  /*5f900*/  VIADD R120, R249, 0x100000 ;  /* 0x00100000f9787836 */ /* 0x000fc40000000000 */
[C---:B------:R-:W-:Y:S01]  /*5f910*/  VIADD R119, R249.reuse, 0x100000 ;  /* 0x00100000f9777836 */ /* 0x040fe20000000000 */
[C---:B------:R-:W-:Y:S01]  /*5f920*/  IADD3 R117, R249.reuse, 0x100000, RZ ;  /* 0x00100000f9757810 */ /* 0x040fe20007ffe0ff */
[C---:B------:R-:W-:Y:S02]  /*5f930*/  VIADD R118, R249.reuse, 0x100000 ;  /* 0x00100000f9767836 */ /* 0x040fe40000000000 */
[----:B------:R-:W-:Y:S02]  /*5f940*/  VIADD R116, R249, 0x100000 ;  /* 0x00100000f9747836 */ /* 0x000fe40000000000 */
[C---:B---3--:R-:W-:Y:S02]  /*5f950*/  IMAD.WIDE R106, R252.reuse, 0x4, R148 ;  /* 0x00000004fc6a7825 */ /* 0x048fe400078e0294 */
[----:B------:R-:W3:Y:S02]  /*5f960*/  LDL.LU.64 R148, [R1+0x8e8] ;  /* 0x0008e80001947983 */ /* 0x000ee40000300a00 */
[----:B----4-:R-:W-:-:S02]  /*5f970*/  IMAD.WIDE R108, R252, 0x4, R146 ;  /* 0x00000004fc6c7825 */ /* 0x010fc400078e0292 */
[----:B------:R1:W-:Y:S02]  /*5f980*/  LDGSTS.E [R120+0x21f00], desc[UR48][R106.64], P6 ;  /* 0x21f000006a787fae */ /* 0x0003e4000b121870 */
[C---:B------:R-:W-:Y:S02]  /*5f990*/  IMAD.WIDE R110, R252.reuse, 0x4, R132 ;  /* 0x00000004fc6e7825 */ /* 0x040fe400078e0284 */
[----:B------:R-:W4:Y:S04]  /*5f9a0*/  LDL.LU.64 R132, [R1+0x8f0] ;  /* 0x0008f00001847983 */ /* 0x000f280000300a00 */
[----:B------:R-:W4:Y:S01]  /*5f9b0*/  LDL.LU.64 R146, [R1+0x8f8] ;  /* 0x0008f80001927983 */ /* 0x000f220000300a00 */
[----:B------:R-:W-:-:S03]  /*5f9c0*/  IMAD.WIDE R112, R252, 0x4, R130 ;  /* 0x00000004fc707825 */ /* 0x000fc600078e0282 */
[----:B------:R-:W4:Y:S01]  /*5f9d0*/  LDL.LU.64 R168, [R1+0x900] ;  /* 0x0009000001a87983 */ /* 0x000f220000300a00 */
[----:B------:R-:W-:-:S03]  /*5f9e0*/  IMAD.WIDE R114, R252, 0x4, R114 ;  /* 0x00000004fc727825 */ /* 0x000fc600078e0272 */
[----:B------:R-:W4:Y:S04]  /*5f9f0*/  LDL.LU.64 R166, [R1+0x918] ;  /* 0x0009180001a67983 */ /* 0x000f280000300a00 */
[----:B------:R-:W4:Y:S04]  /*5fa00*/  LDL.LU.64 R152, [R1+0x920] ;  /* 0x0009200001987983 */ /* 0x000f280000300a00 */
[----:B------:R-:W-:Y:S04]  /*5fa10*/  LDGSTS.E [R119+0x22300], desc[UR48][R108.64], P6 ;  /* 0x223000006c777fae */ /* 0x000fe8000b121870 */
[----:B------:R1:W-:Y:S04]  /*5fa20*/  LDGSTS.E [R118+0x22700], desc[UR48][R110.64], P6 ;  /* 0x227000006e767fae */ /* 0x0003e8000b121870 */
[----:B------:R-:W-:Y:S04]  /*5fa30*/  LDGSTS.E [R117+0x22b00], desc[UR48][R112.64], P6 ;  /* 0x22b0000070757fae */ /* 0x000fe8000b121870 */
[----:B------:R1:W-:Y:S02]  /*5fa40*/  LDGSTS.E [R116+0x22f00], desc[UR48][R114.64], P6 ;  /* 0x22f0000072747fae */ /* 0x0003e4000b121870 */
[----:B-1----:R-:W-:-:S04]  /*5fa50*/  IMAD.WIDE R120, R252, 0x4, R180 ;  /* 0x00000004fc787825 */ /* 0x002fc800078e02b4 */
[----:B------:R-:W-:-:S04]  /*5fa60*/  IMAD.WIDE R118, R252, 0x4, R194 ;  /* 0x00000004fc767825 */ /* 0x000fc800078e02c2 */
[----:B------:R-:W-:-:S04]  /*5fa70*/  IMAD.WIDE R116, R252, 0x4, R196 ;  /* 0x00000004fc747825 */ /* 0x000fc800078e02c4 */
[C---:B--2---:R-:W-:Y:S02]  /*5fa80*/  IMAD.WIDE R122, R252.reuse, 0x4, R164 ;  /* 0x00000004fc7a7825 */ /* 0x044fe400078e02a4 */
[----:B------:R-:W2:Y:S02]  /*5fa90*/  LDL.LU.64 R164, [R1+0x928] ;  /* 0x0009280001a47983 */ /* 0x000ea40000300a00 */
[----:B------:R-:W-:Y:S02]  /*5faa0*/  IMAD.WIDE R124, R252, 0x4, R12 ;  /* 0x00000004fc7c7825 */ /* 0x000fe400078e020c */
[----:B------:R-:W2:Y:S04]  /*5fab0*/  LDL.LU.64 R12, [R1+0x930] ;  /* 0x00093000010c7983 */ /* 0x000ea80000300a00 */
[----:B------:R-:W2:Y:S04]  /*5fac0*/  LDL.LU.64 R196, [R1+0x938] ;  /* 0x0009380001c47983 */ /* 0x000ea80000300a00 */
[----:B------:R-:W2:Y:S04]  /*5fad0*/  LDL.LU.64 R194, [R1+0x940] ;  /* 0x0009400001c27983 */ /* 0x000ea80000300a00 */
[----:B------:R-:W2:Y:S01]  /*5fae0*/  LDL.LU.64 R180, [R1+0x948] ;  /* 0x0009480001b47983 */ /* 0x000ea20000300a00 */
[----:B------:R-:W-:-:S02]  /*5faf0*/  VIADD R130, R249, 0x100000 ;  /* 0x00100000f9827836 */ /* 0x000fc40000000000 */
[C---:B------:R-:W-:Y:S02]  /*5fb00*/  VIADD R129, R249.reuse, 0x100000 ;  /* 0x00100000f9817836 */ /* 0x040fe40000000000 */
[C---:B------:R-:W-:Y:S01]  /*5fb10*/  VIADD R128, R249.reuse, 0x100000 ;  /* 0x00100000f9807836 */ /* 0x040fe20000000000 */
[C---:B------:R-:W-:Y:S01]  /*5fb20*/  IADD3 R126, R249.reuse, 0x100000, RZ ;  /* 0x00100000f97e7810 */ /* 0x040fe20007ffe0ff */
[----:B------:R-:W-:Y:S01]  /*5fb30*/  VIADD R127, R249, 0x100000 ;  /* 0x00100000f97f7836 */ /* 0x000fe20000000000 */
[----:B------:R-:W-:Y:S04]  /*5fb40*/  LDGSTS.E [R130+0x23300], desc[UR48][R116.64], P6 ;  /* 0x2330000074827fae */ /* 0x000fe8000b121870 */
[----:B------:R-:W-:Y:S04]  /*5fb50*/  LDGSTS.E [R129+0x23700], desc[UR48][R118.64], P6 ;  /* 0x2370000076817fae */ /* 0x000fe8000b121870 */
[----:B------:R1:W-:Y:S04]  /*5fb60*/  LDGSTS.E [R128+0x23b00], desc[UR48][R120.64], P6 ;  /* 0x23b0000078807fae */ /* 0x0003e8000b121870 */
[----:B------:R-:W-:Y:S04]  /*5fb70*/  LDGSTS.E [R127+0x23f00], desc[UR48][R122.64], P6 ;  /* 0x23f000007a7f7fae */ /* 0x000fe8000b121870 */
[----:B------:R1:W-:Y:S02]  /*5fb80*/  LDGSTS.E [R126+0x24300], desc[UR48][R124.64], P6 ;  /* 0x243000007c7e7fae */ /* 0x0003e4000b121870 */
[----:B-1----:R-:W-:-:S04]  /*5fb90*/  IMAD.WIDE R128, R252, 0x4, R162 ;  /* 0x00000004fc807825 */ /* 0x002fc800078e02a2 */
[----:B------:R-:W-:Y:S02]  /*5fba0*/  IMAD.WIDE R126, R252, 0x4, R178 ;  /* 0x00000004fc7e7825 */ /* 0x000fe400078e02b2 */
[----:B------:R-:W2:Y:S04]  /*5fbb0*/  LDL.LU.64 R178, [R1+0x960] ;  /* 0x0009600001b27983 */ /* 0x000ea80000300a00 */
[----:B------:R-:W2:Y:S01]  /*5fbc0*/  LDL.LU.64 R162, [R1+0x970] ;  /* 0x0009700001a27983 */ /* 0x000ea20000300a00 */
[C---:B------:R-:W-:Y:S02]  /*5fbd0*/  VIADD R140, R249.reuse, 0x100000 ;  /* 0x00100000f98c7836 */ /* 0x040fe40000000000 */
[C---:B------:R-:W-:Y:S02]  /*5fbe0*/  VIADD R139, R249.reuse, 0x100000 ;  /* 0x00100000f98b7836 */ /* 0x040fe40000000000 */
[C---:B------:R-:W-:Y:S01]  /*5fbf0*/  VIADD R137, R249.reuse, 0x100000 ;  /* 0x00100000f9897836 */ /* 0x040fe20000000000 */
[----:B------:R-:W-:Y:S01]  /*5fc00*/  LDGSTS.E [R140+0x24700], desc[UR48][R126.64], P6 ;  /* 0x247000007e8c7fae */ /* 0x000fe2000b121870 */
[----:B------:R-:W-:-:S02]  /*5fc10*/  VIADD R138, R249, 0x100000 ;  /* 0x00100000f98a7836 */ /* 0x000fc40000000000 */
[C---:B------:R-:W-:Y:S01]  /*5fc20*/  VIADD R136, R249.reuse, 0x100000 ;  /* 0x00100000f9887836 */ /* 0x040fe20000000000 */
[----:B------:R-:W-:Y:S01]  /*5fc30*/  LDGSTS.E [R139+0x24b00], desc[UR48][R128.64], P6 ;  /* 0x24b00000808b7fae */ /* 0x000fe2000b121870 */
[----:B------:R-:W-:-:S03]  /*5fc40*/  IADD3 R150, R249, 0x100000, RZ ;  /* 0x00100000f9967810 */ /* 0x000fc60007ffe0ff */
[----:B------:R-:W2:Y:S01]  /*5fc50*/  LDL.LU.64 R182, [R1+0x980] ;  /* 0x0009800001b67983 */ /* 0x000ea20000300a00 */
[----:B---3--:R-:W-:-:S05]  /*5fc60*/  IMAD.WIDE R130, R252, 0x4, R148 ;  /* 0x00000004fc827825 */ /* 0x008fca00078e0294 */
[----:B------:R1:W-:Y:S01]  /*5fc70*/  LDGSTS.E [R138+0x24f00], desc[UR48][R130.64], P6 ;  /* 0x24f00000828a7fae */ /* 0x0003e2000b121870 */
[----:B----4-:R-:W-:-:S04]  /*5fc80*/  IMAD.WIDE R132, R252, 0x4, R132 ;  /* 0x00000004fc847825 */ /* 0x010fc800078e0284 */
[C---:B------:R-:W-:Y:S01]  /*5fc90*/  IMAD.WIDE R134, R252.reuse, 0x4, R146 ;  /* 0x00000004fc867825 */ /* 0x040fe200078e0292 */
[----:B------:R-:W-:Y:S04]  /*5fca0*/  LDGSTS.E [R137+0x25300], desc[UR48][R132.64], P6 ;  /* 0x2530000084897fae */ /* 0x000fe8000b121870 */
[----:B------:R3:W-:Y:S01]  /*5fcb0*/  LDGSTS.E [R136+0x25700], desc[UR48][R134.64], P6 ;  /* 0x2570000086887fae */ /* 0x0007e2000b121870 */
[----:B------:R-:W-:Y:S02]  /*5fcc0*/  VIADD R149, R249, 0x100000 ;  /* 0x00100000f9957836 */ /* 0x000fe40000000000 */
[----:B-1----:R-:W-:-:S04]  /*5fcd0*/  IMAD.WIDE R138, R252, 0x4, R166 ;  /* 0x00000004fc8a7825 */ /* 0x002fc800078e02a6 */
[----:B------:R-:W-:Y:S02]  /*5fce0*/  VIADD R148, R249, 0x100000 ;  /* 0x00100000f9947836 */ /* 0x000fe40000000000 */
[----:B------:R-:W-:-:S04]  /*5fcf0*/  IMAD.WIDE R140, R252, 0x4, R152 ;  /* 0x00000004fc8c7825 */ /* 0x000fc800078e0298 */
[----:B---3--:R-:W-:Y:S02]  /*5fd00*/  IMAD.WIDE R136, R252, 0x4, R168 ;  /* 0x00000004fc887825 */ /* 0x008fe400078e02a8 */
[----:B------:R-:W3:Y:S02]  /*5fd10*/  LDL.LU.64 R168, [R1+0x988] ;  /* 0x0009880001a87983 */ /* 0x000ee40000300a00 */
[C---:B------:R-:W-:Y:S02]  /*5fd20*/  VIADD R147, R249.reuse, 0x100000 ;  /* 0x00100000f9937836 */ /* 0x040fe40000000000 */
[----:B------:R-:W4:Y:S01]  /*5fd30*/  LDL.LU.64 R166, [R1+0x990] ;  /* 0x0009900001a67983 */ /* 0x000f220000300a00 */
[----:B------:R-:W-:-:S03]  /*5fd40*/  VIADD R146, R249, 0x100000 ;  /* 0x00100000f9927836 */ /* 0x000fc60000000000 */
[----:B------:R-:W-:Y:S04]  /*5fd50*/  LDGSTS.E [R150+0x25b00], desc[UR48][R136.64], P6 ;  /* 0x25b0000088967fae */ /* 0x000fe8000b121870 */
[----:B------:R-:W-:Y:S04]  /*5fd60*/  LDGSTS.E [R149+0x25f00], desc[UR48][R138.64], P6 ;  /* 0x25f000008a957fae */ /* 0x000fe8000b121870 */
[----:B------:R1:W-:Y:S01]  /*5fd70*/  LDGSTS.E [R148+0x26300], desc[UR48][R140.64], P6 ;  /* 0x263000008c947fae */ /* 0x0003e2000b121870 */
[----:B--2---:R-:W-:-:S03]  /*5fd80*/  IMAD.WIDE R142, R252, 0x4, R164 ;  /* 0x00000004fc8e7825 */ /* 0x004fc600078e02a4 */
[----:B------:R-:W2:Y:S04]  /*5fd90*/  LDL.LU.64 R164, [R1+0x998] ;  /* 0x0009980001a47983 */ /* 0x000ea80000300a00 */
[----:B------:R-:W-:Y:S01]  /*5fda0*/  LDGSTS.E [R147+0x26700], desc[UR48][R142.64], P6 ;  /* 0x267000008e937fae */ /* 0x000fe2000b121870 */
[----:B------:R-:W-:-:S03]  /*5fdb0*/  IMAD.WIDE R144, R252, 0x4, R12 ;  /* 0x00000004fc907825 */ /* 0x000fc600078e020c */
[----:B------:R-:W2:Y:S04]  /*5fdc0*/  LDL.LU.64 R12, [R1+0x9a0] ;  /* 0x0009a000010c7983 */ /* 0x000ea80000300a00 */
[----:B------:R1:W-:Y:S02]  /*5fdd0*/  LDGSTS.E [R146+0x26b00], desc[UR48][R144.64], P6 ;  /* 0x26b0000090927fae */ /* 0x0003e4000b121870 */
[C---:B-1----:R-:W-:Y:S02]  /*5fde0*/  IMAD.WIDE R148, R252.reuse, 0x4, R194 ;  /* 0x00000004fc947825 */ /* 0x042fe400078e02c2 */
[----:B------:R-:W-:Y:S02]  /*5fdf0*/  STL.64 [R1+0x1a68], R248 ;  /* 0x001a68f801007387 */ /* 0x000fe40000100a00 */
[----:B------:R-:W-:-:S04]  /*5fe00*/  IMAD.WIDE R150, R252, 0x4, R180 ;  /* 0x00000004fc967825 */ /* 0x000fc800078e02b4 */
[C---:B------:R-:W-:Y:S02]  /*5fe10*/  IMAD.WIDE R146, R252.reuse, 0x4, R196 ;  /* 0x00000004fc927825 */ /* 0x040fe400078e02c4 */
[----:B------:R-:W2:Y:S04]  /*5fe20*/  LDL.LU.64 R196, [R1+0x9b8] ;  /* 0x0009b80001c47983 */ /* 0x000ea80000300a00 */
[----:B------:R-:W2:Y:S04]  /*5fe30*/  LDL.LU.64 R194, [R1+0x9c0] ;  /* 0x0009c00001c27983 */ /* 0x000ea80000300a00 */
[----:B------:R-:W2:Y:S01]  /*5fe40*/  LDL.LU.64 R180, [R1+0x9d0] ;  /* 0x0009d00001b47983 */ /* 0x000ea20000300a00 */
[----:B------:R-:W-:-:S03]  /*5fe50*/  IMAD.WIDE R152, R252, 0x4, R178 ;  /* 0x00000004fc987825 */ /* 0x000fc600078e02b2 */
[----:B------:R-:W2:Y:S01]  /*5fe60*/  LDL.LU.64 R178, [R1+0x9e0] ;  /* 0x0009e00001b27983 */ /* 0x000ea20000300a00 */
[----:B------:R-:W-:-:S03]  /*5fe70*/  IMAD.WIDE R154, R252, 0x4, R162 ;  /* 0x00000004fc9a7825 */ /* 0x000fc600078e02a2 */
[----:B------:R-:W2:Y:S01]  /*5fe80*/  LDL.LU.64 R162, [R1+0x9e8] ;  /* 0x0009e80001a27983 */ /* 0x000ea20000300a00 */
[----:B------:R-:W-:-:S03]  /*5fe90*/  IMAD.WIDE R244, R252, 0x4, R182 ;  /* 0x00000004fcf47825 */ /* 0x000fc600078e02b6 */
[----:B------:R-:W2:Y:S01]  /*5fea0*/  LDL.LU.64 R182, [R1+0x9f0] ;  /* 0x0009f00001b67983 */ /* 0x000ea20000300a00 */
[----:B---3--:R-:W-:-:S03]  /*5feb0*/  IMAD.WIDE R66, R252, 0x4, R168 ;  /* 0x00000004fc427825 */ /* 0x008fc600078e02a8 */
[----:B------:R-:W3:Y:S01]  /*5fec0*/  LDL.LU.64 R168, [R1+0x9f8] ;  /* 0x0009f80001a87983 */ /* 0x000ee20000300a00 */
[----:B----4-:R-:W-:-:S03]  /*5fed0*/  IMAD.WIDE R40, R252, 0x4, R166 ;  /* 0x00000004fc287825 */ /* 0x010fc600078e02a6 */
[----:B------:R-:W4:Y:S01]  /*5fee0*/  LDL.LU.64 R166, [R1+0xa10] ;  /* 0x000a100001a67983 */ /* 0x000f220000300a00 */
        /* <DEDUP_REMOVED lines=36> */
[----:B---3--:R-:W-:-:S04]  /*60130*/  IMAD.WIDE R36, R252, 0x4, R168 ;  /* 0x00000004fc247825 */ /* 0x008fc800078e02a8 */
[----:B----4-:R-:W-:-:S04]  /*60140*/  IMAD.WIDE R24, R252, 0x4, R166 ;  /* 0x00000004fc187825 */ /* 0x010fc800078e02a6 */
[----:B--2---:R-:W-:-:S04]  /*60150*/  IMAD.WIDE R16, R252, 0x4, R164 ;  /* 0x00000004fc107825 */ /* 0x004fc800078e02a4 */
[C---:B------:R-:W-:Y:S02]  /*60160*/  IMAD.WIDE R30, R252.reuse, 0x4, R12 ;  /* 0x00000004fc1e7825 */ /* 0x040fe400078e020c */
[----:B------:R-:W2:Y:S04]  /*60170*/  LDL.LU.64 R12, [R1+0xaf0] ;  /* 0x000af000010c7983 */ /* 0x000ea80000300a00 */
[----:B------:R-:W3:Y:S04]  /*60180*/  LDL.LU.64 R168, [R1+0xb00] ;  /* 0x000b000001a87983 */ /* 0x000ee80000300a00 */
[----:B------:R-:W4:Y:S04]  /*60190*/  LDL.LU.64 R166, [R1+0xb18] ;  /* 0x000b180001a67983 */ /* 0x000f280000300a00 */
        /* <DEDUP_REMOVED lines=11> */
[----:B------:R1:W-:Y:S01]  /*60250*/  LDGSTS.E [R160+0x26f00], desc[UR48][R146.64], P6 ;  /* 0x26f0000092a07fae */ /* 0x0003e2000b121870 */
[----:B------:R-:W-:-:S03]  /*60260*/  VIADD R156, R249, 0x100000 ;  /* 0x00100000f99c7836 */ /* 0x000fc60000000000 */
[----:B------:R-:W-:Y:S04]  /*60270*/  LDGSTS.E [R159+0x27300], desc[UR48][R148.64], P6 ;  /* 0x27300000949f7fae */ /* 0x000fe8000b121870 */
[----:B------:R1:W-:Y:S01]  /*60280*/  LDGSTS.E [R158+0x27700], desc[UR48][R150.64], P6 ;  /* 0x27700000969e7fae */ /* 0x0003e2000b121870 */
[----:B------:R-:W-:-:S03]  /*60290*/  IMAD.WIDE R220, R252, 0x4, R178 ;  /* 0x00000004fcdc7825 */ /* 0x000fc600078e02b2 */
[----:B------:R1:W-:Y:S01]  /*602a0*/  LDGSTS.E [R157+0x27b00], desc[UR48][R152.64], P6 ;  /* 0x27b00000989d7fae */ /* 0x0003e2000b121870 */
[----:B------:R-:W-:-:S03]  /*602b0*/  IMAD.WIDE R54, R252, 0x4, R162 ;  /* 0x00000004fc367825 */ /* 0x000fc600078e02a2 */
[----:B------:R-:W4:Y:S04]  /*602c0*/  LDL.LU.64 R178, [R1+0xb40] ;  /* 0x000b400001b27983 */ /* 0x000f280000300a00 */
[----:B------:R-:W4:Y:S04]  /*602d0*/  LDL.LU.64 R162, [R1+0xb50] ;  /* 0x000b500001a27983 */ /* 0x000f280000300a00 */
[----:B------:R-:W4:Y:S04]  /*602e0*/  LDL.LU.64 R186, [R1+0xb70] ;  /* 0x000b700001ba7983 */ /* 0x000f280000300a00 */
[----:B------:R-:W4:Y:S04]  /*602f0*/  LDL.LU.64 R172, [R1+0xb78] ;  /* 0x000b780001ac7983 */ /* 0x000f280000300a00 */
[----:B------:R-:W4:Y:S04]  /*60300*/  LDL.LU.64 R170, [R1+0xb80] ;  /* 0x000b800001aa7983 */ /* 0x000f280000300a00 */
[----:B------:R-:W4:Y:S01]  /*60310*/  LDL.LU.64 R200, [R1+0xb88] ;  /* 0x000b880001c87983 */ /* 0x000f220000300a00 */
[C---:B-1----:R-:W-:Y:S01]  /*60320*/  VIADD R160, R250.reuse, 0x100000 ;  /* 0x00100000faa07836 */ /* 0x042fe20000000000 */
[C---:B------:R-:W-:Y:S01]  /*60330*/  IADD3 R158, R250.reuse, 0x100000, RZ ;  /* 0x00100000fa9e7810 */ /* 0x040fe20007ffe0ff */
[C---:B------:R-:W-:Y:S01]  /*60340*/  VIADD R159, R250.reuse, 0x100000 ;  /* 0x00100000fa9f7836 */ /* 0x040fe20000000000 */
[----:B------:R1:W-:Y:S01]  /*60350*/  LDGSTS.E [R156+0x27f00], desc[UR48][R154.64], P6 ;  /* 0x27f000009a9c7fae */ /* 0x0003e2000b121870 */
[----:B------:R-:W-:-:S03]  /*60360*/  VIADD R157, R250, 0x100000 ;  /* 0x00100000fa9d7836 */ /* 0x000fc60000000000 */
[----:B------:R-:W-:Y:S04]  /*60370*/  LDGSTS.E [R160+0x380], desc[UR48][R244.64], P6 ;  /* 0x00380000f4a07fae */ /* 0x000fe8000b121870 */
[----:B------:R-:W-:Y:S01]  /*60380*/  LDGSTS.E [R159+0x780], desc[UR48][R66.64], P6 ;  /* 0x00780000429f7fae */ /* 0x000fe2000b121870 */
[----:B-1----:R-:W-:-:S03]  /*60390*/  VIADD R156, R250, 0x100000 ;  /* 0x00100000fa9c7836 */ /* 0x002fc60000000000 */
        /* <DEDUP_REMOVED lines=19> */
[----:B------:R-:W-:Y:S01]  /*604d0*/  LDGSTS.E [R159+0x5780], desc[UR48][R36.64], P6 ;  /* 0x05780000249f7fae */ /* 0x000fe2000b121870 */
[----:B------:R-:W-:-:S03]  /*604e0*/  IMAD.WIDE R6, R252, 0x4, R182 ;  /* 0x00000004fc067825 */ /* 0x000fc600078e02b6 */
[----:B------:R-:W-:Y:S04]  /*604f0*/  LDGSTS.E [R158+0x5b80], desc[UR48][R24.64], P6 ;  /* 0x05b80000189e7fae */ /* 0x000fe8000b121870 */
[----:B------:R-:W-:Y:S04]  /*60500*/  LDGSTS.E [R157+0x5f80], desc[UR48][R16.64], P6 ;  /* 0x05f80000109d7fae */ /* 0x000fe8000b121870 */
        /* <DEDUP_REMOVED lines=8> */
[----:B------:R-:W4:Y:S04]  /*60590*/  LDL.LU.64 R198, [R1+0xb98] ;  /* 0x000b980001c67983 */ /* 0x000f280000300a00 */
[----:B------:R-:W4:Y:S01]  /*605a0*/  LDL.LU.64 R182, [R1+0xba0] ;  /* 0x000ba00001b67983 */ /* 0x000f220000300a00 */
[----:B--2---:R-:W-:-:S04]  /*605b0*/  IMAD.WIDE R12, R252, 0x4, R12 ;  /* 0x00000004fc0c7825 */ /* 0x004fc800078e020c */
[C---:B---3--:R-:W-:Y:S01]  /*605c0*/  IMAD.WIDE R234, R252.reuse, 0x4, R168 ;  /* 0x00000004fcea7825 */ /* 0x048fe200078e02a8 */
[----:B------:R-:W-:Y:S03]  /*605d0*/  LDGSTS.E [R159+0x7f80], desc[UR48][R12.64], P6 ;  /* 0x07f800000c9f7fae */ /* 0x000fe6000b121870 */
[C---:B----4-:R-:W-:Y:S01]  /*605e0*/  IMAD.WIDE R228, R252.reuse, 0x4, R166 ;  /* 0x00000004fce47825 */ /* 0x050fe200078e02a6 */
[----:B------:R1:W-:Y:S03]  /*605f0*/  LDGSTS.E [R158+0x20380], desc[UR48][R234.64], P6 ;  /* 0x20380000ea9e7fae */ /* 0x0003e6000b121870 */
[C---:B------:R-:W-:Y:S01]  /*60600*/  IMAD.WIDE R222, R252.reuse, 0x4, R164 ;  /* 0x00000004fcde7825 */ /* 0x040fe200078e02a4 */
[----:B------:R-:W-:Y:S04]  /*60610*/  LDGSTS.E [R157+0x20780], desc[UR48][R228.64], P6 ;  /* 0x20780000e49d7fae */ /* 0x000fe8000b121870 */
[----:B------:R2:W-:Y:S01]  /*60620*/  LDGSTS.E [R156+0x20b80], desc[UR48][R222.64], P6 ;  /* 0x20b80000de9c7fae */ /* 0x0005e2000b121870 */
[----:B------:R-:W-:-:S03]  /*60630*/  IMAD.WIDE R216, R252, 0x4, R196 ;  /* 0x00000004fcd87825 */ /* 0x000fc600078e02c4 */
[----:B------:R-:W3:Y:S01]  /*60640*/  LDL.LU.64 R196, [R1+0xbc0] ;  /* 0x000bc00001c47983 */ /* 0x000ee20000300a00 */
[----:B-1----:R-:W-:-:S03]  /*60650*/  IMAD.WIDE R158, R252, 0x4, R180 ;  /* 0x00000004fc9e7825 */ /* 0x002fc600078e02b4 */
[----:B------:R-:W4:Y:S01]  /*60660*/  LDL.LU.64 R180, [R1+0xbd0] ;  /* 0x000bd00001b47983 */ /* 0x000f220000300a00 */
[----:B--2---:R-:W-:-:S03]  /*60670*/  IMAD.WIDE R156, R252, 0x4, R194 ;  /* 0x00000004fc9c7825 */ /* 0x004fc600078e02c2 */
        /* <DEDUP_REMOVED lines=8> */
[----:B------:R-:W2:Y:S01]  /*60700*/  LDL.LU.64 R72, [R1+0xc38] ;  /* 0x000c380001487983 */ /* 0x000ea20000300a00 */
[----:B------:R-:W-:-:S05]  /*60710*/  VIADD R168, R250, 0x100000 ;  /* 0x00100000faa87836 */ /* 0x000fca0000000000 */
[----:B------:R1:W-:Y:S02]  /*60720*/  LDGSTS.E [R168+0x20f80], desc[UR48][R216.64], P6 ;  /* 0x20f80000d8a87fae */ /* 0x0003e4000b121870 */
[----:B-1----:R-:W-:-:S04]  /*60730*/  IMAD.WIDE R168, R252, 0x4, R170 ;  /* 0x00000004fca87825 */ /* 0x002fc800078e02aa */
[----:B------:R-:W-:Y:S02]  /*60740*/  IMAD.WIDE R170, R252, 0x4, R200 ;  /* 0x00000004fcaa7825 */ /* 0x000fe400078e02c8 */
[----:B------:R-:W2:Y:S04]  /*60750*/  LDL.LU.64 R200, [R1+0xc40] ;  /* 0x000c400001c87983 */ /* 0x000ea80000300a00 */
[----:B------:R-:W2:Y:S04]  /*60760*/  LDL.LU.64 R202, [R1+0xc48] ;  /* 0x000c480001ca7983 */ /* 0x000ea80000300a00 */
[----:B------:R-:W2:Y:S04]  /*60770*/  LDL.LU.64 R96, [R1+0xc60] ;  /* 0x000c600001607983 */ /* 0x000ea80000300a00 */
[----:B------:R-:W2:Y:S04]  /*60780*/  LDL.LU.64 R238, [R1+0xc68] ;  /* 0x000c680001ee7983 */ /* 0x000ea80000300a00 */
[----:B------:R-:W2:Y:S01]  /*60790*/  LDL.LU.64 R246, [R1+0xc70] ;  /* 0x000c700001f67983 */ /* 0x000ea20000300a00 */
[C---:B------:R-:W-:Y:S01]  /*607a0*/  VIADD R167, R250.reuse, 0x100000 ;  /* 0x00100000faa77836 */ /* 0x040fe20000000000 */
[C---:B------:R-:W-:Y:S01]  /*607b0*/  IADD3 R165, R250.reuse, 0x100000, RZ ;  /* 0x00100000faa57810 */ /* 0x040fe20007ffe0ff */
[----:B------:R-:W-:Y:S01]  /*607c0*/  VIADD R166, R250, 0x100000 ;  /* 0x00100000faa67836 */ /* 0x000fe20000000000 */
[----:B------:R-:W2:Y:S01]  /*607d0*/  LDL.LU.64 R210, [R1+0xc80] ;  /* 0x000c800001d27983 */ /* 0x000ea20000300a00 */
[----:B------:R-:W-:-:S03]  /*607e0*/  IMAD.WIDE R160, R252, 0x4, R178 ;  /* 0x00000004fca07825 */ /* 0x000fc600078e02b2 */
[----:B------:R-:W-:Y:S01]  /*607f0*/  LDGSTS.E [R167+0x21380], desc[UR48][R156.64], P6 ;  /* 0x213800009ca77fae */ /* 0x000fe2000b121870 */
[----:B------:R-:W-:Y:S02]  /*60800*/  VIADD R164, R250, 0x100000 ;  /* 0x00100000faa47836 */ /* 0x000fe40000000000 */
[----:B------:R-:W-:Y:S01]  /*60810*/  IMAD.WIDE R162, R252, 0x4, R162 ;  /* 0x00000004fca27825 */ /* 0x000fe200078e02a2 */
[----:B------:R1:W-:Y:S04]  /*60820*/  LDGSTS.E [R166+0x21780], desc[UR48][R158.64], P6 ;  /* 0x217800009ea67fae */ /* 0x0003e8000b121870 */
[----:B------:R-:W-:Y:S01]  /*60830*/  LDGSTS.E [R165+0x21b80], desc[UR48][R160.64], P6 ;  /* 0x21b80000a0a57fae */ /* 0x000fe2000b121870 */
[----:B------:R-:W-:-:S03]  /*60840*/  VIADD R178, R250, 0x100000 ;  /* 0x00100000fab27836 */ /* 0x000fc60000000000 */
[----:B------:R1:W-:Y:S01]  /*60850*/  LDGSTS.E [R164+0x21f80], desc[UR48][R162.64], P6 ;  /* 0x21f80000a2a47fae */ /* 0x0003e2000b121870 */
[C---:B------:R-:W-:Y:S02]  /*60860*/  VIADD R177, R250.reuse, 0x100000 ;  /* 0x00100000fab17836 */ /* 0x040fe40000000000 */
[C---:B------:R-:W-:Y:S01]  /*60870*/  VIADD R176, R250.reuse, 0x100000 ;  /* 0x00100000fab07836 */ /* 0x040fe20000000000 */
[----:B------:R-:W-:Y:S01]  /*60880*/  IADD3 R174, R250, 0x100000, RZ ;  /* 0x00100000faae7810 */ /* 0x000fe20007ffe0ff */
[----:B-1----:R-:W-:Y:S01]  /*60890*/  IMAD.WIDE R166, R252, 0x4, R172 ;  /* 0x00000004fca67825 */ /* 0x002fe200078e02ac */
[----:B------:R-:W2:Y:S03]  /*608a0*/  LDL.64 R80, [R1+0x11e8] ;  /* 0x0011e80001507983 */ /* 0x000ea60000100a00 */
[----:B------:R-:W-:Y:S01]  /*608b0*/  VIADD R175, R250, 0x100000 ;  /* 0x00100000faaf7836 */ /* 0x000fe20000000000 */
[----:B------:R-:W2:Y:S01]  /*608c0*/  LDL.64 R84, [R1+0x1310] ;  /* 0x0013100001547983 */ /* 0x000ea20000100a00 */
[----:B------:R-:W-:-:S05]  /*608d0*/  IMAD.WIDE R164, R252, 0x4, R186 ;  /* 0x00000004fca47825 */ /* 0x000fca00078e02ba */
[----:B------:R-:W-:Y:S04]  /*608e0*/  LDGSTS.E [R178+0x22380], desc[UR48][R164.64], P6 ;  /* 0x22380000a4b27fae */ /* 0x000fe8000b121870 */
[----:B------:R-:W-:Y:S01]  /*608f0*/  LDGSTS.E [R177+0x22780], desc[UR48][R166.64], P6 ;  /* 0x22780000a6b17fae */ /* 0x000fe2000b121870 */
[----:B------:R-:W-:-:S03]  /*60900*/  VIADD R188, R250, 0x100000 ;  /* 0x00100000fabc7836 */ /* 0x000fc60000000000 */
[----:B------:R-:W-:Y:S01]  /*60910*/  LDGSTS.E [R176+0x22b80], desc[UR48][R168.64], P6 ;  /* 0x22b80000a8b07fae */ /* 0x000fe2000b121870 */
[----:B------:R-:W-:-:S03]  /*60920*/  VIADD R187, R250, 0x100000 ;  /* 0x00100000fabb7836 */ /* 0x000fc60000000000 */
[----:B------:R-:W-:Y:S01]  /*60930*/  LDGSTS.E [R175+0x22f80], desc[UR48][R170.64], P6 ;  /* 0x22f80000aaaf7fae */ /* 0x000fe2000b121870 */
[----:B------:R-:W-:Y:S02]  /*60940*/  VIADD R186, R250, 0x100000 ;  /* 0x00100000faba7836 */ /* 0x000fe40000000000 */
[----:B------:R-:W-:-:S05]  /*60950*/  IMAD.WIDE R172, R252, 0x4, R184 ;  /* 0x00000004fcac7825 */ /* 0x000fca00078e02b8 */
[----:B------:R1:W-:Y:S01]  /*60960*/  LDGSTS.E [R174+0x23380], desc[UR48][R172.64], P6 ;  /* 0x23380000acae7fae */ /* 0x0003e2000b121870 */
[C---:B------:R-:W-:Y:S02]  /*60970*/  VIADD R185, R250.reuse, 0x100000 ;  /* 0x00100000fab97836 */ /* 0x040fe40000000000 */
[----:B------:R-:W-:Y:S02]  /*60980*/  VIADD R184, R250, 0x100000 ;  /* 0x00100000fab87836 */ /* 0x000fe40000000000 */
[----:B-1----:R-:W-:-:S04]  /*60990*/  IMAD.WIDE R174, R252, 0x4, R198 ;  /* 0x00000004fcae7825 */ /* 0x002fc800078e02c6 */
[----:B------:R-:W-:Y:S01]  /*609a0*/  IMAD.WIDE R176, R252, 0x4, R182 ;  /* 0x00000004fcb07825 */ /* 0x000fe200078e02b6 */
[----:B------:R-:W-:Y:S04]  /*609b0*/  LDGSTS.E [R188+0x23780], desc[UR48][R174.64], P6 ;  /* 0x23780000aebc7fae */ /* 0x000fe8000b121870 */
[----:B------:R-:W-:Y:S01]  /*609c0*/  LDGSTS.E [R187+0x23b80], desc[UR48][R176.64], P6 ;  /* 0x23b80000b0bb7fae */ /* 0x000fe2000b121870 */
[----:B------:R-:W-:Y:S01]  /*609d0*/  IADD3 R198, R250, 0x100000, RZ ;  /* 0x00100000fac67810 */ /* 0x000fe20007ffe0ff */
[----:B---3--:R-:W-:-:S05]  /*609e0*/  IMAD.WIDE R178, R252, 0x4, R196 ;  /* 0x00000004fcb27825 */ /* 0x008fca00078e02c4 */
[----:B------:R-:W-:Y:S01]  /*609f0*/  LDGSTS.E [R186+0x23f80], desc[UR48][R178.64], P6 ;  /* 0x23f80000b2ba7fae */ /* 0x000fe2000b121870 */
[----:B----4-:R-:W-:-:S04]  /*60a00*/  IMAD.WIDE R180, R252, 0x4, R180 ;  /* 0x00000004fcb47825 */ /* 0x010fc800078e02b4 */
[C---:B--2---:R-:W-:Y:S01]  /*60a10*/  IMAD.WIDE R182, R252.reuse, 0x4, R194 ;  /* 0x00000004fcb67825 */ /* 0x044fe200078e02c2 */
[----:B------:R-:W-:Y:S04]  /*60a20*/  LDGSTS.E [R185+0x24380], desc[UR48][R180.64], P6 ;  /* 0x24380000b4b97fae */ /* 0x000fe8000b121870 */
[----:B------:R1:W-:Y:S02]  /*60a30*/  LDGSTS.E [R184+0x24780], desc[UR48][R182.64], P6 ;  /* 0x24780000b6b87fae */ /* 0x0003e4000b121870 */
[----:B-1----:R-:W-:-:S05]  /*60a40*/  IMAD.WIDE R184, R252, 0x4, R208 ;  /* 0x00000004fcb87825 */ /* 0x002fca00078e02d0 */
[----:B------:R1:W-:Y:S02]  /*60a50*/  LDGSTS.E [R198+0x24b80], desc[UR48][R184.64], P6 ;  /* 0x24b80000b8c67fae */ /* 0x0003e4000b121870 */
[----:B-1----:R-:W-:Y:S02]  /*60a60*/  IMAD.WIDE R198, R252, 0x4, R72 ;  /* 0x00000004fcc67825 */ /* 0x002fe400078e0248 */
[----:B------:R-:W2:Y:S02]  /*60a70*/  LDL.64 R72, [R1+0x11a0] ;  /* 0x0011a00001487983 */ /* 0x000ea40000100a00 */
[----:B------:R-:W-:Y:S02]  /*60a80*/  VIADD R197, R250, 0x100000 ;  /* 0x00100000fac57836 */ /* 0x000fe40000000000 */
[----:B------:R-:W-:-:S04]  /*60a90*/  IMAD.WIDE R186, R252, 0x4, R206 ;  /* 0x00000004fcba7825 */ /* 0x000fc800078e02ce */
[----:B------:R-:W-:Y:S01]  /*60aa0*/  VIADD R196, R250, 0x100000 ;  /* 0x00100000fac47836 */ /* 0x000fe20000000000 */
[----:B------:R-:W-:Y:S01]  /*60ab0*/  LDGSTS.E [R197+0x24f80], desc[UR48][R186.64], P6 ;  /* 0x24f80000bac57fae */ /* 0x000fe2000b121870 */
        /* <DEDUP_REMOVED lines=8> */
[----:B------:R1:W-:Y:S02]  /*60b40*/  LDGSTS.E [R194+0x25b80], desc[UR48][R192.64], P6 ;  /* 0x25b80000c0c27fae */ /* 0x0003e4000b121870 */
[----:B-1----:R-:W-:-:S05]  /*60b50*/  IMAD.WIDE R194, R252, 0x4, R28 ;  /* 0x00000004fcc27825 */ /* 0x002fca00078e021c */
[----:B------:R1:W-:Y:S02]  /*60b60*/  LDGSTS.E [R208+0x25f80], desc[UR48][R194.64], P6 ;  /* 0x25f80000c2d07fae */ /* 0x0003e4000b121870 */
[----:B-1----:R-:W-:Y:S02]  /*60b70*/  IMAD.WIDE R208, R252, 0x4, R246 ;  /* 0x00000004fcd07825 */ /* 0x002fe400078e02f6 */
[----:B------:R-:W1:Y:S01]  /*60b80*/  S2R R247, SR_TID.X ;  /* 0x0000000000f77919 */ /* 0x000e620000002100 */
[----:B------:R-:W-:Y:S01]  /*60b90*/  IADD3 R207, R250, 0x100000, RZ ;  /* 0x00100000facf7810 */ /* 0x000fe20007ffe0ff */
[----:B------:R-:W-:-:S04]  /*60ba0*/  IMAD.WIDE R196, R252, 0x4, R70 ;  /* 0x00000004fcc47825 */ /* 0x000fc800078e0246 */
[C---:B------:R-:W-:Y:S01]  /*60bb0*/  VIADD R206, R250.reuse, 0x100000 ;  /* 0x00100000face7836 */ /* 0x040fe20000000000 */
[----:B------:R-:W-:Y:S01]  /*60bc0*/  LDGSTS.E [R207+0x26380], desc[UR48][R196.64], P6 ;  /* 0x26380000c4cf7fae */ /* 0x000fe2000b121870 */
[----:B------:R-:W-:Y:S02]  /*60bd0*/  VIADD R205, R250, 0x100000 ;  /* 0x00100000facd7836 */ /* 0x000fe40000000000 */
[----:B------:R-:W-:Y:S01]  /*60be0*/  IMAD.WIDE R200, R252, 0x4, R200 ;  /* 0x00000004fcc87825 */ /* 0x000fe200078e02c8 */
[----:B------:R3:W-:Y:S03]  /*60bf0*/  LDGSTS.E [R206+0x26780], desc[UR48][R198.64], P6 ;  /* 0x26780000c6ce7fae */ /* 0x0007e6000b121870 */
[----:B------:R-:W-:Y:S01]  /*60c00*/  VIADD R204, R250, 0x100000 ;  /* 0x00100000facc7836 */ /* 0x000fe20000000000 */
[----:B------:R-:W-:Y:S01]  /*60c10*/  LDGSTS.E [R205+0x26b80], desc[UR48][R200.64], P6 ;  /* 0x26b80000c8cd7fae */ /* 0x000fe2000b121870 */
[----:B------:R-:W-:Y:S01]  /*60c20*/  IMAD.WIDE R202, R252, 0x4, R202 ;  /* 0x00000004fcca7825 */ /* 0x000fe200078e02ca */
[----:B------:R-:W-:-:S02]  /*60c30*/  IADD3 R29, R250, 0x100000, RZ ;  /* 0x00100000fa1d7810 */ /* 0x000fc40007ffe0ff */
[----:B------:R-:W4:Y:S01]  /*60c40*/  LDL.64 R70, [R1+0x13d0] ;  /* 0x0013d00001467983 */ /* 0x000f220000100a00 */
[----:B------:R-:W-:-:S03]  /*60c50*/  VIADD R48, R250, 0x100000 ;  /* 0x00100000fa307836 */ /* 0x000fc60000000000 */
[----:B------:R1:W-:Y:S01]  /*60c60*/  LDGSTS.E [R204+0x26f80], desc[UR48][R202.64], P6 ;  /* 0x26f80000cacc7fae */ /* 0x0003e2000b121870 */
[----:B------:R-:W-:Y:S02]  /*60c70*/  VIADD R251, R250, 0x100000 ;  /* 0x00100000fafb7836 */ /* 0x000fe40000000000 */
[----:B---3--:R-:W-:-:S04]  /*60c80*/  IMAD.WIDE R206, R252, 0x4, R238 ;  /* 0x00000004fcce7825 */ /* 0x008fc800078e02ee */
[----:B------:R-:W-:Y:S02]  /*60c90*/  VIADD R28, R250, 0x100000 ;  /* 0x00100000fa1c7836 */ /* 0x000fe40000000000 */
[----:B------:R-:W-:-:S04]  /*60ca0*/  IMAD.WIDE R210, R252, 0x4, R210 ;  /* 0x00000004fcd27825 */ /* 0x000fc800078e02d2 */
[----:B-1----:R-:W-:Y:S01]  /*60cb0*/  IMAD.WIDE R204, R252, 0x4, R96 ;  /* 0x00000004fccc7825 */ /* 0x002fe200078e0260 */
[----:B------:R-:W-:Y:S01]  /*60cc0*/  SHF.R.U32.HI R246, RZ, 0x6, R247 ;  /* 0x00000006fff67819 */ /* 0x000fe200000116f7 */
[----:B------:R-:W3:Y:S04]  /*60cd0*/  LDL.64 R96, [R1+0x1308] ;  /* 0x0013080001607983 */ /* 0x000ee80000100a00 */
[----:B------:R-:W-:Y:S04]  /*60ce0*/  LDGSTS.E [R48+0x27380], desc[UR48][R204.64], P6 ;  /* 0x27380000cc307fae */ /* 0x000fe8000b121870 */
[----:B------:R1:W-:Y:S01]  /*60cf0*/  LDGSTS.E [R251+0x27780], desc[UR48][R206.64], P6 ;  /* 0x27780000cefb7fae */ /* 0x0003e2000b121870 */
[----:B------:R-:W-:-:S03]  /*60d00*/  SGXT.U32 R246, R246, 0x1 ;  /* 0x00000001f6f6781a */ /* 0x000fc60000000000 */
[----:B------:R1:W-:Y:S04]  /*60d10*/  LDGSTS.E [R29+0x27b80], desc[UR48][R208.64], P6 ;  /* 0x27b80000d01d7fae */ /* 0x0003e8000b121870 */
[----:B------:R2:W-:Y:S04]  /*60d20*/  LDGSTS.E [R28+0x27f80], desc[UR48][R210.64], P6 ;  /* 0x27f80000d21c7fae */ /* 0x0005e8000b121870 */
[----:B------:R-:W0:Y:S01]  /*60d30*/  LDGDEPBAR ;  /* 0x00000000000079af */ /* 0x000e220000000000 */
[----:B------:R-:W-:Y:S01]  /*60d40*/  BAR.SYNC.DEFER_BLOCKING 0x0 ;  /* 0x0000000000007b1d */ /* 0x000fe20000010000 */
[----:B------:R-:W-:-:S04]  /*60d50*/  LOP3.LUT R246, R246, 0x40, RZ, 0xfc, !PT ;  /* 0x00000040f6f67812 */ /* 0x000fc800078efcff */
[----:B------:R-:W-:Y:S02]  /*60d60*/  ISETP.GE.AND P6, PT, R246, UR8, PT ;  /* 0x00000008f6007c0c */ /* 0x000fe4000bfc6270 */
[--C-:B------:R-:W-:Y:S02]  /*60d70*/  SHF.R.U32.HI R246, RZ, 0x6, R247.reuse ;  /* 0x00000006fff67819 */ /* 0x100fe400000116f7 */
[----:B------:R-:W-:Y:S02]  /*60d80*/  SHF.R.U32.HI R247, RZ, 0x6, R247 ;  /* 0x00000006fff77819 */ /* 0x000fe400000116f7 */
[----:B------:R-:W-:Y:S02]  /*60d90*/  SGXT.U32 R246, R246, 0x1 ;  /* 0x00000001f6f6781a */ /* 0x000fe40000000000 */
[----:B------:R-:W-:Y:S02]  /*60da0*/  SGXT.U32 R247, R247, 0x1 ;  /* 0x00000001f7f7781a */ /* 0x000fe40000000000 */
[----:B------:R-:W-:-:S02]  /*60db0*/  LOP3.LUT R246, R246, 0x42, RZ, 0xfc, !PT ;  /* 0x00000042f6f67812 */ /* 0x000fc400078efcff */
[----:B------:R-:W-:Y:S02]  /*60dc0*/  LOP3.LUT R247, R247, 0x60, RZ, 0xfc, !PT ;  /* 0x00000060f7f77812 */ /* 0x000fe400078efcff */
[----:B-1----:R-:W-:Y:S02]  /*60dd0*/  SEL R251, RZ, 0x4, P5 ;  /* 0x00000004fffb7807 */ /* 0x002fe40002800000 */
[----:B------:R-:W-:Y:S02]  /*60de0*/  SEL R29, RZ, 0x4, P6 ;  /* 0x00000004ff1d7807 */ /* 0x000fe40003000000 */
[----:B------:R-:W-:Y:S02]  /*60df0*/  ISETP.GE.AND P5, PT, R246, UR8, PT ;  /* 0x00000008f6007c0c */ /* 0x000fe4000bfa6270 */
[----:B------:R-:W-:Y:S02]  /*60e00*/  ISETP.GE.AND P6, PT, R247, UR8, PT ;  /* 0x00000008f7007c0c */ /* 0x000fe4000bfc6270 */
[----:B------:R-:W4:Y:S04]  /*60e10*/  LDL.64 R246, [R1+0x13d8] ;  /* 0x0013d80001f67983 */ /* 0x000f280000100a00 */
[----:B------:R-:W-:Y:S01]  /*60e20*/  @!PT LDS RZ, [RZ] ;  /* 0x00000000fffff984 */ /* 0x000fe20000000800 */
[----:B------:R-:W-:Y:S01]  /*60e30*/  @!PT LDS RZ, [RZ] ;  /* 0x00000000fffff984 */ /* 0x000fe20000000800 */
[----:B------:R-:W-:Y:S01]  /*60e40*/  @!PT LDS RZ, [RZ] ;  /* 0x00000000fffff984 */ /* 0x000fe20000000800 */
[----:B--2---:R-:W-:Y:S01]  /*60e50*/  LDGSTS.E [R0+-0x18000], desc[UR48][R72.64], P3 ;  /* 0xe800000048007fae */ /* 0x004fe20009921870 */
[----:B------:R-:W1:Y:S01]  /*60e60*/  S2R R239, SR_TID.X ;  /* 0x0000000000ef7919 */ /* 0x000e620000002100 */
[----:B------:R-:W-:-:S02]  /*60e70*/  SEL R251, R251, RZ, P1 ;  /* 0x000000fffbfb7207 */ /* 0x000fc40000800000 */
[----:B------:R-:W-:Y:S01]  /*60e80*/  SEL R28, RZ, 0x4, P4 ;  /* 0x00000004ff1c7807 */ /* 0x000fe20002000000 */
[----:B------:R-:W-:Y:S04]  /*60e90*/  LDGSTS.E [R0+-0x17ff8], desc[UR48][R80.64], P0 ;  /* 0xe800800050007fae */ /* 0x000fe80008121870 */
[----:B------:R-:W2:Y:S01]  /*60ea0*/  LDL.64 R72, [R1+0x14d0] ;  /* 0x0014d00001487983 */ /* 0x000ea20000100a00 */
[----:B------:R-:W-:Y:S02]  /*60eb0*/  ISETP.NE.U32.AND P4, PT, R251, RZ, PT ;  /* 0x000000fffb00720c */ /* 0x000fe40003f85070 */
[----:B------:R-:W-:Y:S02]  /*60ec0*/  SEL R251, RZ, 0x4, P5 ;  /* 0x00000004fffb7807 */ /* 0x000fe40002800000 */
[----:B------:R-:W-:-:S02]  /*60ed0*/  SEL R29, R29, RZ, P1 ;  /* 0x000000ff1d1d7207 */ /* 0x000fc40000800000 */
[----:B------:R-:W-:Y:S02]  /*60ee0*/  SEL R251, R251, RZ, P1 ;  /* 0x000000fffbfb7207 */ /* 0x000fe40000800000 */
[----:B------:R-:W-:Y:S02]  /*60ef0*/  ISETP.NE.U32.AND P3, PT, R29, RZ, PT ;  /* 0x000000ff1d00720c */ /* 0x000fe40003f65070 */
[----:B-1----:R-:W-:-:S04]  /*60f00*/  SHF.R.U32.HI R238, RZ, 0x6, R239 ;  /* 0x00000006ffee7819 */ /* 0x002fc800000116ef */
[----:B------:R-:W-:-:S04]  /*60f10*/  SGXT.U32 R238, R238, 0x1 ;  /* 0x00000001eeee781a */ /* 0x000fc80000000000 */
[----:B------:R-:W-:-:S04]  /*60f20*/  LOP3.LUT R238, R238, 0x62, RZ, 0xfc, !PT ;  /* 0x00000062eeee7812 */ /* 0x000fc800078efcff */
[----:B------:R-:W-:Y:S02]  /*60f30*/  ISETP.GE.AND P5, PT, R238, UR8, PT ;  /* 0x00000008ee007c0c */ /* 0x000fe4000bfa6270 */
[--C-:B------:R-:W-:Y:S02]  /*60f40*/  SHF.R.U32.HI R238, RZ, 0x6, R239.reuse ;  /* 0x00000006ffee7819 */ /* 0x100fe400000116ef */
[----:B------:R-:W-:Y:S02]  /*60f50*/  SEL R29, RZ, 0x4, P6 ;  /* 0x00000004ff1d7807 */ /* 0x000fe40003000000 */
[----:B------:R-:W-:Y:S02]  /*60f60*/  ISETP.NE.U32.AND P0, PT, R251, RZ, PT ;  /* 0x000000fffb00720c */ /* 0x000fe40003f05070 */
[----:B------:R-:W-:Y:S02]  /*60f70*/  SHF.R.U32.HI R239, RZ, 0x6, R239 ;  /* 0x00000006ffef7819 */ /* 0x000fe400000116ef */
[----:B------:R-:W-:-:S02]  /*60f80*/  SEL R251, RZ, 0x4, P5 ;  /* 0x00000004fffb7807 */ /* 0x000fc40002800000 */
[----:B------:R-:W-:Y:S02]  /*60f90*/  SGXT.U32 R239, R239, 0x1 ;  /* 0x00000001efef781a */ /* 0x000fe40000000000 */
[----:B------:R-:W-:Y:S02]  /*60fa0*/  SEL R29, R29, RZ, P1 ;  /* 0x000000ff1d1d7207 */ /* 0x000fe40000800000 */
[----:B------:R-:W-:Y:S02]  /*60fb0*/  SEL R251, R251, RZ, P1 ;  /* 0x000000fffbfb7207 */ /* 0x000fe40000800000 */
[----:B------:R-:W-:Y:S02]  /*60fc0*/  LOP3.LUT R239, R239, 0x24, RZ, 0xfc, !PT ;  /* 0x00000024efef7812 */ /* 0x000fe400078efcff */
[----:B------:R-:W-:Y:S02]  /*60fd0*/  SEL R28, R28, RZ, P1 ;  /* 0x000000ff1c1c7207 */ /* 0x000fe40000800000 */
[----:B------:R-:W-:Y:S01]  /*60fe0*/  ISETP.GE.AND P5, PT, R239, UR8, PT ;  /* 0x00000008ef007c0c */ /* 0x000fe2000bfa6270 */
[----:B---3--:R-:W-:Y:S01]  /*60ff0*/  LDGSTS.E [R0+-0x16000], desc[UR48][R96.64], P2 ;  /* 0xea00000060007fae */ /* 0x008fe20009121870 */
[----:B------:R-:W-:-:S03]  /*61000*/  ISETP.NE.U32.AND P2, PT, R29, RZ, PT ;  /* 0x000000ff1d00720c */ /* 0x000fc60003f45070 */
[----:B------:R-:W-:Y:S01]  /*61010*/  LDGSTS.E [R0+-0x15ff8], desc[UR48][R84.64], P4 ;  /* 0xea00800054007fae */ /* 0x000fe2000a121870 */
[----:B------:R-:W-:-:S03]  /*61020*/  ISETP.NE.U32.AND P4, PT, R251, RZ, PT ;  /* 0x000000fffb00720c */ /* 0x000fc60003f85070 */
[----:B----4-:R-:W-:Y:S01]  /*61030*/  LDGSTS.E [R0+-0x14000], desc[UR48][R70.64], P3 ;  /* 0xec00000046007fae */ /* 0x010fe20009921870 */
[----:B------:R-:W-:Y:S02]  /*61040*/  ISETP.NE.U32.AND P3, PT, R28, RZ, PT ;  /* 0x000000ff1c00720c */ /* 0x000fe40003f65070 */
[----:B------:R-:W-:Y:S01]  /*61050*/  SEL R28, RZ, 0x4, P5 ;  /* 0x00000004ff1c7807 */ /* 0x000fe20002800000 */
[----:B------:R-:W3:Y:S03]  /*61060*/  LDL.64 R96, [R1+0x1298] ;  /* 0x0012980001607983 */ /* 0x000ee60000100a00 */
[----:B------:R-:W-:Y:S01]  /*61070*/  SEL R48, R28, RZ, P1 ;  /* 0x000000ff1c307207 */ /* 0x000fe20000800000 */
[----:B------:R-:W4:Y:S04]  /*61080*/  LDL.64 R84, [R1+0x12a0] ;  /* 0x0012a00001547983 */ /* 0x000f280000100a00 */
[----:B------:R-:W4:Y:S04]  /*61090*/  LDL.64 R28, [R1+0x1320] ;  /* 0x00132000011c7983 */ /* 0x000f280000100a00 */
[----:B------:R-:W-:Y:S04]  /*610a0*/  LDGSTS.E [R0+-0x13ff8], desc[UR48][R246.64], P0 ;  /* 0xec008000f6007fae */ /* 0x000fe80008121870 */
[----:B------:R-:W4:Y:S04]  /*610b0*/  LDL.64 R246, [R1+0x1318] ;  /* 0x0013180001f67983 */ /* 0x000f280000100a00 */
[----:B--2---:R-:W-:Y:S04]  /*610c0*/  LDGSTS.E [R0+-0x12000], desc[UR48][R72.64], P2 ;  /* 0xee00000048007fae */ /* 0x004fe80009121870 */
[----:B------:R1:W-:Y:S04]  /*610d0*/  LDGSTS.E [R0+-0x11ff8], desc[UR48][R2.64], P4 ;  /* 0xee00800002007fae */ /* 0x0003e8000a121870 */
[----:B------:R-:W3:Y:S01]  /*610e0*/  LDL.LU.64 R2, [R1+0x1e68] ;  /* 0x001e680001027983 */ /* 0x000ee20000300a00 */
[----:B------:R-:W2:Y:S01]  /*610f0*/  S2R R239, SR_TID.X ;  /* 0x0000000000ef7919 */ /* 0x000ea20000002100 */
[----:B------:R-:W-:-:S02]  /*61100*/  SGXT.U32 R238, R238, 0x1 ;  /* 0x00000001eeee781a */ /* 0x000fc40000000000 */
[----:B------:R-:W4:Y:S02]  /*61110*/  LDL.64 R70, [R1+0x13e8] ;  /* 0x0013e80001467983 */ /* 0x000f240000100a00 */
[----:B------:R-:W-:Y:S02]  /*61120*/  LOP3.LUT R238, R238, 0x6, RZ, 0xfc, !PT ;  /* 0x00000006eeee7812 */ /* 0x000fe400078efcff */
[----:B------:R-:W4:Y:S02]  /*61130*/  LDL.64 R72, [R1+0x13f0] ;  /* 0x0013f00001487983 */ /* 0x000f240000100a00 */
[----:B------:R-:W-:Y:S02]  /*61140*/  ISETP.GE.AND P6, PT, R238, UR8, PT ;  /* 0x00000008ee007c0c */ /* 0x000fe4000bfc6270 */
[----:B------:R-:W-:Y:S01]  /*61150*/  ISETP.NE.U32.AND P2, PT, R48, RZ, PT ;  /* 0x000000ff3000720c */ /* 0x000fe20003f45070 */
[----:B------:R-:W4:Y:S01]  /*61160*/  LDL.64 R80, [R1+0x12b0] ;  /* 0x0012b00001507983 */ /* 0x000f220000100a00 */
[----:B--2---:R-:W-:-:S02]  /*61170*/  SHF.R.U32.HI R238, RZ, 0x6, R239 ;  /* 0x00000006ffee7819 */ /* 0x004fc400000116ef */
[----:B------:R-:W-:-:S04]  /*61180*/  SHF.R.U32.HI R239, RZ, 0x6, R239 ;  /* 0x00000006ffef7819 */ /* 0x000fc800000116ef */
[----:B------:R-:W-:-:S04]  /*61190*/  SGXT.U32 R239, R239, 0x1 ;  /* 0x00000001efef781a */ /* 0x000fc80000000000 */
[----:B------:R-:W-:-:S04]  /*611a0*/  LOP3.LUT R239, R239, 0x8, RZ, 0xfc, !PT ;  /* 0x00000008efef7812 */ /* 0x000fc800078efcff */
[----:B------:R-:W-:Y:S02]  /*611b0*/  ISETP.GE.AND P0, PT, R239, UR8, PT ;  /* 0x00000008ef007c0c */ /* 0x000fe4000bf06270 */
[----:B------:R-:W2:Y:S01]  /*611c0*/  S2R R239, SR_TID.X ;  /* 0x0000000000ef7919 */ /* 0x000ea20000002100 */
[----:B------:R-:W-:-:S04]  /*611d0*/  SGXT.U32 R238, R238, 0x1 ;  /* 0x00000001eeee781a */ /* 0x000fc80000000000 */
[----:B------:R-:W-:Y:S02]  /*611e0*/  LOP3.LUT R238, R238, 0x26, RZ, 0xfc, !PT ;  /* 0x00000026eeee7812 */ /* 0x000fe400078efcff */
[----:B------:R-:W-:Y:S02]  /*611f0*/  SEL R251, RZ, 0x4, P6 ;  /* 0x00000004fffb7807 */ /* 0x000fe40003000000 */
[----:B------:R-:W-:Y:S02]  /*61200*/  ISETP.GE.AND P6, PT, R238, UR8, PT ;  /* 0x00000008ee007c0c */ /* 0x000fe4000bfc6270 */
[----:B------:R-:W-:Y:S02]  /*61210*/  SEL R251, R251, RZ, P1 ;  /* 0x000000fffbfb7207 */ /* 0x000fe40000800000 */
[----:B--2---:R-:W-:-:S04]  /*61220*/  SHF.R.U32.HI R238, RZ, 0x6, R239 ;  /* 0x00000006ffee7819 */ /* 0x004fc800000116ef */
[----:B------:R-:W-:-:S04]  /*61230*/  SGXT.U32 R238, R238, 0x1 ;  /* 0x00000001eeee781a */ /* 0x000fc80000000000 */
[----:B------:R-:W-:-:S04]  /*61240*/  LOP3.LUT R238, R238, 0x44, RZ, 0xfc, !PT ;  /* 0x00000044eeee7812 */ /* 0x000fc800078efcff */
[----:B------:R-:W-:Y:S02]  /*61250*/  ISETP.GE.AND P4, PT, R238, UR8, PT ;  /* 0x00000008ee007c0c */ /* 0x000fe4000bf86270 */
[----:B------:R-:W-:-:S04]  /*61260*/  SHF.R.U32.HI R238, RZ, 0x6, R239 ;  /* 0x00000006ffee7819 */ /* 0x000fc800000116ef */
[----:B------:R-:W-:Y:S02]  /*61270*/  SGXT.U32 R238, R238, 0x1 ;  /* 0x00000001eeee781a */ /* 0x000fe40000000000 */
[----:B------:R-:W-:Y:S02]  /*61280*/  ISETP.NE.U32.AND P5, PT, R251, RZ, PT ;  /* 0x000000fffb00720c */ /* 0x000fe40003fa5070 */
[----:B------:R-:W-:Y:S02]  /*61290*/  LOP3.LUT R238, R238, 0x46, RZ, 0xfc, !PT ;  /* 0x00000046eeee7812 */ /* 0x000fe400078efcff */
[----:B------:R-:W-:Y:S02]  /*612a0*/  SEL R251, RZ, 0x4, P6 ;  /* 0x00000004fffb7807 */ /* 0x000fe40003000000 */
[----:B------:R-:W-:Y:S02]  /*612b0*/  ISETP.GE.AND P6, PT, R238, UR8, PT ;  /* 0x00000008ee007c0c */ /* 0x000fe4000bfc6270 */
[----:B------:R-:W-:-:S04]  /*612c0*/  SHF.R.U32.HI R238, RZ, 0x6, R239 ;  /* 0x00000006ffee7819 */ /* 0x000fc800000116ef */
[----:B------:R-:W-:-:S04]  /*612d0*/  SGXT.U32 R238, R238, 0x1 ;  /* 0x00000001eeee781a */ /* 0x000fc80000000000 */
[----:B------:R-:W-:Y:S02]  /*612e0*/  LOP3.LUT R238, R238, 0x64, RZ, 0xfc, !PT ;  /* 0x00000064eeee7812 */ /* 0x000fe400078efcff */
[----:B-1----:R-:W-:Y:S02]  /*612f0*/  SEL R0, R251, RZ, P1 ;  /* 0x000000fffb007207 */ /* 0x002fe40000800000 */
[----:B------:R-:W-:Y:S02]  /*61300*/  SEL R251, RZ, 0x4, P4 ;  /* 0x00000004fffb7807 */ /* 0x000fe40002000000 */
[----:B------:R-:W-:Y:S01]  /*61310*/  ISETP.GE.AND P4, PT, R238, UR8, PT ;  /* 0x00000008ee007c0c */ /* 0x000fe2000bf86270 */
[----:B---3--:R1:W-:Y:S02]  /*61320*/  LDGSTS.E [R3+-0x18000], desc[UR48][R96.64], P3 ;  /* 0xe800000060037fae */ /* 0x0083e40009921870 */
[----:B-1----:R-:W-:Y:S02]  /*61330*/  SHF.R.U32.HI R97, RZ, 0x6, R239 ;  /* 0x00000006ff617819 */ /* 0x002fe400000116ef */
[----:B----4-:R-:W-:Y:S04]  /*61340*/  LDGSTS.E [R3+-0x17ff8], desc[UR48][R84.64], P5 ;  /* 0xe800800054037fae */ /* 0x010fe8000a921870 */
[----:B------:R-:W2:Y:S01]  /*61350*/  LDL.64 R238, [R1+0x14f0] ;  /* 0x0014f00001ee7983 */ /* 0x000ea20000100a00 */
[----:B------:R-:W-:-:S02]  /*61360*/  SGXT.U32 R97, R97, 0x1 ;  /* 0x000000016161781a */ /* 0x000fc40000000000 */
[----:B------:R-:W-:Y:S01]  /*61370*/  ISETP.NE.U32.AND P3, PT, R0, RZ, PT ;  /* 0x000000ff0000720c */ /* 0x000fe20003f65070 */
[----:B------:R1:W-:Y:S01]  /*61380*/  LDGSTS.E [R3+-0x16000], desc[UR48][R246.64], P2 ;  /* 0xea000000f6037fae */ /* 0x0003e20009121870 */
[----:B------:R-:W-:Y:S02]  /*61390*/  LOP3.LUT R97, R97, 0x66, RZ, 0xfc, !PT ;  /* 0x0000006661617812 */ /* 0x000fe400078efcff */
[----:B------:R-:W-:Y:S02]  /*613a0*/  SEL R0, RZ, 0x4, P6 ;  /* 0x00000004ff007807 */ /* 0x000fe40003000000 */
[----:B------:R-:W-:Y:S02]  /*613b0*/  ISETP.GE.AND P6, PT, R97, UR8, PT ;  /* 0x0000000861007c0c */ /* 0x000fe4000bfc6270 */
[----:B------:R-:W3:Y:S01]  /*613c0*/  S2R R97, SR_TID.X ;  /* 0x0000000000617919 */ /* 0x000ee20000002100 */
[----:B------:R-:W-:Y:S02]  /*613d0*/  SEL R49, R251, RZ, P1 ;  /* 0x000000fffb317207 */ /* 0x000fe40000800000 */
[----:B------:R-:W-:-:S02]  /*613e0*/  SEL R48, RZ, 0x4, P4 ;  /* 0x00000004ff307807 */ /* 0x000fc40002000000 */
[----:B------:R-:W-:Y:S01]  /*613f0*/  SEL R251, R0, RZ, P1 ;  /* 0x000000ff00fb7207 */ /* 0x000fe20000800000 */
[----:B------:R-:W-:Y:S01]  /*61400*/  LDGSTS.E [R3+-0x15ff8], desc[UR48][R28.64], P3 ;  /* 0xea0080001c037fae */ /* 0x000fe20009921870 */
[----:B------:R-:W-:Y:S02]  /*61410*/  SEL R0, RZ, 0x4, P6 ;  /* 0x00000004ff007807 */ /* 0x000fe40003000000 */
[----:B------:R-:W-:Y:S02]  /*61420*/  ISETP.NE.U32.AND P6, PT, R251, RZ, PT ;  /* 0x000000fffb00720c */ /* 0x000fe40003fc5070 */
[----:B------:R-:W-:Y:S02]  /*61430*/  SEL R48, R48, RZ, P1 ;  /* 0x000000ff30307207 */ /* 0x000fe40000800000 */
[----:B------:R-:W-:Y:S02]  /*61440*/  SEL R251, R0, RZ, P1 ;  /* 0x000000ff00fb7207 */ /* 0x000fe40000800000 */
[----:B------:R-:W-:-:S02]  /*61450*/  ISETP.NE.U32.AND P4, PT, R49, RZ, PT ;  /* 0x000000ff3100720c */ /* 0x000fc40003f85070 */
[----:B------:R-:W-:Y:S02]  /*61460*/  ISETP.NE.U32.AND P2, PT, R48, RZ, PT ;  /* 0x000000ff3000720c */ /* 0x000fe40003f45070 */
[----:B------:R-:W-:Y:S02]  /*61470*/  SEL R0, RZ, 0x4, P0 ;  /* 0x00000004ff007807 */ /* 0x000fe40000000000 */
[----:B------:R-:W-:-:S07]  /*61480*/  ISETP.NE.U32.AND P0, PT, R251, RZ, PT ;  /* 0x000000fffb00720c */ /* 0x000fce0003f05070 */
[----:B------:R-:W-:Y:S01]  /*61490*/  LDGSTS.E [R3+-0x14000], desc[UR48][R70.64], P4 ;  /* 0xec00000046037fae */ /* 0x000fe2000a121870 */
[----:B---3--:R-:W-:-:S03]  /*614a0*/  SHF.R.U32.HI R97, RZ, 0x6, R97 ;  /* 0x00000006ff617819 */ /* 0x008fc60000011661 */
[----:B------:R-:W-:Y:S01]  /*614b0*/  LDGSTS.E [R3+-0x13ff8], desc[UR48][R72.64], P6 ;  /* 0xec00800048037fae */ /* 0x000fe2000b121870 */
[----:B------:R-:W-:-:S04]  /*614c0*/  SGXT.U32 R97, R97, 0x1 ;  /* 0x000000016161781a */ /* 0x000fc80000000000 */
[----:B------:R-:W-:-:S04]  /*614d0*/  LOP3.LUT R97, R97, 0xa, RZ, 0xfc, !PT ;  /* 0x0000000a61617812 */ /* 0x000fc800078efcff */
[----:B------:R-:W-:Y:S02]  /*614e0*/  ISETP.GE.AND P5, PT, R97, UR8, PT ;  /* 0x0000000861007c0c */ /* 0x000fe4000bfa6270 */
[----:B------:R-:W3:Y:S01]  /*614f0*/  LDL.64 R96, [R1+0x12a8] ;  /* 0x0012a80001607983 */ /* 0x000ee20000100a00 */
[----:B-1----:R-:W1:Y:S02]  /*61500*/  S2R R246, SR_TID.X ;  /* 0x0000000000f67919 */ /* 0x002e640000002100 */
[----:B-1----:R-:W-:-:S04]  /*61510*/  SHF.R.U32.HI R247, RZ, 0x6, R246 ;  /* 0x00000006fff77819 */ /* 0x002fc800000116f6 */
[----:B------:R-:W-:Y:S01]  /*61520*/  SGXT.U32 R247, R247, 0x1 ;  /* 0x00000001f7f7781a */ /* 0x000fe20000000000 */
[----:B--2---:R-:W-:Y:S04]  /*61530*/  LDGSTS.E [R3+-0x12000], desc[UR48][R238.64], P2 ;  /* 0xee000000ee037fae */ /* 0x004fe80009121870 */
[----:B------:R1:W-:Y:S04]  /*61540*/  LDGSTS.E [R3+-0x11ff8], desc[UR48][R4.64], P0 ;  /* 0xee00800004037fae */ /* 0x0003e80008121870 */
[----:B------:R-:W3:Y:S01]  /*61550*/  LDL.LU.64 R4, [R1+0x1e60] ;  /* 0x001e600001047983 */ /* 0x000ee20000300a00 */
[----:B------:R-:W-:-:S02]  /*61560*/  LOP3.LUT R247, R247, 0xc, RZ, 0xfc, !PT ;  /* 0x0000000cf7f77812 */ /* 0x000fc400078efcff */
[----:B------:R-:W-:Y:S01]  /*61570*/  SHF.R.U32.HI R246, RZ, 0x6, R246 ;  /* 0x00000006fff67819 */ /* 0x000fe200000116f6 */
[----:B------:R-:W2:Y:S01]  /*61580*/  LDL.64 R238, [R1+0x1328] ;  /* 0x0013280001ee7983 */ /* 0x000ea20000100a00 */
[----:B------:R-:W-:Y:S02]  /*61590*/  ISETP.GE.AND P3, PT, R247, UR8, PT ;  /* 0x00000008f7007c0c */ /* 0x000fe4000bf66270 */
[----:B------:R-:W4:Y:S01]  /*615a0*/  S2R R247, SR_TID.X ;  /* 0x0000000000f77919 */ /* 0x000f220000002100 */
[----:B------:R-:W-:Y:S02]  /*615b0*/  SGXT.U32 R246, R246, 0x1 ;  /* 0x00000001f6f6781a */ /* 0x000fe40000000000 */
[----:B------:R-:W-:Y:S01]  /*615c0*/  SEL R0, R0, RZ, P1 ;  /* 0x000000ff00007207 */ /* 0x000fe20000800000 */
[----:B------:R-:W2:Y:S01]  /*615d0*/  LDL.64 R72, [R1+0x1330] ;  /* 0x0013300001487983 */ /* 0x000ea20000100a00 */
[----:B------:R-:W-:Y:S02]  /*615e0*/  LOP3.LUT R246, R246, 0x28, RZ, 0xfc, !PT ;  /* 0x00000028f6f67812 */ /* 0x000fe400078efcff */
[----:B------:R-:W-:Y:S01]  /*615f0*/  SEL R251, RZ, 0x4, P5 ;  /* 0x00000004fffb7807 */ /* 0x000fe20002800000 */
[----:B------:R-:W2:Y:S01]  /*61600*/  LDL.64 R84, [R1+0x1400] ;  /* 0x0014000001547983 */ /* 0x000ea20000100a00 */
[----:B------:R-:W-:-:S03]  /*61610*/  ISETP.GE.AND P4, PT, R246, UR8, PT ;  /* 0x00000008f6007c0c */ /* 0x000fc6000bf86270 */
[----:B------:R-:W2:Y:S04]  /*61620*/  LDL.64 R28, [R1+0x1420] ;  /* 0x00142000011c7983 */ /* 0x000ea80000100a00 */
[----:B------:R-:W2:Y:S01]  /*61630*/  LDL.64 R70, [R1+0x1520] ;  /* 0x0015200001467983 */ /* 0x000ea20000100a00 */
[--C-:B----4-:R-:W-:Y:S02]  /*61640*/  SHF.R.U32.HI R246, RZ, 0x6, R247.reuse ;  /* 0x00000006fff67819 */ /* 0x110fe400000116f7 */
[----:B------:R-:W-:-:S04]  /*61650*/  SHF.R.U32.HI R247, RZ, 0x6, R247 ;  /* 0x00000006fff77819 */ /* 0x000fc800000116f7 */
[----:B------:R-:W-:-:S04]  /*61660*/  SGXT.U32 R247, R247, 0x1 ;  /* 0x00000001f7f7781a */ /* 0x000fc80000000000 */
[----:B------:R-:W-:-:S04]  /*61670*/  LOP3.LUT R247, R247, 0x2a, RZ, 0xfc, !PT ;  /* 0x0000002af7f77812 */ /* 0x000fc800078efcff */
[----:B------:R-:W-:Y:S02]  /*61680*/  ISETP.GE.AND P2, PT, R247, UR8, PT ;  /* 0x00000008f7007c0c */ /* 0x000fe4000bf46270 */
[----:B------:R-:W4:Y:S01]  /*61690*/  S2R R247, SR_TID.X ;  /* 0x0000000000f77919 */ /* 0x000f220000002100 */
[----:B------:R-:W-:-:S04]  /*616a0*/  SGXT.U32 R246, R246, 0x1 ;  /* 0x00000001f6f6781a */ /* 0x000fc80000000000 */
[----:B------:R-:W-:Y:S02]  /*616b0*/  LOP3.LUT R246, R246, 0xe, RZ, 0xfc, !PT ;  /* 0x0000000ef6f67812 */ /* 0x000fe400078efcff */
[----:B------:R-:W-:Y:S02]  /*616c0*/  ISETP.NE.U32.AND P6, PT, R0, RZ, PT ;  /* 0x000000ff0000720c */ /* 0x000fe40003fc5070 */
[----:B------:R-:W-:Y:S02]  /*616d0*/  ISETP.GE.AND P5, PT, R246, UR8, PT ;  /* 0x00000008f6007c0c */ /* 0x000fe4000bfa6270 */
[----:B------:R-:W-:Y:S02]  /*616e0*/  SEL R0, RZ, 0x4, P4 ;  /* 0x00000004ff007807 */ /* 0x000fe40002000000 */
[--C-:B----4-:R-:W-:Y:S02]  /*616f0*/  SHF.R.U32.HI R246, RZ, 0x6, R247.reuse ;  /* 0x00000006fff67819 */ /* 0x110fe400000116f7 */
[----:B------:R-:W-:-:S04]  /*61700*/  SHF.R.U32.HI R247, RZ, 0x6, R247 ;  /* 0x00000006fff77819 */ /* 0x000fc800000116f7 */
[----:B------:R-:W-:-:S04]  /*61710*/  SGXT.U32 R247, R247, 0x1 ;  /* 0x00000001f7f7781a */ /* 0x000fc80000000000 */
[----:B------:R-:W-:-:S04]  /*61720*/  LOP3.LUT R247, R247, 0x4a, RZ, 0xfc, !PT ;  /* 0x0000004af7f77812 */ /* 0x000fc800078efcff */
[----:B------:R-:W-:Y:S02]  /*61730*/  ISETP.GE.AND P4, PT, R247, UR8, PT ;  /* 0x00000008f7007c0c */ /* 0x000fe4000bf86270 */
[----:B------:R-:W4:Y:S01]  /*61740*/  S2R R247, SR_TID.X ;  /* 0x0000000000f77919 */ /* 0x000f220000002100 */
[----:B------:R-:W-:Y:S02]  /*61750*/  SGXT.U32 R246, R246, 0x1 ;  /* 0x00000001f6f6781a */ /* 0x000fe40000000000 */
[----:B-1----:R-:W-:Y:S02]  /*61760*/  SEL R3, R0, RZ, P1 ;  /* 0x000000ff00037207 */ /* 0x002fe40000800000 */
[----:B------:R-:W-:Y:S02]  /*61770*/  LOP3.LUT R246, R246, 0x48, RZ, 0xfc, !PT ;  /* 0x00000048f6f67812 */ /* 0x000fe400078efcff */
[----:B------:R-:W-:Y:S02]  /*61780*/  SEL R0, RZ, 0x4, P2 ;  /* 0x00000004ff007807 */ /* 0x000fe40001000000 */
[----:B------:R-:W-:-:S02]  /*61790*/  ISETP.GE.AND P2, PT, R246, UR8, PT ;  /* 0x00000008f6007c0c */ /* 0x000fc4000bf46270 */
[----:B------:R-:W-:Y:S02]  /*617a0*/  SEL R48, RZ, 0x4, P3 ;  /* 0x00000004ff307807 */ /* 0x000fe40001800000 */
[----:B------:R-:W-:Y:S02]  /*617b0*/  ISETP.NE.U32.AND P3, PT, R3, RZ, PT ;  /* 0x000000ff0300720c */ /* 0x000fe40003f65070 */
[----:B------:R-:W-:Y:S02]  /*617c0*/  SEL R3, R0, RZ, P1 ;  /* 0x000000ff00037207 */ /* 0x000fe40000800000 */
[----:B------:R-:W-:Y:S02]  /*617d0*/  SEL R0, RZ, 0x4, P2 ;  /* 0x00000004ff007807 */ /* 0x000fe40001000000 */
[----:B------:R-:W-:Y:S02]  /*617e0*/  ISETP.NE.U32.AND P2, PT, R3, RZ, PT ;  /* 0x000000ff0300720c */ /* 0x000fe40003f45070 */
[----:B------:R-:W-:-:S02]  /*617f0*/  SEL R3, R0, RZ, P1 ;  /* 0x000000ff00037207 */ /* 0x000fc40000800000 */
[----:B------:R-:W-:Y:S01]  /*61800*/  SEL R0, RZ, 0x4, P4 ;  /* 0x00000004ff007807 */ /* 0x000fe20002000000 */
[----:B---3--:R1:W-:Y:S02]  /*61810*/  LDGSTS.E [R4+-0x18000], desc[UR48][R96.64], P6 ;  /* 0xe800000060047fae */ /* 0x0083e4000b121870 */
[----:B-1----:R-:W1:Y:S01]  /*61820*/  S2R R97, SR_TID.X ;  /* 0x0000000000617919 */ /* 0x002e620000002100 */
[----:B----4-:R-:W-:Y:S02]  /*61830*/  SHF.R.U32.HI R96, RZ, 0x6, R247 ;  /* 0x00000006ff607819 */ /* 0x010fe400000116f7 */
[----:B------:R-:W3:Y:S02]  /*61840*/  LDL.64 R246, [R1+0x1510] ;  /* 0x0015100001f67983 */ /* 0x000ee40000100a00 */
[----:B------:R-:W-:-:S04]  /*61850*/  SGXT.U32 R96, R96, 0x1 ;  /* 0x000000016060781a */ /* 0x000fc80000000000 */
[----:B------:R-:W-:-:S04]  /*61860*/  LOP3.LUT R96, R96, 0x68, RZ, 0xfc, !PT ;  /* 0x0000006860607812 */ /* 0x000fc800078efcff */
[----:B------:R-:W-:Y:S02]  /*61870*/  ISETP.GE.AND P6, PT, R96, UR8, PT ;  /* 0x0000000860007c0c */ /* 0x000fe4000bfc6270 */
[----:B-1----:R-:W-:-:S04]  /*61880*/  SHF.R.U32.HI R97, RZ, 0x6, R97 ;  /* 0x00000006ff617819 */ /* 0x002fc80000011661 */
[----:B------:R-:W-:-:S04]  /*61890*/  SGXT.U32 R97, R97, 0x1 ;  /* 0x000000016161781a */ /* 0x000fc80000000000 */
[----:B------:R-:W-:-:S04]  /*618a0*/  LOP3.LUT R97, R97, 0x6a, RZ, 0xfc, !PT ;  /* 0x0000006a61617812 */ /* 0x000fc800078efcff */
[----:B------:R-:W-:Y:S02]  /*618b0*/  ISETP.GE.AND P4, PT, R97, UR8, PT ;  /* 0x0000000861007c0c */ /* 0x000fe4000bf86270 */
[----:B------:R-:W4:Y:S01]  /*618c0*/  LDL.64 R96, [R1+0x12b8] ;  /* 0x0012b80001607983 */ /* 0x000f220000100a00 */
[----:B------:R-:W-:-:S04]  /*618d0*/  SEL R251, R251, RZ, P1 ;  /* 0x000000fffbfb7207 */ /* 0x000fc80000800000 */
[----:B------:R-:W-:-:S13]  /*618e0*/  ISETP.NE.U32.AND P0, PT, R251, RZ, PT ;  /* 0x000000fffb00720c */ /* 0x000fda0003f05070 */
[----:B------:R-:W-:Y:S04]  /*618f0*/  LDGSTS.E [R4+-0x17ff8], desc[UR48][R80.64], P0 ;  /* 0xe800800050047fae */ /* 0x000fe80008121870 */
[----:B--2---:R-:W-:Y:S04]  /*61900*/  LDGSTS.E [R4+-0x16000], desc[UR48][R238.64], P3 ;  /* 0xea000000ee047fae */ /* 0x004fe80009921870 */
[----:B------:R1:W-:Y:S02]  /*61910*/  LDGSTS.E [R4+-0x15ff8], desc[UR48][R72.64], P2 ;  /* 0xea00800048047fae */ /* 0x0003e40009121870 */
[----:B-1----:R-:W1:Y:S01]  /*61920*/  S2R R73, SR_TID.X ;  /* 0x0000000000497919 */ /* 0x002e620000002100 */
[----:B------:R-:W-:-:S02]  /*61930*/  SEL R251, RZ, 0x4, P6 ;  /* 0x00000004fffb7807 */ /* 0x000fc40003000000 */
[----:B------:R-:W-:Y:S02]  /*61940*/  ISETP.NE.U32.AND P6, PT, R3, RZ, PT ;  /* 0x000000ff0300720c */ /* 0x000fe40003fc5070 */
[----:B------:R-:W-:Y:S02]  /*61950*/  SEL R3, R0, RZ, P1 ;  /* 0x000000ff00037207 */ /* 0x000fe40000800000 */
[----:B------:R-:W-:Y:S02]  /*61960*/  SEL R0, RZ, 0x4, P4 ;  /* 0x00000004ff007807 */ /* 0x000fe40002000000 */
[----:B------:R-:W-:Y:S02]  /*61970*/  ISETP.NE.U32.AND P4, PT, R3, RZ, PT ;  /* 0x000000ff0300720c */ /* 0x000fe40003f85070 */
[----:B------:R-:W-:Y:S02]  /*61980*/  SEL R251, R251, RZ, P1 ;  /* 0x000000fffbfb7207 */ /* 0x000fe40000800000 */
[----:B------:R-:W-:-:S02]  /*61990*/  SEL R3, R0, RZ, P1 ;  /* 0x000000ff00037207 */ /* 0x000fc40000800000 */
[----:B------:R-:W-:Y:S01]  /*619a0*/  SEL R0, R48, RZ, P1 ;  /* 0x000000ff30007207 */ /* 0x000fe20000800000 */
[----:B------:R-:W2:Y:S01]  /*619b0*/  S2R R239, SR_TID.X ;  /* 0x0000000000ef7919 */ /* 0x000ea20000002100 */
[----:B------:R-:W-:Y:S02]  /*619c0*/  ISETP.NE.U32.AND P0, PT, R251, RZ, PT ;  /* 0x000000fffb00720c */ /* 0x000fe40003f05070 */
[----:B------:R-:W-:Y:S01]  /*619d0*/  ISETP.NE.U32.AND P3, PT, R3, RZ, PT ;  /* 0x000000ff0300720c */ /* 0x000fe20003f65070 */
[----:B------:R-:W-:Y:S01]  /*619e0*/  LDGSTS.E [R4+-0x14000], desc[UR48][R84.64], P6 ;  /* 0xec00000054047fae */ /* 0x000fe2000b121870 */
[----:B------:R-:W-:-:S03]  /*619f0*/  ISETP.NE.U32.AND P2, PT, R0, RZ, PT ;  /* 0x000000ff0000720c */ /* 0x000fc60003f45070 */
[----:B------:R-:W-:Y:S01]  /*61a00*/  LDGSTS.E [R4+-0x13ff8], desc[UR48][R28.64], P4 ;  /* 0xec0080001c047fae */ /* 0x000fe2000a121870 */
[--C-:B-1----:R-:W-:Y:S02]  /*61a10*/  SHF.R.U32.HI R72, RZ, 0x6, R73.reuse ;  /* 0x00000006ff487819 */ /* 0x102fe40000011649 */
[----:B------:R-:W-:Y:S02]  /*61a20*/  SHF.R.U32.HI R73, RZ, 0x6, R73 ;  /* 0x00000006ff497819 */ /* 0x000fe40000011649 */
[----:B------:R-:W-:Y:S01]  /*61a30*/  SEL R0, RZ, 0x4, P5 ;  /* 0x00000004ff007807 */ /* 0x000fe20002800000 */
[----:B------:R-:W4:Y:S01]  /*61a40*/  LDL.64 R28, [R1+0x1340] ;  /* 0x00134000011c7983 */ /* 0x000f220000100a00 */
[----:B------:R-:W-:-:S04]  /*61a50*/  SGXT.U32 R73, R73, 0x1 ;  /* 0x000000014949781a */ /* 0x000fc80000000000 */
[----:B------:R-:W-:-:S04]  /*61a60*/  LOP3.LUT R73, R73, 0x12, RZ, 0xfc, !PT ;  /* 0x0000001249497812 */ /* 0x000fc800078efcff */
[----:B------:R-:W-:Y:S02]  /*61a70*/  ISETP.GE.AND P4, PT, R73, UR8, PT ;  /* 0x0000000849007c0c */ /* 0x000fe4000bf86270 */
[----:B------:R-:W1:Y:S01]  /*61a80*/  S2R R73, SR_TID.X ;  /* 0x0000000000497919 */ /* 0x000e620000002100 */
[----:B--2---:R-:W-:Y:S02]  /*61a90*/  SHF.R.U32.HI R239, RZ, 0x6, R239 ;  /* 0x00000006ffef7819 */ /* 0x004fe400000116ef */
[----:B------:R-:W-:Y:S02]  /*61aa0*/  SGXT.U32 R72, R72, 0x1 ;  /* 0x000000014848781a */ /* 0x000fe40000000000 */
[----:B------:R-:W-:Y:S02]  /*61ab0*/  SGXT.U32 R239, R239, 0x1 ;  /* 0x00000001efef781a */ /* 0x000fe40000000000 */
[----:B------:R-:W-:Y:S02]  /*61ac0*/  LOP3.LUT R72, R72, 0x2c, RZ, 0xfc, !PT ;  /* 0x0000002c48487812 */ /* 0x000fe400078efcff */
[----:B------:R-:W-:-:S02]  /*61ad0*/  LOP3.LUT R239, R239, 0x10, RZ, 0xfc, !PT ;  /* 0x00000010efef7812 */ /* 0x000fc400078efcff */
[----:B------:R-:W-:Y:S02]  /*61ae0*/  ISETP.GE.AND P6, PT, R72, UR8, PT ;  /* 0x0000000848007c0c */ /* 0x000fe4000bfc6270 */
[----:B------:R-:W-:Y:S02]  /*61af0*/  ISETP.GE.AND P5, PT, R239, UR8, PT ;  /* 0x00000008ef007c0c */ /* 0x000fe4000bfa6270 */
[----:B------:R-:W-:Y:S01]  /*61b00*/  SEL R3, R0, RZ, P1 ;  /* 0x000000ff00037207 */ /* 0x000fe20000800000 */
[----:B------:R-:W2:Y:S01]  /*61b10*/  LDL.64 R238, [R1+0x12c0] ;  /* 0x0012c00001ee7983 */ /* 0x000ea20000100a00 */
[----:B------:R-:W-:-:S04]  /*61b20*/  SEL R0, RZ, 0x4, P6 ;  /* 0x00000004ff007807 */ /* 0x000fc80003000000 */
[----:B------:R-:W-:Y:S02]  /*61b30*/  SEL R0, R0, RZ, P1 ;  /* 0x000000ff00007207 */ /* 0x000fe40000800000 */
[----:B-1----:R-:W-:-:S04]  /*61b40*/  SHF.R.U32.HI R72, RZ, 0x6, R73 ;  /* 0x00000006ff487819 */ /* 0x002fc80000011649 */
[----:B------:R-:W-:-:S04]  /*61b50*/  SGXT.U32 R72, R72, 0x1 ;  /* 0x000000014848781a */ /* 0x000fc80000000000 */
[----:B------:R-:W-:Y:S01]  /*61b60*/  LOP3.LUT R72, R72, 0x4c, RZ, 0xfc, !PT ;  /* 0x0000004c48487812 */ /* 0x000fe200078efcff */
[----:B---3--:R-:W-:Y:S04]  /*61b70*/  LDGSTS.E [R4+-0x12000], desc[UR48][R246.64], P0 ;  /* 0xee000000f6047fae */ /* 0x008fe80008121870 */
[----:B------:R1:W-:Y:S04]  /*61b80*/  LDGSTS.E [R4+-0x11ff8], desc[UR48][R70.64], P3 ;  /* 0xee00800046047fae */ /* 0x0003e80009921870 */
[----:B------:R-:W3:Y:S01]  /*61b90*/  LDL.64 R246, [R1+0x1338] ;  /* 0x0013380001f67983 */ /* 0x000ee20000100a00 */
[----:B-1----:R-:W-:-:S03]  /*61ba0*/  SHF.R.U32.HI R71, RZ, 0x6, R73 ;  /* 0x00000006ff477819 */ /* 0x002fc60000011649 */
[----:B----4-:R1:W-:Y:S02]  /*61bb0*/  LDGSTS.E [R5+-0x18000], desc[UR48][R96.64], P2 ;  /* 0xe800000060057fae */ /* 0x0103e40009121870 */
[----:B-1----:R-:W1:Y:S01]  /*61bc0*/  S2R R97, SR_TID.X ;  /* 0x0000000000617919 */ /* 0x002e620000002100 */
[----:B------:R-:W-:Y:S02]  /*61bd0*/  SGXT.U32 R71, R71, 0x1 ;  /* 0x000000014747781a */ /* 0x000fe40000000000 */
[----:B------:R-:W-:Y:S02]  /*61be0*/  SHF.R.U32.HI R73, RZ, 0x6, R73 ;  /* 0x00000006ff497819 */ /* 0x000fe40000011649 */
[----:B------:R-:W-:Y:S02]  /*61bf0*/  LOP3.LUT R71, R71, 0x2e, RZ, 0xfc, !PT ;  /* 0x0000002e47477812 */ /* 0x000fe400078efcff */
[----:B------:R-:W-:Y:S02]  /*61c00*/  SGXT.U32 R73, R73, 0x1 ;  /* 0x000000014949781a */ /* 0x000fe40000000000 */
[----:B------:R-:W-:-:S02]  /*61c10*/  ISETP.GE.AND P6, PT, R71, UR8, PT ;  /* 0x0000000847007c0c */ /* 0x000fc4000bfc6270 */
[----:B------:R-:W-:Y:S01]  /*61c20*/  LOP3.LUT R73, R73, 0x4e, RZ, 0xfc, !PT ;  /* 0x0000004e49497812 */ /* 0x000fe200078efcff */
[----:B------:R-:W4:Y:S01]  /*61c30*/  LDL.64 R70, [R1+0x1440] ;  /* 0x0014400001467983 */ /* 0x000f220000100a00 */
[----:B------:R-:W-:Y:S02]  /*61c40*/  ISETP.NE.U32.AND P2, PT, R0, RZ, PT ;  /* 0x000000ff0000720c */ /* 0x000fe40003f45070 */
[----:B------:R-:W-:Y:S02]  /*61c50*/  SEL R0, RZ, 0x4, P6 ;  /* 0x00000004ff007807 */ /* 0x000fe40003000000 */
[----:B------:R-:W-:Y:S02]  /*61c60*/  ISETP.GE.AND P3, PT, R72, UR8, PT ;  /* 0x0000000848007c0c */ /* 0x000fe4000bf66270 */
[----:B------:R-:W-:Y:S02]  /*61c70*/  ISETP.GE.AND P6, PT, R73, UR8, PT ;  /* 0x0000000849007c0c */ /* 0x000fe4000bfc6270 */
[----:B------:R-:W-:Y:S01]  /*61c80*/  ISETP.NE.U32.AND P0, PT, R3, RZ, PT ;  /* 0x000000ff0300720c */ /* 0x000fe20003f05070 */
[----:B------:R-:W4:Y:S01]  /*61c90*/  LDL.64 R72, [R1+0x1430] ;  /* 0x0014300001487983 */ /* 0x000f220000100a00 */
[----:B-1----:R-:W-:-:S02]  /*61ca0*/  SHF.R.U32.HI R96, RZ, 0x6, R97 ;  /* 0x00000006ff607819 */ /* 0x002fc40000011661 */
[----:B------:R-:W-:Y:S02]  /*61cb0*/  SHF.R.U32.HI R97, RZ, 0x6, R97 ;  /* 0x00000006ff617819 */ /* 0x000fe40000011661 */
[----:B------:R-:W-:Y:S02]  /*61cc0*/  SGXT.U32 R96, R96, 0x1 ;  /* 0x000000016060781a */ /* 0x000fe40000000000 */
[----:B------:R-:W-:Y:S02]  /*61cd0*/  SGXT.U32 R97, R97, 0x1 ;  /* 0x000000016161781a */ /* 0x000fe40000000000 */
[----:B------:R-:W-:Y:S02]  /*61ce0*/  LOP3.LUT R96, R96, 0x6c, RZ, 0xfc, !PT ;  /* 0x0000006c60607812 */ /* 0x000fe400078efcff */
[----:B------:R-:W-:Y:S02]  /*61cf0*/  LOP3.LUT R97, R97, 0x6e, RZ, 0xfc, !PT ;  /* 0x0000006e61617812 */ /* 0x000fe400078efcff */
[----:B------:R-:W-:-:S02]  /*61d00*/  SEL R4, RZ, 0x4, P3 ;  /* 0x00000004ff047807 */ /* 0x000fc40001800000 */
[----:B------:R-:W-:Y:S02]  /*61d10*/  SEL R3, RZ, 0x4, P6 ;  /* 0x00000004ff037807 */ /* 0x000fe40003000000 */
[----:B------:R-:W-:Y:S02]  /*61d20*/  ISETP.GE.AND P3, PT, R96, UR8, PT ;  /* 0x0000000860007c0c */ /* 0x000fe4000bf66270 */
[----:B------:R-:W-:Y:S02]  /*61d30*/  ISETP.GE.AND P6, PT, R97, UR8, PT ;  /* 0x0000000861007c0c */ /* 0x000fe4000bfc6270 */
[----:B------:R-:W4:Y:S01]  /*61d40*/  LDL.64 R96, [R1+0x1540] ;  /* 0x0015400001607983 */ /* 0x000f220000100a00 */
[----:B------:R-:W-:Y:S02]  /*61d50*/  SEL R0, R0, RZ, P1 ;  /* 0x000000ff00007207 */ /* 0x000fe40000800000 */
[----:B------:R-:W-:Y:S02]  /*61d60*/  SEL R251, RZ, 0x4, P3 ;  /* 0x00000004fffb7807 */ /* 0x000fe40001800000 */
[----:B------:R-:W-:-:S02]  /*61d70*/  ISETP.NE.U32.AND P3, PT, R0, RZ, PT ;  /* 0x000000ff0000720c */ /* 0x000fc40003f65070 */
[----:B------:R-:W-:Y:S02]  /*61d80*/  SEL R0, RZ, 0x4, P6 ;  /* 0x00000004ff007807 */ /* 0x000fe40003000000 */
[----:B------:R-:W-:Y:S02]  /*61d90*/  SEL R4, R4, RZ, P1 ;  /* 0x000000ff04047207 */ /* 0x000fe40000800000 */
[----:B------:R-:W-:Y:S02]  /*61da0*/  SEL R3, R3, RZ, P1 ;  /* 0x000000ff03037207 */ /* 0x000fe40000800000 */
[----:B------:R-:W-:Y:S02]  /*61db0*/  SEL R251, R251, RZ, P1 ;  /* 0x000000fffbfb7207 */ /* 0x000fe40000800000 */
[----:B------:R-:W-:Y:S02]  /*61dc0*/  SEL R0, R0, RZ, P1 ;  /* 0x000000ff00007207 */ /* 0x000fe40000800000 */
[----:B------:R-:W-:Y:S01]  /*61dd0*/  ISETP.NE.U32.AND P6, PT, R3, RZ, PT ;  /* 0x000000ff0300720c */ /* 0x000fe20003fc5070 */
[----:B------:R1:W-:Y:S04]  /*61de0*/  STL [R1+0x19e8], R250 ;  /* 0x0019e8fa01007387 */ /* 0x0003e80000100800 */
[----:B------:R-:W4:Y:S04]  /*61df0*/  LDL.64 R84, [R1+0x1348] ;  /* 0x0013480001547983 */ /* 0x000f280000100a00 */
[----:B--2---:R-:W-:Y:S01]  /*61e00*/  LDGSTS.E [R5+-0x17ff8], desc[UR48][R238.64], P0 ;  /* 0xe8008000ee057fae */ /* 0x004fe20008121870 */
[----:B------:R-:W-:-:S02]  /*61e10*/  ISETP.NE.U32.AND P0, PT, R4, RZ, PT ;  /* 0x000000ff0400720c */ /* 0x000fc40003f05070 */
[----:B------:R-:W-:Y:S02]  /*61e20*/  SEL R4, RZ, 0x4, P5 ;  /* 0x00000004ff047807 */ /* 0x000fe40002800000 */
[----:B------:R-:W-:Y:S01]  /*61e30*/  ISETP.NE.U32.AND P5, PT, R251, RZ, PT ;  /* 0x000000fffb00720c */ /* 0x000fe20003fa5070 */
[----:B------:R-:W2:Y:S04]  /*61e40*/  LDL.64 R238, [R1+0x12c8] ;  /* 0x0012c80001ee7983 */ /* 0x000ea80000100a00 */
[----:B---3--:R3:W-:Y:S01]  /*61e50*/  LDGSTS.E [R5+-0x16000], desc[UR48][R246.64], P2 ;  /* 0xea000000f6057fae */ /* 0x0087e20009121870 */
[----:B------:R-:W-:-:S03]  /*61e60*/  ISETP.NE.U32.AND P2, PT, R0, RZ, PT ;  /* 0x000000ff0000720c */ /* 0x000fc60003f45070 */
[----:B------:R-:W-:Y:S04]  /*61e70*/  LDGSTS.E [R5+-0x15ff8], desc[UR48][R28.64], P3 ;  /* 0xea0080001c057fae */ /* 0x000fe80009921870 */
[----:B----4-:R-:W-:Y:S04]  /*61e80*/  LDGSTS.E [R5+-0x14000], desc[UR48][R72.64], P0 ;  /* 0xec00000048057fae */ /* 0x010fe80008121870 */
[----:B------:R-:W-:Y:S04]  /*61e90*/  LDGSTS.E [R5+-0x13ff8], desc[UR48][R70.64], P6 ;  /* 0xec00800046057fae */ /* 0x000fe8000b121870 */
[----:B------:R-:W4:Y:S04]  /*61ea0*/  LDL.64 R72, [R1+0x12d0] ;  /* 0x0012d00001487983 */ /* 0x000f280000100a00 */
[----:B------:R-:W-:Y:S04]  /*61eb0*/  LDGSTS.E [R5+-0x12000], desc[UR48][R96.64], P5 ;  /* 0xee00000060057fae */ /* 0x000fe8000a921870 */
[----:B------:R1:W-:Y:S04]  /*61ec0*/  LDGSTS.E [R5+-0x11ff8], desc[UR48][R14.64], P2 ;  /* 0xee0080000e057fae */ /* 0x0003e80009121870 */
[----:B------:R-:W2:Y:S01]  /*61ed0*/  LDL.LU.64 R14, [R1+0x1e58] ;  /* 0x001e5800010e7983 */ /* 0x000ea20000300a00 */
[----:B------:R-:W-:-:S03]  /*61ee0*/  SEL R4, R4, RZ, P1 ;  /* 0x000000ff04047207 */ /* 0x000fc60000800000 */
[----:B------:R-:W4:Y:S01]  /*61ef0*/  LDL.64 R28, [R1+0x1358] ;  /* 0x00135800011c7983 */ /* 0x000f220000100a00 */
[----:B------:R-:W-:-:S03]  /*61f00*/  ISETP.NE.U32.AND P0, PT, R4, RZ, PT ;  /* 0x000000ff0400720c */ /* 0x000fc60003f05070 */
[----:B------:R-:W4:Y:S04]  /*61f10*/  LDL.64 R70, [R1+0x1450] ;  /* 0x0014500001467983 */ /* 0x000f280000100a00 */
[----:B------:R-:W4:Y:S01]  /*61f20*/  LDL.64 R96, [R1+0x1458] ;  /* 0x0014580001607983 */ /* 0x000f220000100a00 */
[----:B---3--:R-:W3:Y:S01]  /*61f30*/  S2R R246, SR_TID.X ;  /* 0x0000000000f67919 */ /* 0x008ee20000002100 */
[----:B------:R-:W-:Y:S02]  /*61f40*/  SEL R0, RZ, 0x4, P4 ;  /* 0x00000004ff007807 */ /* 0x000fe40002000000 */
[----:B------:R-:W4:Y:S01]  /*61f50*/  LDL.64 R80, [R1+0x12e0] ;  /* 0x0012e00001507983 */ /* 0x000f220000100a00 */
[----:B---3--:R-:W-:-:S04]  /*61f60*/  SHF.R.U32.HI R247, RZ, 0x6, R246 ;  /* 0x00000006fff77819 */ /* 0x008fc800000116f6 */
[----:B------:R-:W-:-:S04]  /*61f70*/  SGXT.U32 R247, R247, 0x1 ;  /* 0x00000001f7f7781a */ /* 0x000fc80000000000 */
[----:B------:R-:W-:-:S04]  /*61f80*/  LOP3.LUT R247, R247, 0x30, RZ, 0xfc, !PT ;  /* 0x00000030f7f77812 */ /* 0x000fc800078efcff */
[----:B------:R-:W-:Y:S02]  /*61f90*/  ISETP.GE.AND P4, PT, R247, UR8, PT ;  /* 0x00000008f7007c0c */ /* 0x000fe4000bf86270 */
[----:B------:R-:W3:Y:S02]  /*61fa0*/  S2R R247, SR_TID.X ;  /* 0x0000000000f77919 */ /* 0x000ee40000002100 */
[----:B---3--:R-:W-:-:S04]  /*61fb0*/  SHF.R.U32.HI R247, RZ, 0x6, R247 ;  /* 0x00000006fff77819 */ /* 0x008fc800000116f7 */
[----:B------:R-:W-:-:S04]  /*61fc0*/  SGXT.U32 R247, R247, 0x1 ;  /* 0x00000001f7f7781a */ /* 0x000fc80000000000 */
[----:B------:R-:W-:-:S04]  /*61fd0*/  LOP3.LUT R247, R247, 0x32, RZ, 0xfc, !PT ;  /* 0x00000032f7f77812 */ /* 0x000fc800078efcff */
[----:B------:R-:W-:Y:S02]  /*61fe0*/  ISETP.GE.AND P6, PT, R247, UR8, PT ;  /* 0x00000008f7007c0c */ /* 0x000fe4000bfc6270 */
[----:B------:R-:W3:Y:S01]  /*61ff0*/  S2R R247, SR_TID.X ;  /* 0x0000000000f77919 */ /* 0x000ee20000002100 */
[----:B--2---:R-:W-:Y:S04]  /*62000*/  LDGSTS.E [R15+-0x18000], desc[UR48][R238.64], P0 ;  /* 0xe8000000ee0f7fae */ /* 0x004fe80008121870 */
[----:B------:R-:W2:Y:S01]  /*62010*/  LDL.64 R238, [R1+0x1558] ;  /* 0x0015580001ee7983 */ /* 0x000ea20000100a00 */
[----:B------:R-:W-:-:S04]  /*62020*/  SHF.R.U32.HI R246, RZ, 0x6, R246 ;  /* 0x00000006fff67819 */ /* 0x000fc800000116f6 */
[----:B------:R-:W-:-:S04]  /*62030*/  SGXT.U32 R246, R246, 0x1 ;  /* 0x00000001f6f6781a */ /* 0x000fc80000000000 */
[----:B------:R-:W-:-:S04]  /*62040*/  LOP3.LUT R246, R246, 0x14, RZ, 0xfc, !PT ;  /* 0x00000014f6f67812 */ /* 0x000fc800078efcff */
[----:B------:R-:W-:Y:S02]  /*62050*/  ISETP.GE.AND P3, PT, R246, UR8, PT ;  /* 0x00000008f6007c0c */ /* 0x000fe4000bf66270 */
[----:B---3--:R-:W-:-:S04]  /*62060*/  SHF.R.U32.HI R246, RZ, 0x6, R247 ;  /* 0x00000006fff67819 */ /* 0x008fc800000116f7 */
[----:B------:R-:W-:-:S04]  /*62070*/  SGXT.U32 R246, R246, 0x1 ;  /* 0x00000001f6f6781a */ /* 0x000fc80000000000 */
[----:B------:R-:W-:-:S04]  /*62080*/  LOP3.LUT R246, R246, 0x50, RZ, 0xfc, !PT ;  /* 0x00000050f6f67812 */ /* 0x000fc800078efcff */
[----:B------:R-:W-:Y:S02]  /*62090*/  ISETP.GE.AND P5, PT, R246, UR8, PT ;  /* 0x00000008f6007c0c */ /* 0x000fe4000bfa6270 */
[----:B------:R-:W3:Y:S01]  /*620a0*/  S2R R246, SR_TID.X ;  /* 0x0000000000f67919 */ /* 0x000ee20000002100 */
[----:B------:R-:W-:Y:S02]  /*620b0*/  SHF.R.U32.HI R247, RZ, 0x6, R247 ;  /* 0x00000006fff77819 */ /* 0x000fe400000116f7 */
[----:B------:R-:W-:Y:S02]  /*620c0*/  SEL R3, R0, RZ, P1 ;  /* 0x000000ff00037207 */ /* 0x000fe40000800000 */
[----:B------:R-:W-:Y:S02]  /*620d0*/  SGXT.U32 R247, R247, 0x1 ;  /* 0x00000001f7f7781a */ /* 0x000fe40000000000 */
[----:B------:R-:W-:Y:S02]  /*620e0*/  SEL R0, RZ, 0x4, P4 ;  /* 0x00000004ff007807 */ /* 0x000fe40002000000 */
[----:B------:R-:W-:-:S02]  /*620f0*/  LOP3.LUT R247, R247, 0x52, RZ, 0xfc, !PT ;  /* 0x00000052f7f77812 */ /* 0x000fc400078efcff */
[----:B------:R-:W-:Y:S02]  /*62100*/  ISETP.NE.U32.AND P4, PT, R3, RZ, PT ;  /* 0x000000ff0300720c */ /* 0x000fe40003f85070 */
[----:B------:R-:W-:Y:S02]  /*62110*/  SEL R3, RZ, 0x4, P6 ;  /* 0x00000004ff037807 */ /* 0x000fe40003000000 */
[----:B------:R-:W-:Y:S02]  /*62120*/  ISETP.GE.AND P6, PT, R247, UR8, PT ;  /* 0x00000008f7007c0c */ /* 0x000fe4000bfc6270 */
[----:B------:R-:W-:-:S04]  /*62130*/  SEL R0, R0, RZ, P1 ;  /* 0x000000ff00007207 */ /* 0x000fc80000800000 */
[----:B------:R-:W-:-:S03]  /*62140*/  ISETP.NE.U32.AND P2, PT, R0, RZ, PT ;  /* 0x000000ff0000720c */ /* 0x000fc60003f45070 */
[----:B----4-:R-:W-:Y:S01]  /*62150*/  LDGSTS.E [R15+-0x17ff8], desc[UR48][R72.64], P4 ;  /* 0xe8008000480f7fae */ /* 0x010fe2000a121870 */
[--C-:B---3--:R-:W-:Y:S02]  /*62160*/  SHF.R.U32.HI R247, RZ, 0x6, R246.reuse ;  /* 0x00000006fff77819 */ /* 0x108fe400000116f6 */
[----:B------:R-:W-:-:S07]  /*62170*/  SHF.R.U32.HI R246, RZ, 0x6, R246 ;  /* 0x00000006fff67819 */ /* 0x000fce00000116f6 */
[----:B------:R-:W-:Y:S01]  /*62180*/  LDGSTS.E [R15+-0x16000], desc[UR48][R84.64], P2 ;  /* 0xea000000540f7fae */ /* 0x000fe20009121870 */
[----:B------:R-:W-:Y:S02]  /*62190*/  SGXT.U32 R247, R247, 0x1 ;  /* 0x00000001f7f7781a */ /* 0x000fe40000000000 */
[----:B------:R-:W-:Y:S01]  /*621a0*/  SGXT.U32 R246, R246, 0x1 ;  /* 0x00000001f6f6781a */ /* 0x000fe20000000000 */
[----:B------:R-:W3:Y:S01]  /*621b0*/  LDL.64 R72, [R1+0x12d8] ;  /* 0x0012d80001487983 */ /* 0x000ee20000100a00 */
[----:B------:R-:W-:Y:S02]  /*621c0*/  SEL R0, RZ, 0x4, P5 ;  /* 0x00000004ff007807 */ /* 0x000fe40002800000 */
[----:B------:R-:W-:Y:S02]  /*621d0*/  LOP3.LUT R246, R246, 0x70, RZ, 0xfc, !PT ;  /* 0x00000070f6f67812 */ /* 0x000fe400078efcff */
[----:B------:R-:W-:Y:S02]  /*621e0*/  LOP3.LUT R247, R247, 0x72, RZ, 0xfc, !PT ;  /* 0x00000072f7f77812 */ /* 0x000fe400078efcff */
[----:B------:R-:W-:Y:S01]  /*621f0*/  ISETP.GE.AND P5, PT, R246, UR8, PT ;  /* 0x00000008f6007c0c */ /* 0x000fe2000bfa6270 */
[----:B------:R-:W4:Y:S01]  /*62200*/  LDL.64 R84, [R1+0x1368] ;  /* 0x0013680001547983 */ /* 0x000f220000100a00 */
[----:B------:R-:W-:-:S02]  /*62210*/  SEL R3, R3, RZ, P1 ;  /* 0x000000ff03037207 */ /* 0x000fc40000800000 */
[----:B------:R-:W-:Y:S02]  /*62220*/  SEL R0, R0, RZ, P1 ;  /* 0x000000ff00007207 */ /* 0x000fe40000800000 */
[----:B-1----:R-:W-:Y:S02]  /*62230*/  SEL R5, RZ, 0x4, P6 ;  /* 0x00000004ff057807 */ /* 0x002fe40003000000 */
[----:B------:R-:W-:Y:S02]  /*62240*/  ISETP.GE.AND P0, PT, R247, UR8, PT ;  /* 0x00000008f7007c0c */ /* 0x000fe4000bf06270 */
[----:B------:R-:W-:Y:S02]  /*62250*/  ISETP.NE.U32.AND P6, PT, R3, RZ, PT ;  /* 0x000000ff0300720c */ /* 0x000fe40003fc5070 */
[----:B------:R-:W-:Y:S02]  /*62260*/  SEL R4, RZ, 0x4, P5 ;  /* 0x00000004ff047807 */ /* 0x000fe40002800000 */
[----:B------:R-:W-:-:S02]  /*62270*/  ISETP.NE.U32.AND P5, PT, R0, RZ, PT ;  /* 0x000000ff0000720c */ /* 0x000fc40003fa5070 */
[----:B------:R-:W-:Y:S02]  /*62280*/  SEL R3, R5, RZ, P1 ;  /* 0x000000ff05037207 */ /* 0x000fe40000800000 */
[----:B------:R-:W-:Y:S02]  /*62290*/  SEL R0, RZ, 0x4, P0 ;  /* 0x00000004ff007807 */ /* 0x000fe40000000000 */
[----:B------:R-:W-:Y:S02]  /*622a0*/  SEL R4, R4, RZ, P1 ;  /* 0x000000ff04047207 */ /* 0x000fe40000800000 */
[----:B------:R-:W-:Y:S01]  /*622b0*/  ISETP.NE.U32.AND P4, PT, R3, RZ, PT ;  /* 0x000000ff0300720c */ /* 0x000fe20003f85070 */
[----:B------:R-:W-:Y:S01]  /*622c0*/  LDGSTS.E [R15+-0x15ff8], desc[UR48][R28.64], P6 ;  /* 0xea0080001c0f7fae */ /* 0x000fe2000b121870 */
[----:B------:R-:W-:Y:S02]  /*622d0*/  SEL R3, R0, RZ, P1 ;  /* 0x000000ff00037207 */ /* 0x000fe40000800000 */
[----:B------:R-:W-:Y:S01]  /*622e0*/  SEL R0, RZ, 0x4, P3 ;  /* 0x00000004ff007807 */ /* 0x000fe20001800000 */
[----:B------:R-:W-:Y:S01]  /*622f0*/  LDGSTS.E [R15+-0x14000], desc[UR48][R70.64], P5 ;  /* 0xec000000460f7fae */ /* 0x000fe2000a921870 */
[----:B------:R-:W-:-:S02]  /*62300*/  ISETP.NE.U32.AND P3, PT, R4, RZ, PT ;  /* 0x000000ff0400720c */ /* 0x000fc40003f65070 */
[----:B------:R-:W-:-:S05]  /*62310*/  ISETP.NE.U32.AND P2, PT, R3, RZ, PT ;  /* 0x000000ff0300720c */ /* 0x000fca0003f45070 */
[----:B------:R-:W-:Y:S04]  /*62320*/  LDGSTS.E [R15+-0x13ff8], desc[UR48][R96.64], P4 ;  /* 0xec008000600f7fae */ /* 0x000fe8000a121870 */
[----:B------:R-:W4:Y:S01]  /*62330*/  LDL.64 R28, [R1+0x1370] ;  /* 0x00137000011c7983 */ /* 0x000f220000100a00 */
[----:B------:R-:W1:Y:S03]  /*62340*/  S2R R247, SR_TID.X ;  /* 0x0000000000f77919 */ /* 0x000e660000002100 */
[----:B--2---:R-:W-:Y:S04]  /*62350*/  LDGSTS.E [R15+-0x12000], desc[UR48][R238.64], P3 ;  /* 0xee000000ee0f7fae */ /* 0x004fe80009921870 */
[----:B------:R-:W-:Y:S04]  /*62360*/  LDGSTS.E [R15+-0x11ff8], desc[UR48][R240.64], P2 ;  /* 0xee008000f00f7fae */ /* 0x000fe80009121870 */
[----:B------:R-:W3:Y:S04]  /*62370*/  LDL.LU.64 R240, [R1+0x1e50] ;  /* 0x001e500001f07983 */ /* 0x000ee80000300a00 */
[----:B------:R-:W2:Y:S04]  /*62380*/  LDL.64 R70, [R1+0x1468] ;  /* 0x0014680001467983 */ /* 0x000ea80000100a00 */
[----:B------:R-:W2:Y:S01]  /*62390*/  LDL.64 R238, [R1+0x1480] ;  /* 0x0014800001ee7983 */ /* 0x000ea20000100a00 */
[----:B-1----:R-:W-:-:S02]  /*623a0*/  SHF.R.U32.HI R247, RZ, 0x6, R247 ;  /* 0x00000006fff77819 */ /* 0x002fc400000116f7 */
[----:B------:R-:W-:Y:S01]  /*623b0*/  SEL R3, R0, RZ, P1 ;  /* 0x000000ff00037207 */ /* 0x000fe20000800000 */
[----:B------:R-:W2:Y:S01]  /*623c0*/  LDL.64 R96, [R1+0x1570] ;  /* 0x0015700001607983 */ /* 0x000ea20000100a00 */
[----:B------:R-:W-:-:S04]  /*623d0*/  SGXT.U32 R247, R247, 0x1 ;  /* 0x00000001f7f7781a */ /* 0x000fc80000000000 */
[----:B------:R-:W-:-:S04]  /*623e0*/  LOP3.LUT R247, R247, 0x16, RZ, 0xfc, !PT ;  /* 0x00000016f7f77812 */ /* 0x000fc800078efcff */
[----:B------:R-:W-:Y:S02]  /*623f0*/  ISETP.GE.AND P0, PT, R247, UR8, PT ;  /* 0x00000008f7007c0c */ /* 0x000fe4000bf06270 */
[----:B------:R-:W1:Y:S02]  /*62400*/  S2R R247, SR_TID.X ;  /* 0x0000000000f77919 */ /* 0x000e640000002100 */
[----:B-1----:R-:W-:-:S04]  /*62410*/  SHF.R.U32.HI R246, RZ, 0x6, R247 ;  /* 0x00000006fff67819 */ /* 0x002fc800000116f7 */
[----:B------:R-:W-:-:S04]  /*62420*/  SGXT.U32 R246, R246, 0x1 ;  /* 0x00000001f6f6781a */ /* 0x000fc80000000000 */
[----:B------:R-:W-:-:S04]  /*62430*/  LOP3.LUT R246, R246, 0x34, RZ, 0xfc, !PT ;  /* 0x00000034f6f67812 */ /* 0x000fc800078efcff */
[----:B------:R-:W-:Y:S02]  /*62440*/  ISETP.GE.AND P6, PT, R246, UR8, PT ;  /* 0x00000008f6007c0c */ /* 0x000fe4000bfc6270 */
[--C-:B------:R-:W-:Y:S02]  /*62450*/  SHF.R.U32.HI R246, RZ, 0x6, R247.reuse ;  /* 0x00000006fff67819 */ /* 0x100fe400000116f7 */
[----:B------:R-:W-:-:S04]  /*62460*/  SHF.R.U32.HI R247, RZ, 0x6, R247 ;  /* 0x00000006fff77819 */ /* 0x000fc800000116f7 */
[----:B------:R-:W-:-:S04]  /*62470*/  SGXT.U32 R247, R247, 0x1 ;  /* 0x00000001f7f7781a */ /* 0x000fc80000000000 */
[----:B------:R-:W-:-:S04]  /*62480*/  LOP3.LUT R247, R247, 0x18, RZ, 0xfc, !PT ;  /* 0x00000018f7f77812 */ /* 0x000fc800078efcff */
[----:B------:R-:W-:Y:S02]  /*62490*/  ISETP.GE.AND P4, PT, R247, UR8, PT ;  /* 0x00000008f7007c0c */ /* 0x000fe4000bf86270 */
[----:B------:R-:W1:Y:S01]  /*624a0*/  S2R R247, SR_TID.X ;  /* 0x0000000000f77919 */ /* 0x000e620000002100 */
[----:B------:R-:W-:-:S04]  /*624b0*/  SGXT.U32 R246, R246, 0x1 ;  /* 0x00000001f6f6781a */ /* 0x000fc80000000000 */
[----:B------:R-:W-:Y:S02]  /*624c0*/  LOP3.LUT R246, R246, 0x36, RZ, 0xfc, !PT ;  /* 0x00000036f6f67812 */ /* 0x000fe400078efcff */
[----:B------:R-:W-:Y:S02]  /*624d0*/  SEL R0, RZ, 0x4, P0 ;  /* 0x00000004ff007807 */ /* 0x000fe40000000000 */
[----:B------:R-:W-:Y:S02]  /*624e0*/  ISETP.GE.AND P0, PT, R246, UR8, PT ;  /* 0x00000008f6007c0c */ /* 0x000fe4000bf06270 */
[----:B------:R-:W-:Y:S02]  /*624f0*/  ISETP.NE.U32.AND P5, PT, R3, RZ, PT ;  /* 0x000000ff0300720c */ /* 0x000fe40003fa5070 */
        /* <DEDUP_REMOVED lines=8> */
[----:B------:R-:W-:Y:S02]  /*62580*/  LOP3.LUT R246, R246, 0x54, RZ, 0xfc, !PT ;  /* 0x00000054f6f67812 */ /* 0x000fe400078efcff */
[----:B------:R-:W-:Y:S02]  /*62590*/  SEL R3, RZ, 0x4, P6 ;  /* 0x00000004ff037807 */ /* 0x000fe40003000000 */
[----:B------:R-:W-:-:S02]  /*625a0*/  ISETP.GE.AND P3, PT, R246, UR8, PT ;  /* 0x00000008f6007c0c */ /* 0x000fc4000bf66270 */
[----:B------:R-:W-:Y:S02]  /*625b0*/  ISETP.NE.U32.AND P6, PT, R0, RZ, PT ;  /* 0x000000ff0000720c */ /* 0x000fe40003fc5070 */
[----:B------:R-:W-:-:S04]  /*625c0*/  SEL R0, RZ, 0x4, P0 ;  /* 0x00000004ff007807 */ /* 0x000fc80000000000 */
[----:B------:R-:W-:Y:S02]  /*625d0*/  SEL R0, R0, RZ, P1 ;  /* 0x000000ff00007207 */ /* 0x000fe40000800000 */
[----:B------:R-:W-:Y:S02]  /*625e0*/  SEL R4, RZ, 0x4, P3 ;  /* 0x00000004ff047807 */ /* 0x000fe40001800000 */
[----:B------:R-:W-:Y:S02]  /*625f0*/  SEL R3, R3, RZ, P1 ;  /* 0x000000ff03037207 */ /* 0x000fe40000800000 */
[----:B------:R-:W-:Y:S02]  /*62600*/  ISETP.NE.U32.AND P3, PT, R0, RZ, PT ;  /* 0x000000ff0000720c */ /* 0x000fe40003f65070 */
[----:B-1----:R-:W-:-:S04]  /*62610*/  SHF.R.U32.HI R246, RZ, 0x6, R247 ;  /* 0x00000006fff67819 */ /* 0x002fc800000116f7 */
[----:B------:R-:W-:Y:S02]  /*62620*/  SGXT.U32 R246, R246, 0x1 ;  /* 0x00000001f6f6781a */ /* 0x000fe40000000000 */
[----:B------:R-:W-:Y:S02]  /*62630*/  SEL R0, RZ, 0x4, P2 ;  /* 0x00000004ff007807 */ /* 0x000fe40001000000 */
[----:B------:R-:W-:Y:S02]  /*62640*/  LOP3.LUT R246, R246, 0x74, RZ, 0xfc, !PT ;  /* 0x00000074f6f67812 */ /* 0x000fe400078efcff */
[----:B------:R-:W-:Y:S02]  /*62650*/  ISETP.NE.U32.AND P0, PT, R3, RZ, PT ;  /* 0x000000ff0300720c */ /* 0x000fe40003f05070 */
[----:B------:R-:W-:Y:S02]  /*62660*/  SEL R4, R4, RZ, P1 ;  /* 0x000000ff04047207 */ /* 0x000fe40000800000 */
[----:B------:R-:W-:-:S02]  /*62670*/  SEL R3, R0, RZ, P1 ;  /* 0x000000ff00037207 */ /* 0x000fc40000800000 */
[----:B------:R-:W-:Y:S01]  /*62680*/  SHF.R.U32.HI R247, RZ, 0x6, R247 ;  /* 0x00000006fff77819 */ /* 0x000fe200000116f7 */
[----:B---3--:R-:W-:Y:S04]  /*62690*/  LDGSTS.E [R240+-0x18000], desc[UR48][R72.64], P5 ;  /* 0xe800000048f07fae */ /* 0x008fe8000a921870 */
[----:B------:R-:W3:Y:S01]  /*626a0*/  LDL.64 R72, [R1+0x1580] ;  /* 0x0015800001487983 */ /* 0x000ee20000100a00 */
[----:B------:R-:W-:-:S03]  /*626b0*/  ISETP.GE.AND P5, PT, R246, UR8, PT ;  /* 0x00000008f6007c0c */ /* 0x000fc6000bfa6270 */
[----:B------:R-:W-:Y:S01]  /*626c0*/  LDGSTS.E [R240+-0x17ff8], desc[UR48][R80.64], P6 ;  /* 0xe800800050f07fae */ /* 0x000fe2000b121870 */
[----:B------:R-:W-:Y:S02]  /*626d0*/  SEL R5, RZ, 0x4, P5 ;  /* 0x00000004ff057807 */ /* 0x000fe40002800000 */
[----:B------:R-:W-:Y:S01]  /*626e0*/  ISETP.NE.U32.AND P5, PT, R4, RZ, PT ;  /* 0x000000ff0400720c */ /* 0x000fe20003fa5070 */
[----:B----4-:R-:W-:Y:S01]  /*626f0*/  LDGSTS.E [R240+-0x16000], desc[UR48][R84.64], P0 ;  /* 0xea00000054f07fae */ /* 0x010fe20008121870 */
[----:B------:R-:W-:-:S03]  /*62700*/  ISETP.NE.U32.AND P6, PT, R3, RZ, PT ;  /* 0x000000ff0300720c */ /* 0x000fc60003fc5070 */
[----:B------:R-:W-:Y:S01]  /*62710*/  LDGSTS.E [R240+-0x15ff8], desc[UR48][R28.64], P3 ;  /* 0xea0080001cf07fae */ /* 0x000fe20009921870 */
[----:B------:R-:W-:Y:S01]  /*62720*/  SGXT.U32 R247, R247, 0x1 ;  /* 0x00000001f7f7781a */ /* 0x000fe20000000000 */
[----:B------:R-:W1:Y:S06]  /*62730*/  S2R R246, SR_TID.X ;  /* 0x0000000000f67919 */ /* 0x000e6c0000002100 */
[----:B--2---:R-:W-:Y:S04]  /*62740*/  LDGSTS.E [R240+-0x14000], desc[UR48][R70.64], P5 ;  /* 0xec00000046f07fae */ /* 0x004fe8000a921870 */
[----:B------:R-:W-:Y:S01]  /*62750*/  LDGSTS.E [R240+-0x13ff8], desc[UR48][R238.64], P6 ;  /* 0xec008000eef07fae */ /* 0x000fe2000b121870 */
[----:B------:R-:W-:-:S03]  /*62760*/  SEL R4, R5, RZ, P1 ;  /* 0x000000ff05047207 */ /* 0x000fc60000800000 */
[----:B------:R-:W2:Y:S04]  /*62770*/  LDL.64 R80, [R1+0x12f0] ;  /* 0x0012f00001507983 */ /* 0x000ea80000100a00 */
[----:B------:R-:W4:Y:S04]  /*62780*/  LDL.64 R84, [R1+0x1380] ;  /* 0x0013800001547983 */ /* 0x000f280000100a00 */
[----:B------:R-:W2:Y:S01]  /*62790*/  LDL.64 R238, [R1+0x12e8] ;  /* 0x0012e80001ee7983 */ /* 0x000ea20000100a00 */
[----:B------:R-:W-:-:S03]  /*627a0*/  LOP3.LUT R247, R247, 0x76, RZ, 0xfc, !PT ;  /* 0x00000076f7f77812 */ /* 0x000fc600078efcff */
[----:B------:R-:W4:Y:S01]  /*627b0*/  LDL.64 R28, [R1+0x1388] ;  /* 0x00138800011c7983 */ /* 0x000f220000100a00 */
[----:B------:R-:W-:Y:S02]  /*627c0*/  ISETP.GE.AND P2, PT, R247, UR8, PT ;  /* 0x00000008f7007c0c */ /* 0x000fe4000bf46270 */
[----:B------:R-:W1:Y:S02]  /*627d0*/  S2R R247, SR_TID.X ;  /* 0x0000000000f77919 */ /* 0x000e640000002100 */
[----:B------:R-:W-:Y:S02]  /*627e0*/  SEL R0, RZ, 0x4, P2 ;  /* 0x00000004ff007807 */ /* 0x000fe40001000000 */
[----:B-1----:R-:W-:-:S04]  /*627f0*/  SHF.R.U32.HI R247, RZ, 0x6, R247 ;  /* 0x00000006fff77819 */ /* 0x002fc800000116f7 */
[----:B------:R-:W-:-:S04]  /*62800*/  SGXT.U32 R247, R247, 0x1 ;  /* 0x00000001f7f7781a */ /* 0x000fc80000000000 */
[----:B------:R-:W-:-:S04]  /*62810*/  LOP3.LUT R247, R247, 0x1a, RZ, 0xfc, !PT ;  /* 0x0000001af7f77812 */ /* 0x000fc800078efcff */
[----:B------:R-:W-:Y:S02]  /*62820*/  ISETP.GE.AND P2, PT, R247, UR8, PT ;  /* 0x00000008f7007c0c */ /* 0x000fe4000bf46270 */
[----:B------:R-:W-:-:S04]  /*62830*/  SHF.R.U32.HI R247, RZ, 0x6, R246 ;  /* 0x00000006fff77819 */ /* 0x000fc800000116f6 */
        /* <DEDUP_REMOVED lines=8> */
[----:B------:R-:W1:Y:S01]  /*628c0*/  S2R R247, SR_TID.X ;  /* 0x0000000000f77919 */ /* 0x000e620000002100 */
[----:B------:R-:W-:-:S04]  /*628d0*/  SHF.R.U32.HI R246, RZ, 0x6, R246 ;  /* 0x00000006fff67819 */ /* 0x000fc800000116f6 */
[----:B------:R-:W-:-:S04]  /*628e0*/  SGXT.U32 R246, R246, 0x1 ;  /* 0x00000001f6f6781a */ /* 0x000fc80000000000 */
[----:B------:R-:W-:-:S04]  /*628f0*/  LOP3.LUT R246, R246, 0x38, RZ, 0xfc, !PT ;  /* 0x00000038f6f67812 */ /* 0x000fc800078efcff */
[----:B------:R-:W-:Y:S02]  /*62900*/  ISETP.GE.AND P5, PT, R246, UR8, PT ;  /* 0x00000008f6007c0c */ /* 0x000fe4000bfa6270 */
[----:B------:R-:W-:Y:S02]  /*62910*/  SEL R3, R0, RZ, P1 ;  /* 0x000000ff00037207 */ /* 0x000fe40000800000 */
[----:B------:R-:W-:Y:S02]  /*62920*/  SEL R0, RZ, 0x4, P4 ;  /* 0x00000004ff007807 */ /* 0x000fe40002000000 */
[----:B------:R-:W-:Y:S02]  /*62930*/  ISETP.NE.U32.AND P0, PT, R3, RZ, PT ;  /* 0x000000ff0300720c */ /* 0x000fe40003f05070 */
[----:B------:R-:W-:Y:S02]  /*62940*/  ISETP.NE.U32.AND P4, PT, R4, RZ, PT ;  /* 0x000000ff0400720c */ /* 0x000fe40003f85070 */
[----:B-1----:R-:W-:-:S02]  /*62950*/  SHF.R.U32.HI R246, RZ, 0x6, R247 ;  /* 0x00000006fff67819 */ /* 0x002fc400000116f7 */
[----:B------:R-:W-:-:S09]  /*62960*/  SEL R3, RZ, 0x4, P5 ;  /* 0x00000004ff037807 */ /* 0x000fd20002800000 */
[----:B------:R-:W-:Y:S01]  /*62970*/  LDGSTS.E [R240+-0x12000], desc[UR48][R96.64], P4 ;  /* 0xee00000060f07fae */ /* 0x000fe2000a121870 */
[----:B------:R-:W-:-:S04]  /*62980*/  SGXT.U32 R246, R246, 0x1 ;  /* 0x00000001f6f6781a */ /* 0x000fc80000000000 */
[----:B------:R-:W-:-:S04]  /*62990*/  LOP3.LUT R246, R246, 0x3a, RZ, 0xfc, !PT ;  /* 0x0000003af6f67812 */ /* 0x000fc800078efcff */
[----:B------:R-:W-:Y:S02]  /*629a0*/  ISETP.GE.AND P5, PT, R246, UR8, PT ;  /* 0x00000008f6007c0c */ /* 0x000fe4000bfa6270 */
[----:B------:R-:W-:Y:S01]  /*629b0*/  SHF.R.U32.HI R246, RZ, 0x6, R247 ;  /* 0x00000006fff67819 */ /* 0x000fe200000116f7 */
[----:B------:R-:W4:Y:S03]  /*629c0*/  LDL.64 R96, [R1+0x14a0] ;  /* 0x0014a00001607983 */ /* 0x000f260000100a00 */
[----:B------:R-:W-:-:S04]  /*629d0*/  SGXT.U32 R246, R246, 0x1 ;  /* 0x00000001f6f6781a */ /* 0x000fc80000000000 */
[----:B------:R-:W-:-:S04]  /*629e0*/  LOP3.LUT R246, R246, 0x58, RZ, 0xfc, !PT ;  /* 0x00000058f6f67812 */ /* 0x000fc800078efcff */
[----:B------:R-:W-:Y:S02]  /*629f0*/  ISETP.GE.AND P4, PT, R246, UR8, PT ;  /* 0x00000008f6007c0c */ /* 0x000fe4000bf86270 */
[----:B------:R-:W-:Y:S02]  /*62a00*/  SHF.R.U32.HI R246, RZ, 0x6, R247 ;  /* 0x00000006fff67819 */ /* 0x000fe400000116f7 */
[----:B------:R-:W-:Y:S02]  /*62a10*/  SEL R0, R0, RZ, P1 ;  /* 0x000000ff00007207 */ /* 0x000fe40000800000 */
[----:B------:R-:W-:Y:S02]  /*62a20*/  SEL R4, RZ, 0x4, P2 ;  /* 0x00000004ff047807 */ /* 0x000fe40001000000 */
[----:B------:R-:W-:Y:S02]  /*62a30*/  SGXT.U32 R246, R246, 0x1 ;  /* 0x00000001f6f6781a */ /* 0x000fe40000000000 */
[----:B------:R-:W-:-:S02]  /*62a40*/  ISETP.NE.U32.AND P2, PT, R0, RZ, PT ;  /* 0x000000ff0000720c */ /* 0x000fc40003f45070 */
[----:B------:R-:W-:Y:S02]  /*62a50*/  SEL R0, R4, RZ, P1 ;  /* 0x000000ff04007207 */ /* 0x000fe40000800000 */
[----:B------:R-:W-:Y:S02]  /*62a60*/  LOP3.LUT R246, R246, 0x5a, RZ, 0xfc, !PT ;  /* 0x0000005af6f67812 */ /* 0x000fe400078efcff */
[----:B------:R-:W-:Y:S02]  /*62a70*/  SEL R3, R3, RZ, P1 ;  /* 0x000000ff03037207 */ /* 0x000fe40000800000 */
[----:B------:R-:W-:Y:S02]  /*62a80*/  SEL R5, RZ, 0x4, P3 ;  /* 0x00000004ff057807 */ /* 0x000fe40001800000 */
[----:B------:R-:W-:Y:S01]  /*62a90*/  ISETP.NE.U32.AND P3, PT, R3, RZ, PT ;  /* 0x000000ff0300720c */ /* 0x000fe20003f65070 */
[----:B---3--:R1:W-:Y:S01]  /*62aa0*/  LDGSTS.E [R240+-0x11ff8], desc[UR48][R72.64], P0 ;  /* 0xee00800048f07fae */ /* 0x0083e20008121870 */
[----:B------:R-:W-:-:S02]  /*62ab0*/  ISETP.NE.U32.AND P0, PT, R0, RZ, PT ;  /* 0x000000ff0000720c */ /* 0x000fc40003f05070 */
[----:B------:R-:W-:Y:S02]  /*62ac0*/  SEL R0, RZ, 0x4, P5 ;  /* 0x00000004ff007807 */ /* 0x000fe40002800000 */
[----:B------:R-:W-:Y:S02]  /*62ad0*/  ISETP.GE.AND P5, PT, R246, UR8, PT ;  /* 0x00000008f6007c0c */ /* 0x000fe4000bfa6270 */
[----:B-1----:R-:W-:Y:S02]  /*62ae0*/  SHF.R.U32.HI R73, RZ, 0x6, R247 ;  /* 0x00000006ff497819 */ /* 0x002fe400000116f7 */
[----:B------:R-:W3:Y:S02]  /*62af0*/  LDL.64 R246, [R1+0x1490] ;  /* 0x0014900001f67983 */ /* 0x000ee40000100a00 */
[----:B------:R-:W-:-:S04]  /*62b00*/  SGXT.U32 R73, R73, 0x1 ;  /* 0x000000014949781a */ /* 0x000fc80000000000 */
[----:B------:R-:W-:Y:S02]  /*62b10*/  LOP3.LUT R73, R73, 0x78, RZ, 0xfc, !PT ;  /* 0x0000007849497812 */ /* 0x000fe400078efcff */
[----:B------:R-:W-:Y:S02]  /*62b20*/  SEL R3, R0, RZ, P1 ;  /* 0x000000ff00037207 */ /* 0x000fe40000800000 */
[----:B------:R-:W-:Y:S02]  /*62b30*/  SEL R0, RZ, 0x4, P4 ;  /* 0x00000004ff007807 */ /* 0x000fe40002000000 */
[----:B------:R-:W-:Y:S02]  /*62b40*/  ISETP.GE.AND P4, PT, R73, UR8, PT ;  /* 0x0000000849007c0c */ /* 0x000fe4000bf86270 */
[----:B------:R-:W3:Y:S04]  /*62b50*/  LDL.64 R72, [R1+0x15a8] ;  /* 0x0015a80001487983 */ /* 0x000ee80000100a00 */
[----:B--2---:R-:W-:Y:S01]  /*62b60*/  LDGSTS.E [R241+-0x18000], desc[UR48][R238.64], P2 ;  /* 0xe8000000eef17fae */ /* 0x004fe20009121870 */
[----:B------:R-:W1:Y:S01]  /*62b70*/  S2R R71, SR_TID.X ;  /* 0x0000000000477919 */ /* 0x000e620000002100 */
[----:B------:R-:W-:-:S02]  /*62b80*/  SEL R4, RZ, 0x4, P5 ;  /* 0x00000004ff047807 */ /* 0x000fc40002800000 */
[----:B------:R-:W2:Y:S01]  /*62b90*/  LDL.64 R238, [R1+0x15b8] ;  /* 0x0015b80001ee7983 */ /* 0x000ea20000100a00 */
[----:B------:R-:W-:Y:S02]  /*62ba0*/  ISETP.NE.U32.AND P5, PT, R3, RZ, PT ;  /* 0x000000ff0300720c */ /* 0x000fe40003fa5070 */
[----:B------:R-:W-:Y:S01]  /*62bb0*/  SEL R3, R0, RZ, P1 ;  /* 0x000000ff00037207 */ /* 0x000fe20000800000 */
[----:B------:R-:W-:Y:S01]  /*62bc0*/  LDGSTS.E [R241+-0x17ff8], desc[UR48][R80.64], P0 ;  /* 0xe800800050f17fae */ /* 0x000fe20008121870 */
[----:B------:R-:W-:Y:S02]  /*62bd0*/  SEL R0, RZ, 0x4, P4 ;  /* 0x00000004ff007807 */ /* 0x000fe40002000000 */
[----:B-1----:R-:W-:Y:S01]  /*62be0*/  SHF.R.U32.HI R71, RZ, 0x6, R71 ;  /* 0x00000006ff477819 */ /* 0x002fe20000011647 */
[----:B----4-:R-:W-:Y:S03]  /*62bf0*/  LDGSTS.E [R241+-0x16000], desc[UR48][R84.64], P3 ;  /* 0xea00000054f17fae */ /* 0x010fe60009921870 */
[----:B------:R-:W-:-:S03]  /*62c00*/  SGXT.U32 R71, R71, 0x1 ;  /* 0x000000014747781a */ /* 0x000fc60000000000 */
[----:B------:R-:W-:Y:S01]  /*62c10*/  LDGSTS.E [R241+-0x15ff8], desc[UR48][R28.64], P5 ;  /* 0xea0080001cf17fae */ /* 0x000fe2000a921870 */
[----:B------:R-:W-:-:S03]  /*62c20*/  LOP3.LUT R71, R71, 0x7a, RZ, 0xfc, !PT ;  /* 0x0000007a47477812 */ /* 0x000fc600078efcff */
[----:B------:R-:W4:Y:S01]  /*62c30*/  LDL.64 R80, [R1+0x1300] ;  /* 0x0013000001507983 */ /* 0x000f220000100a00 */
[----:B------:R-:W-:Y:S02]  /*62c40*/  ISETP.GE.AND P4, PT, R71, UR8, PT ;  /* 0x0000000847007c0c */ /* 0x000fe4000bf86270 */
[----:B------:R-:W1:Y:S01]  /*62c50*/  S2R R71, SR_TID.X ;  /* 0x0000000000477919 */ /* 0x000e620000002100 */
[----:B------:R-:W-:Y:S02]  /*62c60*/  ISETP.NE.U32.AND P2, PT, R3, RZ, PT ;  /* 0x000000ff0300720c */ /* 0x000fe40003f45070 */
[----:B-1----:R-:W-:-:S04]  /*62c70*/  SHF.R.U32.HI R71, RZ, 0x6, R71 ;  /* 0x00000006ff477819 */ /* 0x002fc80000011647 */
[----:B------:R-:W-:-:S04]  /*62c80*/  SGXT.U32 R71, R71, 0x1 ;  /* 0x000000014747781a */ /* 0x000fc80000000000 */
[----:B------:R-:W-:-:S04]  /*62c90*/  LOP3.LUT R71, R71, 0x3c, RZ, 0xfc, !PT ;  /* 0x0000003c47477812 */ /* 0x000fc800078efcff */
[----:B------:R-:W-:Y:S02]  /*62ca0*/  ISETP.GE.AND P3, PT, R71, UR8, PT ;  /* 0x0000000847007c0c */ /* 0x000fe4000bf66270 */
[----:B------:R-:W1:Y:S01]  /*62cb0*/  S2R R71, SR_TID.X ;  /* 0x0000000000477919 */ /* 0x000e620000002100 */
[----:B------:R-:W-:Y:S02]  /*62cc0*/  SEL R3, R0, RZ, P1 ;  /* 0x000000ff00037207 */ /* 0x000fe40000800000 */
[----:B------:R-:W-:Y:S02]  /*62cd0*/  SEL R0, RZ, 0x4, P4 ;  /* 0x00000004ff007807 */ /* 0x000fe40002000000 */
[----:B------:R-:W-:Y:S02]  /*62ce0*/  SEL R4, R4, RZ, P1 ;  /* 0x000000ff04047207 */ /* 0x000fe40000800000 */
[----:B------:R-:W-:Y:S02]  /*62cf0*/  SEL R0, R0, RZ, P1 ;  /* 0x000000ff00007207 */ /* 0x000fe40000800000 */
[----:B------:R-:W-:-:S02]  /*62d00*/  ISETP.NE.U32.AND P4, PT, R4, RZ, PT ;  /* 0x000000ff0400720c */ /* 0x000fc40003f85070 */
[----:B------:R-:W-:Y:S02]  /*62d10*/  ISETP.NE.U32.AND P0, PT, R3, RZ, PT ;  /* 0x000000ff0300720c */ /* 0x000fe40003f05070 */
[----:B------:R-:W-:Y:S02]  /*62d20*/  SEL R3, RZ, 0x4, P6 ;  /* 0x00000004ff037807 */ /* 0x000fe40003000000 */
[----:B------:R-:W-:Y:S02]  /*62d30*/  ISETP.NE.U32.AND P6, PT, R0, RZ, PT ;  /* 0x000000ff0000720c */ /* 0x000fe40003fc5070 */
[----:B------:R-:W-:Y:S02]  /*62d40*/  SEL R0, RZ, 0x4, P3 ;  /* 0x00000004ff007807 */ /* 0x000fe40001800000 */
[----:B-1----:R-:W-:-:S04]  /*62d50*/  SHF.R.U32.HI R71, RZ, 0x6, R71 ;  /* 0x00000006ff477819 */ /* 0x002fc80000011647 */
[----:B------:R-:W-:-:S04]  /*62d60*/  SGXT.U32 R71, R71, 0x1 ;  /* 0x000000014747781a */ /* 0x000fc80000000000 */
[----:B------:R-:W-:Y:S02]  /*62d70*/  LOP3.LUT R71, R71, 0x3e, RZ, 0xfc, !PT ;  /* 0x0000003e47477812 */ /* 0x000fe400078efcff */
[----:B------:R-:W-:Y:S02]  /*62d80*/  SEL R0, R0, RZ, P1 ;  /* 0x000000ff00007207 */ /* 0x000fe40000800000 */
[----:B------:R-:W-:Y:S02]  /*62d90*/  ISETP.GE.AND P3, PT, R71, UR8, PT ;  /* 0x0000000847007c0c */ /* 0x000fe4000bf66270 */
[----:B------:R-:W-:Y:S02]  /*62da0*/  SEL R3, R3, RZ, P1 ;  /* 0x000000ff03037207 */ /* 0x000fe40000800000 */
[----:B------:R-:W-:Y:S01]  /*62db0*/  SEL R4, R5, RZ, P1 ;  /* 0x000000ff05047207 */ /* 0x000fe20000800000 */
[----:B---3--:R1:W-:Y:S04]  /*62dc0*/  LDGSTS.E [R241+-0x14000], desc[UR48][R246.64], P2 ;  /* 0xec000000f6f17fae */ /* 0x0083e80009121870 */
[----:B------:R-:W-:Y:S01]  /*62dd0*/  LDGSTS.E [R241+-0x13ff8], desc[UR48][R96.64], P4 ;  /* 0xec00800060f17fae */ /* 0x000fe2000a121870 */
[----:B-1----:R-:W1:Y:S03]  /*62de0*/  S2R R247, SR_TID.X ;  /* 0x0000000000f77919 */ /* 0x002e660000002100 */
[----:B------:R-:W-:Y:S04]  /*62df0*/  LDGSTS.E [R241+-0x12000], desc[UR48][R72.64], P0 ;  /* 0xee00000048f17fae */ /* 0x000fe80008121870 */
[----:B------:R-:W3:Y:S04]  /*62e00*/  LDL.64 R96, [R1+0x12f8] ;  /* 0x0012f80001607983 */ /* 0x000ee80000100a00 */
[----:B------:R-:W4:Y:S04]  /*62e10*/  LDL.LU.64 R48, [R1+0x978] ;  /* 0x0009780001307983 */ /* 0x000f280000300a00 */
[----:B------:R-:W4:Y:S04]  /*62e20*/  LDL.LU.64 R98, [R1+0x8c8] ;  /* 0x0008c80001627983 */ /* 0x000f280000300a00 */
[----:B------:R-:W4:Y:S04]  /*62e30*/  LDL.LU.64 R72, [R1+0x498] ;  /* 0x0004980001487983 */ /* 0x000f280000300a00 */
[----:B--2---:R2:W-:Y:S04]  /*62e40*/  LDGSTS.E [R241+-0x11ff8], desc[UR48][R238.64], P6 ;  /* 0xee008000eef17fae */ /* 0x0045e8000b121870 */
[----:B------:R-:W4:Y:S01]  /*62e50*/  LDL.LU.64 R28, [R1+0x478] ;  /* 0x00047800011c7983 */ /* 0x000f220000300a00 */
[----:B-1----:R-:W-:-:S03]  /*62e60*/  SHF.R.U32.HI R246, RZ, 0x6, R247 ;  /* 0x00000006fff67819 */ /* 0x002fc600000116f7 */
[----:B------:R-:W4:Y:S01]  /*62e70*/  LDL.LU.64 R70, [R1+0x2f8] ;  /* 0x0002f80001467983 */ /* 0x000f220000300a00 */
[----:B------:R-:W-:-:S03]  /*62e80*/  SGXT.U32 R246, R246, 0x1 ;  /* 0x00000001f6f6781a */ /* 0x000fc60000000000 */
[----:B------:R-:W4:Y:S01]  /*62e90*/  LDL.LU.64 R240, [R1+0x2f0] ;  /* 0x0002f00001f07983 */ /* 0x000f220000300a00 */
[----:B------:R-:W-:Y:S02]  /*62ea0*/  LOP3.LUT R246, R246, 0x5c, RZ, 0xfc, !PT ;  /* 0x0000005cf6f67812 */ /* 0x000fe400078efcff */
[--C-:B--2---:R-:W-:Y:S02]  /*62eb0*/  SHF.R.U32.HI R239, RZ, 0x6, R247.reuse ;  /* 0x00000006ffef7819 */ /* 0x104fe400000116f7 */
[----:B------:R-:W-:Y:S02]  /*62ec0*/  ISETP.GE.AND P0, PT, R246, UR8, PT ;  /* 0x00000008f6007c0c */ /* 0x000fe4000bf06270 */
[----:B------:R-:W-:Y:S02]  /*62ed0*/  SHF.R.U32.HI R246, RZ, 0x6, R247 ;  /* 0x00000006fff67819 */ /* 0x000fe400000116f7 */
[----:B------:R-:W-:Y:S02]  /*62ee0*/  SGXT.U32 R239, R239, 0x1 ;  /* 0x00000001efef781a */ /* 0x000fe40000000000 */
[----:B------:R-:W-:-:S02]  /*62ef0*/  SGXT.U32 R246, R246, 0x1 ;  /* 0x00000001f6f6781a */ /* 0x000fc40000000000 */
[----:B------:R-:W-:Y:S02]  /*62f00*/  LOP3.LUT R239, R239, 0x5e, RZ, 0xfc, !PT ;  /* 0x0000005eefef7812 */ /* 0x000fe400078efcff */
[----:B------:R-:W-:Y:S02]  /*62f10*/  LOP3.LUT R246, R246, 0x7c, RZ, 0xfc, !PT ;  /* 0x0000007cf6f67812 */ /* 0x000fe400078efcff */
[----:B------:R-:W-:Y:S02]  /*62f20*/  ISETP.NE.U32.AND P4, PT, R0, RZ, PT ;  /* 0x000000ff0000720c */ /* 0x000fe40003f85070 */
[----:B------:R-:W-:Y:S02]  /*62f30*/  SEL R0, RZ, 0x4, P3 ;  /* 0x00000004ff007807 */ /* 0x000fe40001800000 */
[----:B------:R-:W-:Y:S02]  /*62f40*/  ISETP.GE.AND P3, PT, R246, UR8, PT ;  /* 0x00000008f6007c0c */ /* 0x000fe4000bf66270 */
[----:B------:R-:W-:-:S02]  /*62f50*/  SHF.R.U32.HI R246, RZ, 0x6, R247 ;  /* 0x00000006fff67819 */ /* 0x000fc400000116f7 */
[----:B------:R-:W-:Y:S02]  /*62f60*/  ISETP.GE.AND P6, PT, R239, UR8, PT ;  /* 0x00000008ef007c0c */ /* 0x000fe4000bfc6270 */
[----:B------:R-:W2:Y:S01]  /*62f70*/  LDL.LU.64 R238, [R1+0x9c8] ;  /* 0x0009c80001ee7983 */ /* 0x000ea20000300a00 */
[----:B------:R-:W-:-:S03]  /*62f80*/  SGXT.U32 R246, R246, 0x1 ;  /* 0x00000001f6f6781a */ /* 0x000fc60000000000 */
[----:B------:R-:W2:Y:S01]  /*62f90*/  LDL.LU.64 R60, [R1+0x9d8] ;  /* 0x0009d800013c7983 */ /* 0x000ea20000300a00 */
[----:B------:R-:W-:Y:S02]  /*62fa0*/  SEL R0, R0, RZ, P1 ;  /* 0x000000ff00007207 */ /* 0x000fe40000800000 */
[----:B------:R-:W-:Y:S01]  /*62fb0*/  LOP3.LUT R246, R246, 0x7e, RZ, 0xfc, !PT ;  /* 0x0000007ef6f67812 */ /* 0x000fe200078efcff */
[----:B------:R-:W2:Y:S01]  /*62fc0*/  LDL.LU.64 R90, [R1+0x910] ;  /* 0x00091000015a7983 */ /* 0x000ea20000300a00 */
[----:B------:R-:W-:Y:S02]  /*62fd0*/  LOP3.LUT R247, R247, 0x7f, RZ, 0xc0, !PT ;  /* 0x0000007ff7f77812 */ /* 0x000fe400078ec0ff */
[----:B------:R-:W-:Y:S01]  /*62fe0*/  ISETP.NE.U32.AND P2, PT, R3, RZ, PT ;  /* 0x000000ff0300720c */ /* 0x000fe20003f45070 */
[----:B------:R-:W2:Y:S01]  /*62ff0*/  LDL.LU.64 R74, [R1+0x6c0] ;  /* 0x0006c000014a7983 */ /* 0x000ea20000300a00 */
[----:B------:R-:W-:Y:S02]  /*63000*/  SEL R3, RZ, 0x4, P0 ;  /* 0x00000004ff037807 */ /* 0x000fe40000000000 */
[----:B------:R-:W-:-:S02]  /*63010*/  ISETP.NE.U32.AND P0, PT, R0, RZ, PT ;  /* 0x000000ff0000720c */ /* 0x000fc40003f05070 */
[----:B------:R-:W-:Y:S02]  /*63020*/  SEL R0, RZ, 0x4, P6 ;  /* 0x00000004ff007807 */ /* 0x000fe40003000000 */
[----:B------:R-:W-:Y:S02]  /*63030*/  SEL R5, RZ, 0x4, P3 ;  /* 0x00000004ff057807 */ /* 0x000fe40001800000 */
[----:B------:R-:W-:Y:S02]  /*63040*/  ISETP.GE.AND P6, PT, R246, UR8, PT ;  /* 0x00000008f6007c0c */ /* 0x000fe4000bfc6270 */
[----:B------:R-:W-:Y:S02]  /*63050*/  ISETP.GE.AND P3, PT, R247, UR8, PT ;  /* 0x00000008f7007c0c */ /* 0x000fe4000bf66270 */
[----:B------:R-:W2:Y:S01]  /*63060*/  LDL.LU.64 R246, [R1+0x470] ;  /* 0x0004700001f67983 */ /* 0x000ea20000300a00 */
[----:B------:R-:W-:Y:S02]  /*63070*/  ISETP.NE.U32.AND P5, PT, R4, RZ, PT ;  /* 0x000000ff0400720c */ /* 0x000fe40003fa5070 */
[----:B------:R-:W-:Y:S01]  /*63080*/  SEL R4, R3, RZ, P1 ;  /* 0x000000ff03047207 */ /* 0x000fe20000800000 */
[----:B------:R-:W2:Y:S01]  /*63090*/  LDL.LU.64 R250, [R1+0x2e0] ;  /* 0x0002e00001fa7983 */ /* 0x000ea20000300a00 */
[----:B------:R-:W-:-:S02]  /*630a0*/  SEL R3, R0, RZ, P1 ;  /* 0x000000ff00037207 */ /* 0x000fc40000800000 */
[----:B------:R-:W-:Y:S01]  /*630b0*/  SEL R0, RZ, 0x4, P6 ;  /* 0x00000004ff007807 */ /* 0x000fe20003000000 */
[----:B------:R-:W2:Y:S01]  /*630c0*/  LDL.LU.64 R248, [R1+0x2d8] ;  /* 0x0002d80001f87983 */ /* 0x000ea20000300a00 */
[----:B------:R-:W-:Y:S02]  /*630d0*/  ISETP.NE.U32.AND P6, PT, R4, RZ, PT ;  /* 0x000000ff0400720c */ /* 0x000fe40003fc5070 */
[----:B------:R-:W-:Y:S01]  /*630e0*/  SEL R4, RZ, 0x4, P3 ;  /* 0x00000004ff047807 */ /* 0x000fe20001800000 */
[----:B------:R-:W2:Y:S01]  /*630f0*/  LDL.LU.64 R68, [R1+0xa28] ;  /* 0x000a280001447983 */ /* 0x000ea20000300a00 */
[----:B------:R-:W-:Y:S02]  /*63100*/  SEL R5, R5, RZ, P1 ;  /* 0x000000ff05057207 */ /* 0x000fe40000800000 */
[----:B------:R-:W-:Y:S01]  /*63110*/  ISETP.NE.U32.AND P3, PT, R3, RZ, PT ;  /* 0x000000ff0300720c */ /* 0x000fe20003f65070 */
[----:B------:R-:W2:Y:S01]  /*63120*/  LDL.LU.64 R84, [R1+0xa38] ;  /* 0x000a380001547983 */ /* 0x000ea20000300a00 */
[----:B------:R-:W-:-:S02]  /*63130*/  SEL R3, R0, RZ, P1 ;  /* 0x000000ff00037207 */ /* 0x000fc40000800000 */
[----:B------:R-:W-:Y:S02]  /*63140*/  SEL R0, R4, RZ, P1 ;  /* 0x000000ff04007207 */ /* 0x000fe40000800000 */
[----:B------:R-:W-:Y:S01]  /*63150*/  ISETP.NE.U32.AND P1, PT, R5, RZ, PT ;  /* 0x000000ff0500720c */ /* 0x000fe20003f25070 */
[----:B---3--:R-:W-:Y:S01]  /*63160*/  LDGSTS.E [R242+-0x18000], desc[UR48][R96.64], P5 ;  /* 0xe800000060f27fae */ /* 0x008fe2000a921870 */
[----:B----4-:R-:W-:-:S03]  /*63170*/  IMAD.WIDE R48, R252, 0x4, R48 ;  /* 0x00000004fc307825 */ /* 0x010fc600078e0230 */
[----:B------:R1:W-:Y:S01]  /*63180*/  LDGSTS.E [R242+-0x17ff8], desc[UR48][R80.64], P2 ;  /* 0xe800800050f27fae */ /* 0x0003e20009121870 */
[----:B------:R-:W-:-:S03]  /*63190*/  IMAD.WIDE R98, R252, 0x4, R98 ;  /* 0x00000004fc627825 */ /* 0x000fc600078e0262 */
[----:B------:R-:W3:Y:S01]  /*631a0*/  LDL.LU.64 R96, [R1+0x958] ;  /* 0x0009580001607983 */ /* 0x000ee20000300a00 */
[----:B------:R-:W-:-:S03]  /*631b0*/  IMAD.WIDE R72, R252, 0x4, R72 ;  /* 0x00000004fc487825 */ /* 0x000fc600078e0248 */
[----:B------:R-:W4:Y:S04]  /*631c0*/  LDL.LU.64 R4, [R1+0x968] ;  /* 0x0009680001047983 */ /* 0x000f280000300a00 */
[----:B------:R-:W1:Y:S01]  /*631d0*/  LDL.LU.64 R80, [R1+0x1e48] ;  /* 0x001e480001507983 */ /* 0x000e620000300a00 */
[----:B------:R-:W-:-:S03]  /*631e0*/  IMAD.WIDE R28, R252, 0x4, R28 ;  /* 0x00000004fc1c7825 */ /* 0x000fc600078e021c */
[----:B------:R2:W-:Y:S01]  /*631f0*/  STL.64 [R1+0x480], R48 ;  /* 0x0004803001007387 */ /* 0x0005e20000100a00 */
[----:B------:R-:W-:-:S04]  /*63200*/  IMAD.WIDE R70, R252, 0x4, R70 ;  /* 0x00000004fc467825 */ /* 0x000fc800078e0246 */
[C---:B------:R-:W-:Y:S01]  /*63210*/  IMAD.WIDE R240, R252.reuse, 0x4, R240 ;  /* 0x00000004fcf07825 */ /* 0x040fe200078e02f0 */
[----:B--2---:R-:W2:Y:S04]  /*63220*/  LDL.LU.64 R48, [R1+0x700] ;  /* 0x0007000001307983 */ /* 0x004ea80000300a00 */
[----:B------:R3:W-:Y:S04]  /*63230*/  STL.64 [R1+0x488], R98 ;  /* 0x0004886201007387 */ /* 0x0007e80000100a00 */
[----:B---3--:R-:W3:Y:S04]  /*63240*/  LDL.LU.64 R98, [R1+0x468] ;  /* 0x0004680001627983 */ /* 0x008ee80000300a00 */
[----:B------:R4:W-:Y:S04]  /*63250*/  STL.64 [R1+0x490], R72 ;  /* 0x0004904801007387 */ /* 0x0009e80000100a00 */
[----:B----4-:R-:W4:Y:S04]  /*63260*/  LDL.LU.64 R72, [R1+0x2c8] ;  /* 0x0002c80001487983 */ /* 0x010f280000300a00 */
[----:B------:R1:W-:Y:S01]  /*63270*/  STL.64 [R1+0x478], R28 ;  /* 0x0004781c01007387 */ /* 0x0003e20000100a00 */
[----:B------:R-:W-:-:S03]  /*63280*/  IMAD.WIDE R60, R252, 0x4, R60 ;  /* 0x00000004fc3c7825 */ /* 0x000fc600078e023c */
[----:B-1----:R-:W4:Y:S04]  /*63290*/  LDL.LU.64 R28, [R1+0x1e40] ;  /* 0x001e4000011c7983 */ /* 0x002f280000300a00 */
[----:B------:R1:W-:Y:S04]  /*632a0*/  STL.64 [R1+0x2f8], R70 ;  /* 0x0002f84601007387 */ /* 0x0003e80000100a00 */
[----:B-1----:R-:W4:Y:S04]  /*632b0*/  LDL.LU.64 R70, [R1+0x1e38] ;  /* 0x001e380001467983 */ /* 0x002f280000300a00 */
[----:B------:R1:W-:Y:S02]  /*632c0*/  STL.64 [R1+0x2f0], R240 ;  /* 0x0002f0f001007387 */ /* 0x0003e40000100a00 */
[----:B-1----:R-:W-:-:S02]  /*632d0*/  IMAD.WIDE R240, R252, 0x4, R238 ;  /* 0x00000004fcf07825 */ /* 0x002fc400078e02ee */
[----:B------:R-:W4:Y:S04]  /*632e0*/  LDL.LU.64 R238, [R1+0xa88] ;  /* 0x000a880001ee7983 */ /* 0x000f280000300a00 */
[----:B------:R1:W-:Y:S04]  /*632f0*/  STL.64 [R1+0x498], R240 ;  /* 0x000498f001007387 */ /* 0x0003e80000100a00 */
[----:B------:R1:W-:Y:S02]  /*63300*/  STL.64 [R1+0x4a0], R60 ;  /* 0x0004a03c01007387 */ /* 0x0003e40000100a00 */
[----:B-1----:R-:W-:-:S02]  /*63310*/  IMAD.WIDE R240, R252, 0x4, R90 ;  /* 0x00000004fcf07825 */ /* 0x002fc400078e025a */
[----:B------:R-:W4:Y:S04]  /*63320*/  LDL.LU.64 R60, [R1+0xa98] ;  /* 0x000a9800013c7983 */ /* 0x000f280000300a00 */
[----:B------:R-:W4:Y:S04]  /*63330*/  LDL.LU.64 R90, [R1+0x9b0] ;  /* 0x0009b000015a7983 */ /* 0x000f280000300a00 */
[----:B------:R1:W-:Y:S02]  /*63340*/  STL.64 [R1+0x4a8], R240 ;  /* 0x0004a8f001007387 */ /* 0x0003e40000100a00 */
[----:B-1----:R-:W-:-:S02]  /*63350*/  IMAD.WIDE R240, R252, 0x4, R246 ;  /* 0x00000004fcf07825 */ /* 0x002fc400078e02f6 */
[----:B------:R-:W4:Y:S02]  /*63360*/  LDL.LU.64 R246, [R1+0x740] ;  /* 0x0007400001f67983 */ /* 0x000f240000300a00 */
[----:B------:R-:W-:-:S05]  /*63370*/  IMAD.WIDE R74, R252, 0x4, R74 ;  /* 0x00000004fc4a7825 */ /* 0x000fca00078e024a */
[----:B------:R1:W-:Y:S01]  /*63380*/  STL.64 [R1+0x4b0], R74 ;  /* 0x0004b04a01007387 */ /* 0x0003e20000100a00 */
[----:B------:R-:W-:-:S03]  /*63390*/  IMAD.WIDE R250, R252, 0x4, R250 ;  /* 0x00000004fcfa7825 */ /* 0x000fc600078e02fa */
[----:B-1----:R-:W4:Y:S04]  /*633a0*/  LDL.LU.64 R74, [R1+0x460] ;  /* 0x00046000014a7983 */ /* 0x002f280000300a00 */
[----:B------:R1:W-:Y:S04]  /*633b0*/  STL.64 [R1+0x470], R240 ;  /* 0x000470f001007387 */ /* 0x0003e80000100a00 */
[----:B------:R-:W-:Y:S01]  /*633c0*/  STL.64 [R1+0x2e0], R250 ;  /* 0x0002e0fa01007387 */ /* 0x000fe20000100a00 */
[----:B-1----:R-:W-:-:S04]  /*633d0*/  IMAD.WIDE R240, R252, 0x4, R248 ;  /* 0x00000004fcf07825 */ /* 0x002fc800078e02f8 */
[C---:B------:R-:W-:Y:S01]  /*633e0*/  IMAD.WIDE R248, R252.reuse, 0x4, R68 ;  /* 0x00000004fcf87825 */ /* 0x040fe200078e0244 */
[----:B------:R1:W-:Y:S04]  /*633f0*/  STL.64 [R1+0x2d8], R240 ;  /* 0x0002d8f001007387 */ /* 0x0003e80000100a00 */
[----:B------:R-:W-:Y:S01]  /*63400*/  STL.64 [R1+0x4b8], R248 ;  /* 0x0004b8f801007387 */ /* 0x000fe20000100a00 */
[----:B-1----:R-:W-:-:S03]  /*63410*/  IMAD.WIDE R240, R252, 0x4, R84 ;  /* 0x00000004fcf07825 */ /* 0x002fc600078e0254 */
[----:B------:R-:W4:Y:S04]  /*63420*/  LDL.LU.64 R84, [R1+0xae8] ;  /* 0x000ae80001547983 */ /* 0x000f280000300a00 */
[----:B------:R1:W-:Y:S04]  /*63430*/  STL.64 [R1+0x4c0], R240 ;  /* 0x0004c0f001007387 */ /* 0x0003e80000100a00 */
[----:B-1----:R-:W4:Y:S01]  /*63440*/  LDL.LU.64 R240, [R1+0xaf8] ;  /* 0x000af80001f07983 */ /* 0x002f220000300a00 */
[----:B------:R-:W-:-:S05]  /*63450*/  IMAD.WIDE R68, R252, 0x4, R96 ;  /* 0x00000004fc447825 */ /* 0x000fca00078e0260 */
[----:B------:R1:W-:Y:S04]  /*63460*/  STL.64 [R1+0x4c8], R68 ;  /* 0x0004c84401007387 */ /* 0x0003e80000100a00 */
[----:B------:R-:W4:Y:S04]  /*63470*/  LDL.LU.64 R250, [R1+0xa08] ;  /* 0x000a080001fa7983 */ /* 0x000f280000300a00 */
[----:B-1----:R-:W4:Y:S04]  /*63480*/  LDL.LU.64 R68, [R1+0x780] ;  /* 0x0007800001447983 */ /* 0x002f280000300a00 */
[----:B------:R-:W4:Y:S01]  /*63490*/  LDL.LU.64 R96, [R1+0x458] ;  /* 0x0004580001607983 */ /* 0x000f220000300a00 */
[----:B--2---:R-:W-:-:S05]  /*634a0*/  IMAD.WIDE R248, R252, 0x4, R48 ;  /* 0x00000004fcf87825 */ /* 0x004fca00078e0230 */
[----:B------:R1:W-:Y:S01]  /*634b0*/  STL.64 [R1+0x4d0], R248 ;  /* 0x0004d0f801007387 */ /* 0x0003e20000100a00 */
[----:B---3--:R-:W-:-:S03]  /*634c0*/  IMAD.WIDE R48, R252, 0x4, R98 ;  /* 0x00000004fc307825 */ /* 0x008fc600078e0262 */
[----:B-1----:R-:W2:Y:S04]  /*634d0*/  LDL.LU.64 R248, [R1+0x298] ;  /* 0x0002980001f87983 */ /* 0x002ea80000300a00 */
[----:B------:R1:W-:Y:S01]  /*634e0*/  STL.64 [R1+0x468], R48 ;  /* 0x0004683001007387 */ /* 0x0003e20000100a00 */
[----:B----4-:R-:W-:-:S05]  /*634f0*/  IMAD.WIDE R72, R252, 0x4, R72 ;  /* 0x00000004fc487825 */ /* 0x010fca00078e0248 */
[----:B------:R-:W-:Y:S01]  /*63500*/  STL.64 [R1+0x4d8], R72 ;  /* 0x0004d84801007387 */ /* 0x000fe20000100a00 */
[----:B-1----:R-:W-:-:S04]  /*63510*/  IMAD.WIDE R48, R252, 0x4, R70 ;  /* 0x00000004fc307825 */ /* 0x002fc800078e0246 */
[C---:B------:R-:W-:Y:S02]  /*63520*/  IMAD.WIDE R70, R252.reuse, 0x4, R40 ;  /* 0x00000004fc467825 */ /* 0x040fe400078e0228 */
[----:B------:R-:W3:Y:S04]  /*63530*/  LDL.LU.64 R40, [R1+0xb48] ;  /* 0x000b480001287983 */ /* 0x000ee80000300a00 */
[----:B------:R1:W-:Y:S01]  /*63540*/  STL.64 [R1+0x4e0], R48 ;  /* 0x0004e03001007387 */ /* 0x0003e20000100a00 */
[----:B------:R-:W-:-:S03]  /*63550*/  IMAD.WIDE R238, R252, 0x4, R238 ;  /* 0x00000004fcee7825 */ /* 0x000fc600078e02ee */
[----:B-1----:R-:W4:Y:S04]  /*63560*/  LDL.LU.64 R48, [R1+0xb68] ;  /* 0x000b680001307983 */ /* 0x002f280000300a00 */
[----:B------:R-:W3:Y:S04]  /*63570*/  LDL.LU.64 R98, [R1+0xa60] ;  /* 0x000a600001627983 */ /* 0x000ee80000300a00 */
[----:B------:R-:W4:Y:S04]  /*63580*/  LDL.LU.64 R72, [R1+0x7c0] ;  /* 0x0007c00001487983 */ /* 0x000f280000300a00 */
[----:B------:R1:W-:Y:S01]  /*63590*/  STL.64 [R1+0x4f0], R238 ;  /* 0x0004f0ee01007387 */ /* 0x0003e20000100a00 */
[----:B------:R-:W-:-:S04]  /*635a0*/  IMAD.WIDE R60, R252, 0x4, R60 ;  /* 0x00000004fc3c7825 */ /* 0x000fc800078e023c */
[C---:B------:R-:W-:Y:S01]  /*635b0*/  IMAD.WIDE R90, R252.reuse, 0x4, R90 ;  /* 0x00000004fc5a7825 */ /* 0x040fe200078e025a */
[----:B-1----:R-:W4:Y:S04]  /*635c0*/  LDL.LU.64 R238, [R1+0x450] ;  /* 0x0004500001ee7983 */ /* 0x002f280000300a00 */
[----:B------:R1:W-:Y:S01]  /*635d0*/  STL.64 [R1+0x4f8], R60 ;  /* 0x0004f83c01007387 */ /* 0x0003e20000100a00 */
[----:B------:R-:W-:-:S03]  /*635e0*/  IMAD.WIDE R246, R252, 0x4, R246 ;  /* 0x00000004fcf67825 */ /* 0x000fc600078e02f6 */
[----:B-1----:R-:W4:Y:S04]  /*635f0*/  LDL.LU.64 R60, [R1+0x280] ;  /* 0x00028000013c7983 */ /* 0x002f280000300a00 */
[----:B------:R1:W-:Y:S04]  /*63600*/  STL.64 [R1+0x500], R90 ;  /* 0x0005005a01007387 */ /* 0x0003e80000100a00 */
[----:B-1----:R-:W4:Y:S04]  /*63610*/  LDL.LU.64 R90, [R1+0x278] ;  /* 0x00027800015a7983 */ /* 0x002f280000300a00 */
[----:B------:R1:W-:Y:S04]  /*63620*/  STL.64 [R1+0x508], R246 ;  /* 0x000508f601007387 */ /* 0x0003e80000100a00 */
[----:B-1----:R-:W2:Y:S01]  /*63630*/  LDL.LU.64 R246, [R1+0x1e30] ;  /* 0x001e300001f67983 */ /* 0x002ea20000300a00 */
[----:B------:R-:W-:-:S04]  /*63640*/  IMAD.WIDE R74, R252, 0x4, R74 ;  /* 0x00000004fc4a7825 */ /* 0x000fc800078e024a */
[C---:B------:R-:W-:Y:S01]  /*63650*/  IMAD.WIDE R28, R252.reuse, 0x4, R28 ;  /* 0x00000004fc1c7825 */ /* 0x040fe200078e021c */
[----:B------:R1:W-:Y:S04]  /*63660*/  STL.64 [R1+0x460], R74 ;  /* 0x0004604a01007387 */ /* 0x0003e80000100a00 */
[----:B-1----:R-:W4:Y:S01]  /*63670*/  LDL.LU.64 R74, [R1+0xbb8] ;  /* 0x000bb800014a7983 */ /* 0x002f220000300a00 */
[----:B------:R-:W-:-:S04]  /*63680*/  IMAD.WIDE R84, R252, 0x4, R84 ;  /* 0x00000004fc547825 */ /* 0x000fc800078e0254 */
[----:B------:R-:W-:-:S04]  /*63690*/  IMAD.WIDE R240, R252, 0x4, R240 ;  /* 0x00000004fcf07825 */ /* 0x000fc800078e02f0 */
[----:B--2---:R-:W-:-:S05]  /*636a0*/  IMAD.WIDE R246, R252, 0x4, R246 ;  /* 0x00000004fcf67825 */ /* 0x004fca00078e02f6 */
[----:B------:R1:W-:Y:S04]  /*636b0*/  STL.64 [R1+0x510], R246 ;  /* 0x000510f601007387 */ /* 0x0003e80000100a00 */
[----:B------:R2:W-:Y:S01]  /*636c0*/  STL.64 [R1+0x518], R28 ;  /* 0x0005181c01007387 */ /* 0x0005e20000100a00 */
[----:B-1----:R-:W-:-:S03]  /*636d0*/  IMAD.WIDE R246, R252, 0x4, R22 ;  /* 0x00000004fcf67825 */ /* 0x002fc600078e0216 */
[----:B--2---:R-:W2:Y:S04]  /*636e0*/  LDL.LU.64 R28, [R1+0xbc8] ;  /* 0x000bc800011c7983 */ /* 0x004ea80000300a00 */
[----:B------:R-:W2:Y:S04]  /*636f0*/  LDL.LU.64 R22, [R1+0xab8] ;  /* 0x000ab80001167983 */ /* 0x000ea80000300a00 */
[----:B------:R1:W-:Y:S04]  /*63700*/  STL.64 [R1+0x528], R84 ;  /* 0x0005285401007387 */ /* 0x0003e80000100a00 */
[----:B-1----:R-:W4:Y:S04]  /*63710*/  LDL.LU.64 R84, [R1+0x1e28] ;  /* 0x001e280001547983 */ /* 0x002f280000300a00 */
[----:B------:R1:W-:Y:S02]  /*63720*/  STL.64 [R1+0x530], R240 ;  /* 0x000530f001007387 */ /* 0x0003e40000100a00 */
[----:B-1----:R-:W-:-:S04]  /*63730*/  IMAD.WIDE R240, R252, 0x4, R250 ;  /* 0x00000004fcf07825 */ /* 0x002fc800078e02fa */
[C---:B------:R-:W-:Y:S01]  /*63740*/  IMAD.WIDE R250, R252.reuse, 0x4, R68 ;  /* 0x00000004fcfa7825 */ /* 0x040fe200078e0244 */
[----:B------:R1:W-:Y:S04]  /*63750*/  STL.64 [R1+0x538], R240 ;  /* 0x000538f001007387 */ /* 0x0003e80000100a00 */
[----:B------:R-:W2:Y:S04]  /*63760*/  LDL.LU.64 R68, [R1+0x800] ;  /* 0x0008000001447983 */ /* 0x000ea80000300a00 */
[----:B------:R3:W-:Y:S01]  /*63770*/  STL.64 [R1+0x540], R250 ;  /* 0x000540fa01007387 */ /* 0x0007e20000100a00 */
[----:B-1----:R-:W-:-:S03]  /*63780*/  IMAD.WIDE R240, R252, 0x4, R96 ;  /* 0x00000004fcf07825 */ /* 0x002fc600078e0260 */
[----:B------:R-:W2:Y:S04]  /*63790*/  LDL.LU.64 R96, [R1+0x448] ;  /* 0x0004480001607983 */ /* 0x000ea80000300a00 */
[----:B------:R4:W-:Y:S01]  /*637a0*/  STL.64 [R1+0x458], R240 ;  /* 0x000458f001007387 */ /* 0x0009e20000100a00 */
[----:B---3--:R-:W-:-:S05]  /*637b0*/  IMAD.WIDE R250, R252, 0x4, R248 ;  /* 0x00000004fcfa7825 */ /* 0x008fca00078e02f8 */
[----:B------:R-:W-:Y:S01]  /*637c0*/  STL.64 [R1+0x548], R250 ;  /* 0x000548fa01007387 */ /* 0x000fe20000100a00 */
[----:B------:R-:W-:-:S04]  /*637d0*/  IMAD.WIDE R248, R252, 0x4, R18 ;  /* 0x00000004fcf87825 */ /* 0x000fc800078e0212 */
[----:B------:R-:W-:-:S04]  /*637e0*/  IMAD.WIDE R18, R252, 0x4, R98 ;  /* 0x00000004fc127825 */ /* 0x000fc800078e0262 */
[C---:B----4-:R-:W-:Y:S02]  /*637f0*/  IMAD.WIDE R240, R252.reuse, 0x4, R84 ;  /* 0x00000004fcf07825 */ /* 0x050fe400078e0254 */
[----:B------:R-:W3:Y:S04]  /*63800*/  LDL.LU.64 R84, [R1+0x268] ;  /* 0x0002680001547983 */ /* 0x000ee80000300a00 */
[----:B------:R1:W-:Y:S02]  /*63810*/  STL.64 [R1+0x550], R240 ;  /* 0x000550f001007387 */ /* 0x0003e40000100a00 */
[----:B-1----:R-:W-:-:S04]  /*63820*/  IMAD.WIDE R240, R252, 0x4, R40 ;  /* 0x00000004fcf07825 */ /* 0x002fc800078e0228 */
[C---:B------:R-:W-:Y:S01]  /*63830*/  IMAD.WIDE R40, R252.reuse, 0x4, R48 ;  /* 0x00000004fc287825 */ /* 0x040fe200078e0230 */
[----:B------:R-:W-:Y:S03]  /*63840*/  STL.64 [R1+0x560], R240 ;  /* 0x000560f001007387 */ /* 0x000fe60000100a00 */
[C---:B------:R-:W-:Y:S01]  /*63850*/  IMAD.WIDE R48, R252.reuse, 0x4, R72 ;  /* 0x00000004fc307825 */ /* 0x040fe200078e0248 */
[----:B------:R1:W-:Y:S04]  /*63860*/  STL.64 [R1+0x568], R40 ;  /* 0x0005682801007387 */ /* 0x0003e80000100a00 */
[----:B------:R4:W-:Y:S01]  /*63870*/  STL.64 [R1+0x570], R18 ;  /* 0x0005701201007387 */ /* 0x0009e20000100a00 */
[----:B-1----:R-:W-:-:S03]  /*63880*/  IMAD.WIDE R40, R252, 0x4, R238 ;  /* 0x00000004fc287825 */ /* 0x002fc600078e02ee */
[----:B----4-:R-:W4:Y:S04]  /*63890*/  LDL.LU.64 R18, [R1+0xc18] ;  /* 0x000c180001127983 */ /* 0x010f280000300a00 */
[----:B------:R1:W-:Y:S04]  /*638a0*/  STL.64 [R1+0x578], R48 ;  /* 0x0005783001007387 */ /* 0x0003e80000100a00 */
[----:B------:R-:W4:Y:S04]  /*638b0*/  LDL.LU.64 R72, [R1+0xc28] ;  /* 0x000c280001487983 */ /* 0x000f280000300a00 */
[----:B------:R2:W-:Y:S01]  /*638c0*/  STL.64 [R1+0x450], R40 ;  /* 0x0004502801007387 */ /* 0x0005e20000100a00 */
[----:B-1----:R-:W-:-:S03]  /*638d0*/  IMAD.WIDE R48, R252, 0x4, R60 ;  /* 0x00000004fc307825 */ /* 0x002fc600078e023c */
[----:B------:R-:W4:Y:S01]  /*638e0*/  LDL.LU.64 R238, [R1+0xb10] ;  /* 0x000b100001ee7983 */ /* 0x000f220000300a00 */
[----:B------:R-:W-:-:S03]  /*638f0*/  IMAD.WIDE R240, R252, 0x4, R26 ;  /* 0x00000004fcf07825 */ /* 0x000fc600078e021a */
[----:B------:R-:W-:Y:S01]  /*63900*/  STL.64 [R1+0x580], R48 ;  /* 0x0005803001007387 */ /* 0x000fe20000100a00 */
[----:B--2---:R-:W-:-:S03]  /*63910*/  IMAD.WIDE R40, R252, 0x4, R90 ;  /* 0x00000004fc287825 */ /* 0x004fc600078e025a */
[----:B------:R-:W2:Y:S01]  /*63920*/  LDL.LU.64 R26, [R1+0x840] ;  /* 0x00084000011a7983 */ /* 0x000ea20000300a00 */
[----:B------:R-:W-:-:S03]  /*63930*/  IMAD.WIDE R60, R252, 0x4, R74 ;  /* 0x00000004fc3c7825 */ /* 0x000fc600078e024a */
[----:B------:R1:W-:Y:S01]  /*63940*/  STL.64 [R1+0x588], R40 ;  /* 0x0005882801007387 */ /* 0x0003e20000100a00 */
[----:B------:R-:W-:-:S04]  /*63950*/  IMAD.WIDE R28, R252, 0x4, R28 ;  /* 0x00000004fc1c7825 */ /* 0x000fc800078e021c */
[C---:B------:R-:W-:Y:S01]  /*63960*/  IMAD.WIDE R22, R252.reuse, 0x4, R22 ;  /* 0x00000004fc167825 */ /* 0x040fe200078e0216 */
[----:B-1----:R-:W2:Y:S04]  /*63970*/  LDL.LU.64 R40, [R1+0x440] ;  /* 0x0004400001287983 */ /* 0x002ea80000300a00 */
[----:B------:R-:W2:Y:S04]  /*63980*/  LDL.LU.64 R48, [R1+0x250] ;  /* 0x0002500001307983 */ /* 0x000ea80000300a00 */
[----:B------:R-:W2:Y:S04]  /*63990*/  LDL.LU.64 R74, [R1+0xc78] ;  /* 0x000c7800014a7983 */ /* 0x000ea80000300a00 */
[----:B------:R-:W-:Y:S04]  /*639a0*/  STL.64 [R1+0x598], R60 ;  /* 0x0005983c01007387 */ /* 0x000fe80000100a00 */
[----:B------:R-:W2:Y:S04]  /*639b0*/  LDL.LU.64 R250, [R1+0xc88] ;  /* 0x000c880001fa7983 */ /* 0x000ea80000300a00 */
[----:B------:R1:W-:Y:S04]  /*639c0*/  STL.64 [R1+0x5a0], R28 ;  /* 0x0005a01c01007387 */ /* 0x0003e80000100a00 */
[----:B-1----:R-:W2:Y:S04]  /*639d0*/  LDL.LU.64 R28, [R1+0xb60] ;  /* 0x000b6000011c7983 */ /* 0x002ea80000300a00 */
[----:B------:R1:W-:Y:S04]  /*639e0*/  STL.64 [R1+0x5a8], R22 ;  /* 0x0005a81601007387 */ /* 0x0003e80000100a00 */
[----:B-1----:R-:W2:Y:S04]  /*639f0*/  LDL.LU.64 R22, [R1+0x880] ;  /* 0x0008800001167983 */ /* 0x002ea80000300a00 */
[----:B------:R1:W-:Y:S01]  /*63a00*/  STL.64 [R1+0x19f0], R240 ;  /* 0x0019f0f001007387 */ /* 0x0003e20000100a00 */
[----:B------:R-:W-:-:S03]  /*63a10*/  IMAD.WIDE R90, R252, 0x4, R68 ;  /* 0x00000004fc5a7825 */ /* 0x000fc600078e0244 */
[----:B-1----:R-:W2:Y:S04]  /*63a20*/  LDL.LU.64 R240, [R1+0x248] ;  /* 0x0002480001f07983 */ /* 0x002ea80000300a00 */
[----:B------:R-:W2:Y:S01]  /*63a30*/  LDL.LU.64 R68, [R1+0x438] ;  /* 0x0004380001447983 */ /* 0x000ea20000300a00 */
[----:B------:R-:W-:-:S03]  /*63a40*/  IMAD.WIDE R60, R252, 0x4, R96 ;  /* 0x00000004fc3c7825 */ /* 0x000fc600078e0260 */
[----:B------:R-:W-:Y:S01]  /*63a50*/  STL.64 [R1+0x5b0], R90 ;  /* 0x0005b05a01007387 */ /* 0x000fe20000100a00 */
[----:B------:R-:W-:-:S03]  /*63a60*/  IMAD.WIDE R80, R252, 0x4, R80 ;  /* 0x00000004fc507825 */ /* 0x000fc600078e0250 */
[----:B------:R-:W2:Y:S04]  /*63a70*/  LDL.LU.64 R98, [R1+0x238] ;  /* 0x0002380001627983 */ /* 0x000ea80000300a00 */
[----:B------:R1:W-:Y:S04]  /*63a80*/  STL.64 [R1+0x448], R60 ;  /* 0x0004483c01007387 */ /* 0x0003e80000100a00 */
[----:B-1----:R-:W2:Y:S04]  /*63a90*/  LDL.LU.64 R60, [R1+0x230] ;  /* 0x00023000013c7983 */ /* 0x002ea80000300a00 */
[----:B------:R-:W2:Y:S04]  /*63aa0*/  LDL.LU.64 R90, [R1+0xcb0] ;  /* 0x000cb000015a7983 */ /* 0x000ea80000300a00 */
[----:B------:R-:W2:Y:S01]  /*63ab0*/  LDL.LU.64 R96, [R1+0xcb8] ;  /* 0x000cb80001607983 */ /* 0x000ea20000300a00 */
[----:B------:R-:W-:-:S04]  /*63ac0*/  IMAD.WIDE R62, R252, 0x4, R62 ;  /* 0x00000004fc3e7825 */ /* 0x000fc800078e023e */
[----:B---3--:R-:W-:-:S05]  /*63ad0*/  IMAD.WIDE R84, R252, 0x4, R84 ;  /* 0x00000004fc547825 */ /* 0x008fca00078e0254 */
[----:B------:R1:W-:Y:S04]  /*63ae0*/  STL.64 [R1+0x5b8], R84 ;  /* 0x0005b85401007387 */ /* 0x0003e80000100a00 */
[----:B-1----:R-:W3:Y:S04]  /*63af0*/  LDL.LU.64 R84, [R1+0xbb0] ;  /* 0x000bb00001547983 */ /* 0x002ee80000300a00 */
[----:B------:R1:W-:Y:S04]  /*63b00*/  STL.64 [R1+0x5c0], R80 ;  /* 0x0005c05001007387 */ /* 0x0003e80000100a00 */
[----:B-1----:R-:W3:Y:S01]  /*63b10*/  LDL.LU.64 R80, [R1+0x8c0] ;  /* 0x0008c00001507983 */ /* 0x002ee20000300a00 */
[----:B----4-:R-:W-:-:S05]  /*63b20*/  IMAD.WIDE R18, R252, 0x4, R18 ;  /* 0x00000004fc127825 */ /* 0x010fca00078e0212 */
[----:B------:R1:W-:Y:S01]  /*63b30*/  STL.64 [R1+0x5d0], R18 ;  /* 0x0005d01201007387 */ /* 0x0003e20000100a00 */
[----:B------:R-:W-:-:S04]  /*63b40*/  IMAD.WIDE R72, R252, 0x4, R72 ;  /* 0x00000004fc487825 */ /* 0x000fc800078e0248 */
[C---:B------:R-:W-:Y:S01]  /*63b50*/  IMAD.WIDE R238, R252.reuse, 0x4, R238 ;  /* 0x00000004fcee7825 */ /* 0x040fe200078e02ee */
[----:B-1----:R-:W4:Y:S04]  /*63b60*/  LDL.LU.64 R18, [R1+0x1e20] ;  /* 0x001e200001127983 */ /* 0x002f280000300a00 */
[----:B------:R1:W-:Y:S01]  /*63b70*/  STL.64 [R1+0x5d8], R72 ;  /* 0x0005d84801007387 */ /* 0x0003e20000100a00 */
[----:B--2---:R-:W-:-:S03]  /*63b80*/  IMAD.WIDE R26, R252, 0x4, R26 ;  /* 0x00000004fc1a7825 */ /* 0x004fc600078e021a */
[----:B-1----:R-:W2:Y:S04]  /*63b90*/  LDL.LU.64 R72, [R1+0x430] ;  /* 0x0004300001487983 */ /* 0x002ea80000300a00 */
[----:B------:R1:W-:Y:S01]  /*63ba0*/  STL.64 [R1+0x5e0], R238 ;  /* 0x0005e0ee01007387 */ /* 0x0003e20000100a00 */
[----:B------:R-:W-:-:S04]  /*63bb0*/  IMAD.WIDE R40, R252, 0x4, R40 ;  /* 0x00000004fc287825 */ /* 0x000fc800078e0228 */
[C---:B------:R-:W-:Y:S01]  /*63bc0*/  IMAD.WIDE R48, R252.reuse, 0x4, R48 ;  /* 0x00000004fc307825 */ /* 0x040fe200078e0230 */
[----:B-1----:R-:W4:Y:S04]  /*63bd0*/  LDL.LU.64 R238, [R1+0x220] ;  /* 0x0002200001ee7983 */ /* 0x002f280000300a00 */
[----:B------:R1:W-:Y:S01]  /*63be0*/  STL.64 [R1+0x5e8], R26 ;  /* 0x0005e81a01007387 */ /* 0x0003e20000100a00 */
[----:B------:R-:W-:-:S04]  /*63bf0*/  IMAD.WIDE R74, R252, 0x4, R74 ;  /* 0x00000004fc4a7825 */ /* 0x000fc800078e024a */
[C---:B------:R-:W-:Y:S01]  /*63c00*/  IMAD.WIDE R250, R252.reuse, 0x4, R250 ;  /* 0x00000004fcfa7825 */ /* 0x040fe200078e02fa */
[----:B-1----:R-:W4:Y:S04]  /*63c10*/  LDL.LU.64 R26, [R1+0x1e18] ;  /* 0x001e1800011a7983 */ /* 0x002f280000300a00 */
[----:B------:R1:W-:Y:S01]  /*63c20*/  STL.64 [R1+0x440], R40 ;  /* 0x0004402801007387 */ /* 0x0003e20000100a00 */
[----:B------:R-:W-:-:S03]  /*63c30*/  IMAD.WIDE R28, R252, 0x4, R28 ;  /* 0x00000004fc1c7825 */ /* 0x000fc600078e021c */
[----:B-1----:R-:W4:Y:S04]  /*63c40*/  LDL.LU.64 R40, [R1+0x1e10] ;  /* 0x001e100001287983 */ /* 0x002f280000300a00 */
[----:B------:R1:W-:Y:S01]  /*63c50*/  STL.64 [R1+0x5f0], R48 ;  /* 0x0005f03001007387 */ /* 0x0003e20000100a00 */
[----:B------:R-:W-:-:S03]  /*63c60*/  IMAD.WIDE R22, R252, 0x4, R22 ;  /* 0x00000004fc167825 */ /* 0x000fc600078e0216 */
[----:B-1----:R-:W4:Y:S01]  /*63c70*/  LDL.LU.64 R48, [R1+0x1e08] ;  /* 0x001e080001307983 */ /* 0x002f220000300a00 */
[----:B------:R-:W-:-:S05]  /*63c80*/  IMAD.WIDE R240, R252, 0x4, R240 ;  /* 0x00000004fcf07825 */ /* 0x000fca00078e02f0 */
[----:B------:R1:W-:Y:S01]  /*63c90*/  STL.64 [R1+0x5f8], R240 ;  /* 0x0005f8f001007387 */ /* 0x0003e20000100a00 */
[----:B------:R-:W-:-:S03]  /*63ca0*/  IMAD.WIDE R68, R252, 0x4, R68 ;  /* 0x00000004fc447825 */ /* 0x000fc600078e0244 */
        /* <DEDUP_REMOVED lines=14> */
[C---:B------:R-:W-:Y:S01]  /*63d90*/  IMAD.WIDE R60, R252.reuse, 0x4, R60 ;  /* 0x00000004fc3c7825 */ /* 0x040fe200078e023c */
[----:B------:R-:W-:Y:S03]  /*63da0*/  STL.64 [R1+0x630], R98 ;  /* 0x0006306201007387 */ /* 0x000fe60000100a00 */
[C---:B------:R-:W-:Y:S01]  /*63db0*/  IMAD.WIDE R34, R252.reuse, 0x4, R34 ;  /* 0x00000004fc227825 */ /* 0x040fe200078e0222 */
[----:B------:R1:W-:Y:S03]  /*63dc0*/  STL.64 [R1+0x638], R60 ;  /* 0x0006383c01007387 */ /* 0x0003e60000100a00 */
[C---:B------:R-:W-:Y:S01]  /*63dd0*/  IMAD.WIDE R90, R252.reuse, 0x4, R90 ;  /* 0x00000004fc5a7825 */ /* 0x040fe200078e025a */
[----:B------:R3:W-:Y:S04]  /*63de0*/  STL.64 [R1+0x640], R34 ;  /* 0x0006402201007387 */ /* 0x0007e80000100a00 */
[----:B------:R-:W-:Y:S01]  /*63df0*/  STL.64 [R1+0x648], R90 ;  /* 0x0006485a01007387 */ /* 0x000fe20000100a00 */
[----:B-1----:R-:W-:-:S03]  /*63e00*/  IMAD.WIDE R60, R252, 0x4, R96 ;  /* 0x00000004fc3c7825 */ /* 0x002fc600078e0260 */
[----:B------:R-:W4:Y:S04]  /*63e10*/  LDL.LU.64 R98, [R1+0xd40] ;  /* 0x000d400001627983 */ /* 0x000f280000300a00 */
[----:B------:R1:W-:Y:S04]  /*63e20*/  STL.64 [R1+0x650], R60 ;  /* 0x0006503c01007387 */ /* 0x0003e80000100a00 */
[----:B------:R-:W4:Y:S01]  /*63e30*/  LDL.LU.64 R96, [R1+0xd50] ;  /* 0x000d500001607983 */ /* 0x000f220000300a00 */
[----:B------:R-:W-:-:S04]  /*63e40*/  IMAD.WIDE R100, R252, 0x4, R100 ;  /* 0x00000004fc647825 */ /* 0x000fc800078e0264 */
[----:B---3--:R-:W-:-:S05]  /*63e50*/  IMAD.WIDE R34, R252, 0x4, R84 ;  /* 0x00000004fc227825 */ /* 0x008fca00078e0254 */
[----:B------:R3:W-:Y:S01]  /*63e60*/  STL.64 [R1+0x658], R34 ;  /* 0x0006582201007387 */ /* 0x0007e20000100a00 */
[----:B-1----:R-:W-:-:S03]  /*63e70*/  IMAD.WIDE R60, R252, 0x4, R80 ;  /* 0x00000004fc3c7825 */ /* 0x002fc600078e0250 */
[----:B---3--:R-:W3:Y:S04]  /*63e80*/  LDL.LU.64 R34, [R1+0xc58] ;  /* 0x000c580001227983 */ /* 0x008ee80000300a00 */
[----:B------:R-:W3:Y:S04]  /*63e90*/  LDL.LU.64 R84, [R1+0x950] ;  /* 0x0009500001547983 */ /* 0x000ee80000300a00 */
[----:B------:R1:W-:Y:S04]  /*63ea0*/  STL.64 [R1+0x660], R60 ;  /* 0x0006603c01007387 */ /* 0x0003e80000100a00 */
[----:B------:R-:W3:Y:S04]  /*63eb0*/  LDL.LU.64 R80, [R1+0x420] ;  /* 0x0004200001507983 */ /* 0x000ee80000300a00 */
[----:B-1----:R-:W3:Y:S01]  /*63ec0*/  LDL.LU.64 R60, [R1+0x1f0] ;  /* 0x0001f000013c7983 */ /* 0x002ee20000300a00 */
[----:B--2---:R-:W-:-:S05]  /*63ed0*/  IMAD.WIDE R90, R252, 0x4, R72 ;  /* 0x00000004fc5a7825 */ /* 0x004fca00078e0248 */
[----:B------:R1:W-:Y:S01]  /*63ee0*/  STL.64 [R1+0x668], R90 ;  /* 0x0006685a01007387 */ /* 0x0003e20000100a00 */
[----:B----4-:R-:W-:-:S03]  /*63ef0*/  IMAD.WIDE R72, R252, 0x4, R238 ;  /* 0x00000004fc487825 */ /* 0x010fc600078e02ee */
[----:B-1----:R-:W2:Y:S04]  /*63f00*/  LDL.LU.64 R90, [R1+0x1e8] ;  /* 0x0001e800015a7983 */ /* 0x002ea80000300a00 */
[----:B------:R1:W-:Y:S04]  /*63f10*/  STL.64 [R1+0x670], R72 ;  /* 0x0006704801007387 */ /* 0x0003e80000100a00 */
[----:B-1----:R-:W4:Y:S01]  /*63f20*/  LDL.LU.64 R72, [R1+0xd90] ;  /* 0x000d900001487983 */ /* 0x002f220000300a00 */
[----:B------:R-:W-:-:S04]  /*63f30*/  IMAD.WIDE R240, R252, 0x4, R240 ;  /* 0x00000004fcf07825 */ /* 0x000fc800078e02f0 */
[----:B------:R-:W-:-:S04]  /*63f40*/  IMAD.WIDE R62, R252, 0x4, R62 ;  /* 0x00000004fc3e7825 */ /* 0x000fc800078e023e */
[C---:B------:R-:W-:Y:S02]  /*63f50*/  IMAD.WIDE R238, R252.reuse, 0x4, R68 ;  /* 0x00000004fcee7825 */ /* 0x040fe400078e0244 */
[----:B------:R-:W4:Y:S04]  /*63f60*/  LDL.LU.64 R68, [R1+0xda0] ;  /* 0x000da00001447983 */ /* 0x000f280000300a00 */
[----:B------:R1:W-:Y:S04]  /*63f70*/  STL.64 [R1+0x678], R238 ;  /* 0x000678ee01007387 */ /* 0x0003e80000100a00 */
[----:B-1----:R-:W4:Y:S04]  /*63f80*/  LDL.LU.64 R238, [R1+0xc98] ;  /* 0x000c980001ee7983 */ /* 0x002f280000300a00 */
[----:B------:R1:W-:Y:S04]  /*63f90*/  STL.64 [R1+0x680], R100 ;  /* 0x0006806401007387 */ /* 0x0003e80000100a00 */
[----:B-1----:R-:W4:Y:S04]  /*63fa0*/  LDL.LU.64 R100, [R1+0x1df8] ;  /* 0x001df80001647983 */ /* 0x002f280000300a00 */
[----:B------:R1:W-:Y:S04]  /*63fb0*/  STL.64 [R1+0x688], R240 ;  /* 0x000688f001007387 */ /* 0x0003e80000100a00 */
[----:B------:R1:W-:Y:S02]  /*63fc0*/  STL.64 [R1+0x690], R62 ;  /* 0x0006903e01007387 */ /* 0x0003e40000100a00 */
[----:B-1----:R-:W-:-:S02]  /*63fd0*/  IMAD.WIDE R240, R252, 0x4, R74 ;  /* 0x00000004fcf07825 */ /* 0x002fc400078e024a */
[----:B------:R-:W4:Y:S04]  /*63fe0*/  LDL.LU.64 R62, [R1+0x9a8] ;  /* 0x0009a800013e7983 */ /* 0x000f280000300a00 */
[----:B------:R-:W4:Y:S01]  /*63ff0*/  LDL.LU.64 R74, [R1+0x418] ;  /* 0x00041800014a7983 */ /* 0x000f220000300a00 */
[----:B------:R-:W-:-:S03]  /*64000*/  IMAD.WIDE R250, R252, 0x4, R250 ;  /* 0x00000004fcfa7825 */ /* 0x000fc600078e02fa */
[----:B------:R1:W-:Y:S01]  /*64010*/  STL.64 [R1+0x698], R240 ;  /* 0x000698f001007387 */ /* 0x0003e20000100a00 */
[----:B------:R-:W-:-:S04]  /*64020*/  IMAD.WIDE R28, R252, 0x4, R28 ;  /* 0x00000004fc1c7825 */ /* 0x000fc800078e021c */
[C---:B------:R-:W-:Y:S01]  /*64030*/  IMAD.WIDE R22, R252.reuse, 0x4, R22 ;  /* 0x00000004fc167825 */ /* 0x040fe200078e0216 */
[----:B-1----:R-:W4:Y:S03]  /*64040*/  LDL.LU.64 R240, [R1+0x1d8] ;  /* 0x0001d80001f07983 */ /* 0x002f260000300a00 */
[C---:B------:R-:W-:Y:S01]  /*64050*/  IMAD.WIDE R20, R252.reuse, 0x4, R20 ;  /* 0x00000004fc147825 */ /* 0x040fe200078e0214 */
[----:B------:R1:W-:Y:S03]  /*64060*/  STL.64 [R1+0x6a0], R250 ;  /* 0x0006a0fa01007387 */ /* 0x0003e60000100a00 */
[----:B------:R-:W-:-:S04]  /*64070*/  IMAD.WIDE R98, R252, 0x4, R98 ;  /* 0x00000004fc627825 */ /* 0x000fc800078e0262 */
[C---:B------:R-:W-:Y:S01]  /*64080*/  IMAD.WIDE R96, R252.reuse, 0x4, R96 ;  /* 0x00000004fc607825 */ /* 0x040fe200078e0260 */
[----:B-1----:R-:W4:Y:S04]  /*64090*/  LDL.LU.64 R250, [R1+0xdd8] ;  /* 0x000dd80001fa7983 */ /* 0x002f280000300a00 */
[----:B------:R1:W-:Y:S01]  /*640a0*/  STL.64 [R1+0x6a8], R28 ;  /* 0x0006a81c01007387 */ /* 0x0003e20000100a00 */
[----:B---3--:R-:W-:-:S03]  /*640b0*/  IMAD.WIDE R34, R252, 0x4, R34 ;  /* 0x00000004fc227825 */ /* 0x008fc600078e0222 */
[----:B-1----:R-:W3:Y:S04]  /*640c0*/  LDL.LU.64 R28, [R1+0xde0] ;  /* 0x000de000011c7983 */ /* 0x002ee80000300a00 */
[----:B------:R1:W-:Y:S01]  /*640d0*/  STL.64 [R1+0x6b0], R22 ;  /* 0x0006b01601007387 */ /* 0x0003e20000100a00 */
[----:B------:R-:W-:-:S03]  /*640e0*/  IMAD.WIDE R84, R252, 0x4, R84 ;  /* 0x00000004fc547825 */ /* 0x000fc600078e0254 */
[----:B-1----:R-:W3:Y:S01]  /*640f0*/  LDL.LU.64 R22, [R1+0xca8] ;  /* 0x000ca80001167983 */ /* 0x002ee20000300a00 */
[----:B------:R-:W-:-:S04]  /*64100*/  IMAD.WIDE R80, R252, 0x4, R80 ;  /* 0x00000004fc507825 */ /* 0x000fc800078e0250 */
[----:B------:R-:W-:-:S04]  /*64110*/  IMAD.WIDE R60, R252, 0x4, R60 ;  /* 0x00000004fc3c7825 */ /* 0x000fc800078e023c */
[----:B------:R-:W-:-:S04]  /*64120*/  IMAD.WIDE R32, R252, 0x4, R32 ;  /* 0x00000004fc207825 */ /* 0x000fc800078e0220 */
[----:B--2---:R-:W-:-:S04]  /*64130*/  IMAD.WIDE R90, R252, 0x4, R90 ;  /* 0x00000004fc5a7825 */ /* 0x004fc800078e025a */
[----:B----4-:R-:W-:-:S05]  /*64140*/  IMAD.WIDE R100, R252, 0x4, R100 ;  /* 0x00000004fc647825 */ /* 0x010fca00078e0264 */
[----:B------:R1:W-:Y:S04]  /*64150*/  STL.64 [R1+0x6b8], R100 ;  /* 0x0006b86401007387 */ /* 0x0003e80000100a00 */
[----:B-1----:R-:W2:Y:S04]  /*64160*/  LDL.LU.64 R100, [R1+0xa00] ;  /* 0x000a000001647983 */ /* 0x002ea80000300a00 */
        /* <DEDUP_REMOVED lines=12> */
[----:B------:R1:W-:Y:S01]  /*64230*/  STL.64 [R1+0x6f0], R60 ;  /* 0x0006f03c01007387 */ /* 0x0003e20000100a00 */
[----:B------:R-:W-:-:S03]  /*64240*/  IMAD.WIDE R62, R252, 0x4, R62 ;  /* 0x00000004fc3e7825 */ /* 0x000fc600078e023e */
[----:B-1----:R-:W4:Y:S04]  /*64250*/  LDL.LU.64 R60, [R1+0x1de0] ;  /* 0x001de000013c7983 */ /* 0x002f280000300a00 */
[----:B------:R1:W-:Y:S01]  /*64260*/  STL.64 [R1+0x6f8], R90 ;  /* 0x0006f85a01007387 */ /* 0x0003e20000100a00 */
[----:B------:R-:W-:-:S03]  /*64270*/  IMAD.WIDE R74, R252, 0x4, R74 ;  /* 0x00000004fc4a7825 */ /* 0x000fc600078e024a */
[----:B-1----:R-:W4:Y:S04]  /*64280*/  LDL.LU.64 R90, [R1+0x1dd8] ;  /* 0x001dd800015a7983 */ /* 0x002f280000300a00 */
[----:B------:R1:W-:Y:S02]  /*64290*/  STL.64 [R1+0x700], R32 ;  /* 0x0007002001007387 */ /* 0x0003e40000100a00 */
[----:B-1----:R-:W-:-:S04]  /*642a0*/  IMAD.WIDE R32, R252, 0x4, R72 ;  /* 0x00000004fc207825 */ /* 0x002fc800078e0248 */
[C---:B------:R-:W-:Y:S01]  /*642b0*/  IMAD.WIDE R72, R252.reuse, 0x4, R68 ;  /* 0x00000004fc487825 */ /* 0x040fe200078e0244 */
[----:B------:R1:W-:Y:S03]  /*642c0*/  STL.64 [R1+0x708], R32 ;  /* 0x0007082001007387 */ /* 0x0003e60000100a00 */
[C---:B------:R-:W-:Y:S01]  /*642d0*/  IMAD.WIDE R68, R252.reuse, 0x4, R238 ;  /* 0x00000004fc447825 */ /* 0x040fe200078e02ee */
[----:B-1----:R-:W4:Y:S04]  /*642e0*/  LDL.LU.64 R32, [R1+0xcd0] ;  /* 0x000cd00001207983 */ /* 0x002f280000300a00 */
[----:B------:R1:W-:Y:S04]  /*642f0*/  STL.64 [R1+0x710], R72 ;  /* 0x0007104801007387 */ /* 0x0003e80000100a00 */
[----:B-1----:R-:W4:Y:S04]  /*64300*/  LDL.LU.64 R72, [R1+0xa58] ;  /* 0x000a580001487983 */ /* 0x002f280000300a00 */
[----:B------:R1:W-:Y:S04]  /*64310*/  STL.64 [R1+0x718], R68 ;  /* 0x0007184401007387 */ /* 0x0003e80000100a00 */
[----:B-1----:R-:W4:Y:S04]  /*64320*/  LDL.LU.64 R68, [R1+0x408] ;  /* 0x0004080001447983 */ /* 0x002f280000300a00 */
[----:B------:R-:W4:Y:S04]  /*64330*/  LDL.LU.64 R238, [R1+0x1a8] ;  /* 0x0001a80001ee7983 */ /* 0x000f280000300a00 */
[----:B------:R1:W-:Y:S04]  /*64340*/  STL.64 [R1+0x720], R62 ;  /* 0x0007203e01007387 */ /* 0x0003e80000100a00 */
[----:B-1----:R-:W4:Y:S04]  /*64350*/  LDL.LU.64 R62, [R1+0x1dd0] ;  /* 0x001dd000013e7983 */ /* 0x002f280000300a00 */
[----:B------:R1:W-:Y:S04]  /*64360*/  STL.64 [R1+0x728], R74 ;  /* 0x0007284a01007387 */ /* 0x0003e80000100a00 */
[----:B-1----:R-:W3:Y:S01]  /*64370*/  LDL.LU.64 R74, [R1+0x1dc8] ;  /* 0x001dc800014a7983 */ /* 0x002ee20000300a00 */
[----:B------:R-:W-:-:S05]  /*64380*/  IMAD.WIDE R240, R252, 0x4, R240 ;  /* 0x00000004fcf07825 */ /* 0x000fca00078e02f0 */
[----:B------:R3:W-:Y:S02]  /*64390*/  STL.64 [R1+0x730], R240 ;  /* 0x000730f001007387 */ /* 0x0007e40000100a00 */
[C---:B---3--:R-:W-:Y:S02]  /*643a0*/  IMAD.WIDE R240, R252.reuse, 0x4, R74 ;  /* 0x00000004fcf07825 */ /* 0x048fe400078e024a */
[----:B------:R-:W3:Y:S04]  /*643b0*/  LDL.LU.64 R74, [R1+0xed0] ;  /* 0x000ed000014a7983 */ /* 0x000ee80000300a00 */
[----:B------:R1:W-:Y:S02]  /*643c0*/  STL.64 [R1+0x738], R240 ;  /* 0x000738f001007387 */ /* 0x0003e40000100a00 */
[----:B-1----:R-:W-:-:S02]  /*643d0*/  IMAD.WIDE R240, R252, 0x4, R92 ;  /* 0x00000004fcf07825 */ /* 0x002fc400078e025c */
[----:B------:R-:W3:Y:S04]  /*643e0*/  LDL.LU.64 R92, [R1+0x1dc0] ;  /* 0x001dc000015c7983 */ /* 0x000ee80000300a00 */
[----:B------:R1:W-:Y:S02]  /*643f0*/  STL.64 [R1+0x740], R240 ;  /* 0x000740f001007387 */ /* 0x0003e40000100a00 */
[----:B-1----:R-:W-:-:S04]  /*64400*/  IMAD.WIDE R240, R252, 0x4, R250 ;  /* 0x00000004fcf07825 */ /* 0x002fc800078e02fa */
[C---:B------:R-:W-:Y:S01]  /*64410*/  IMAD.WIDE R250, R252.reuse, 0x4, R28 ;  /* 0x00000004fcfa7825 */ /* 0x040fe200078e021c */
[----:B------:R1:W-:Y:S04]  /*64420*/  STL.64 [R1+0x748], R240 ;  /* 0x000748f001007387 */ /* 0x0003e80000100a00 */
[----:B------:R-:W3:Y:S04]  /*64430*/  LDL.LU.64 R28, [R1+0xe30] ;  /* 0x000e3000011c7983 */ /* 0x000ee80000300a00 */
[----:B------:R2:W-:Y:S01]  /*64440*/  STL.64 [R1+0x750], R250 ;  /* 0x000750fa01007387 */ /* 0x0005e20000100a00 */
[----:B-1----:R-:W-:-:S03]  /*64450*/  IMAD.WIDE R240, R252, 0x4, R22 ;  /* 0x00000004fcf07825 */ /* 0x002fc600078e0216 */
[----:B------:R-:W3:Y:S04]  /*64460*/  LDL.LU.64 R22, [R1+0xce8] ;  /* 0x000ce80001167983 */ /* 0x000ee80000300a00 */
[----:B------:R4:W-:Y:S01]  /*64470*/  STL.64 [R1+0x758], R240 ;  /* 0x000758f001007387 */ /* 0x0009e20000100a00 */
[----:B--2---:R-:W-:-:S03]  /*64480*/  IMAD.WIDE R250, R252, 0x4, R100 ;  /* 0x00000004fcfa7825 */ /* 0x004fc600078e0264 */
[----:B------:R-:W2:Y:S04]  /*64490*/  LDL.LU.64 R100, [R1+0xab0] ;  /* 0x000ab00001647983 */ /* 0x000ea80000300a00 */
[----:B------:R-:W-:Y:S01]  /*644a0*/  STL.64 [R1+0x760], R250 ;  /* 0x000760fa01007387 */ /* 0x000fe20000100a00 */
[----:B----4-:R-:W-:-:S03]  /*644b0*/  IMAD.WIDE R240, R252, 0x4, R20 ;  /* 0x00000004fcf07825 */ /* 0x010fc600078e0214 */
[----:B------:R-:W4:Y:S04]  /*644c0*/  LDL.LU.64 R20, [R1+0x400] ;  /* 0x0004000001147983 */ /* 0x000f280000300a00 */
[----:B------:R1:W-:Y:S01]  /*644d0*/  STL.64 [R1+0x768], R240 ;  /* 0x000768f001007387 */ /* 0x0003e20000100a00 */
[----:B------:R-:W-:-:S04]  /*644e0*/  IMAD.WIDE R88, R252, 0x4, R88 ;  /* 0x00000004fc587825 */ /* 0x000fc800078e0258 */
[----:B------:R-:W-:-:S04]  /*644f0*/  IMAD.WIDE R84, R252, 0x4, R84 ;  /* 0x00000004fc547825 */ /* 0x000fc800078e0254 */
[C---:B-1----:R-:W-:Y:S02]  /*64500*/  IMAD.WIDE R240, R252.reuse, 0x4, R96 ;  /* 0x00000004fcf07825 */ /* 0x042fe400078e0260 */
[----:B------:R-:W4:Y:S02]  /*64510*/  LDL.LU.64 R96, [R1+0x190] ;  /* 0x0001900001607983 */ /* 0x000f240000300a00 */
[C---:B------:R-:W-:Y:S02]  /*64520*/  IMAD.WIDE R80, R252.reuse, 0x4, R80 ;  /* 0x00000004fc507825 */ /* 0x040fe400078e0250 */
[----:B------:R-:W-:Y:S02]  /*64530*/  STL.64 [R1+0x770], R240 ;  /* 0x000770f001007387 */ /* 0x000fe40000100a00 */
[----:B------:R-:W-:-:S04]  /*64540*/  IMAD.WIDE R32, R252, 0x4, R32 ;  /* 0x00000004fc207825 */ /* 0x000fc800078e0220 */
[----:B---3--:R-:W-:-:S05]  /*64550*/  IMAD.WIDE R92, R252, 0x4, R92 ;  /* 0x00000004fc5c7825 */ /* 0x008fca00078e025c */
[----:B------:R1:W-:Y:S04]  /*64560*/  STL.64 [R1+0x778], R92 ;  /* 0x0007785c01007387 */ /* 0x0003e80000100a00 */
[----:B------:R3:W-:Y:S04]  /*64570*/  STL.64 [R1+0x780], R88 ;  /* 0x0007805801007387 */ /* 0x0007e80000100a00 */
[----:B-1----:R-:W4:Y:S04]  /*64580*/  LDL.LU.64 R92, [R1+0xf50] ;  /* 0x000f5000015c7983 */ /* 0x002f280000300a00 */
[----:B------:R1:W-:Y:S04]  /*64590*/  STL.64 [R1+0x788], R84 ;  /* 0x0007885401007387 */ /* 0x0003e80000100a00 */
[----:B---3--:R-:W3:Y:S04]  /*645a0*/  LDL.LU.64 R88, [R1+0xe50] ;  /* 0x000e500001587983 */ /* 0x008ee80000300a00 */
[----:B------:R2:W-:Y:S04]  /*645b0*/  STL.64 [R1+0x790], R80 ;  /* 0x0007905001007387 */ /* 0x0005e80000100a00 */
[----:B-1----:R-:W3:Y:S04]  /*645c0*/  LDL.LU.64 R84, [R1+0xd10] ;  /* 0x000d100001547983 */ /* 0x002ee80000300a00 */
[----:B--2---:R-:W2:Y:S04]  /*645d0*/  LDL.LU.64 R80, [R1+0xb08] ;  /* 0x000b080001507983 */ /* 0x004ea80000300a00 */
[----:B------:R-:W2:Y:S04]  /*645e0*/  LDL.LU.64 R240, [R1+0x3f8] ;  /* 0x0003f80001f07983 */ /* 0x000ea80000300a00 */
[----:B------:R-:W2:Y:S04]  /*645f0*/  LDL.LU.64 R250, [R1+0x178] ;  /* 0x0001780001fa7983 */ /* 0x000ea80000300a00 */
[----:B------:R1:W-:Y:S04]  /*64600*/  STL.64 [R1+0x798], R32 ;  /* 0x0007982001007387 */ /* 0x0003e80000100a00 */
[----:B-1----:R-:W4:Y:S01]  /*64610*/  LDL.LU.64 R32, [R1+0x1db8] ;  /* 0x001db80001207983 */ /* 0x002f220000300a00 */
[----:B------:R-:W-:-:S04]  /*64620*/  IMAD.WIDE R72, R252, 0x4, R72 ;  /* 0x00000004fc487825 */ /* 0x000fc800078e0248 */
[C---:B------:R-:W-:Y:S01]  /*64630*/  IMAD.WIDE R68, R252.reuse, 0x4, R68 ;  /* 0x00000004fc447825 */ /* 0x040fe200078e0244 */
[----:B------:R1:W-:Y:S04]  /*64640*/  STL.64 [R1+0x7a0], R72 ;  /* 0x0007a04801007387 */ /* 0x0003e80000100a00 */
[----:B------:R4:W-:Y:S01]  /*64650*/  STL.64 [R1+0x7a8], R68 ;  /* 0x0007a84401007387 */ /* 0x0009e20000100a00 */
[----:B-1----:R-:W-:-:S04]  /*64660*/  IMAD.WIDE R72, R252, 0x4, R238 ;  /* 0x00000004fc487825 */ /* 0x002fc800078e02ee */
[----:B------:R-:W-:-:S04]  /*64670*/  IMAD.WIDE R28, R252, 0x4, R28 ;  /* 0x00000004fc1c7825 */ /* 0x000fc800078e021c */
[----:B------:R-:W-:-:S04]  /*64680*/  IMAD.WIDE R22, R252, 0x4, R22 ;  /* 0x00000004fc167825 */ /* 0x000fc800078e0216 */
[C---:B----4-:R-:W-:Y:S02]  /*64690*/  IMAD.WIDE R68, R252.reuse, 0x4, R32 ;  /* 0x00000004fc447825 */ /* 0x050fe400078e0220 */
[----:B------:R-:W4:Y:S04]  /*646a0*/  LDL.LU.64 R32, [R1+0xf60] ;  /* 0x000f600001207983 */ /* 0x000f280000300a00 */
[----:B------:R1:W-:Y:S04]  /*646b0*/  STL.64 [R1+0x7b0], R72 ;  /* 0x0007b04801007387 */ /* 0x0003e80000100a00 */
[----:B------:R-:W4:Y:S04]  /*646c0*/  LDL.LU.64 R238, [R1+0xe78] ;  /* 0x000e780001ee7983 */ /* 0x000f280000300a00 */
[----:B------:R3:W-:Y:S04]  /*646d0*/  STL.64 [R1+0x7b8], R68 ;  /* 0x0007b84401007387 */ /* 0x0007e80000100a00 */
[----:B-1----:R-:W4:Y:S01]  /*646e0*/  LDL.LU.64 R72, [R1+0xd38] ;  /* 0x000d380001487983 */ /* 0x002f220000300a00 */
[----:B---3--:R-:W-:-:S04]  /*646f0*/  IMAD.WIDE R68, R252, 0x4, R64 ;  /* 0x00000004fc447825 */ /* 0x008fc800078e0240 */
[C---:B------:R-:W-:Y:S01]  /*64700*/  IMAD.WIDE R64, R252.reuse, 0x4, R74 ;  /* 0x00000004fc407825 */ /* 0x040fe200078e024a */
[----:B------:R1:W-:Y:S04]  /*64710*/  STL.64 [R1+0x7c0], R68 ;  /* 0x0007c04401007387 */ /* 0x0003e80000100a00 */
[----:B-1----:R-:W3:Y:S04]  /*64720*/  LDL.LU.64 R68, [R1+0xb58] ;  /* 0x000b580001447983 */ /* 0x002ee80000300a00 */
[----:B------:R1:W-:Y:S04]  /*64730*/  STL.64 [R1+0x7c8], R64 ;  /* 0x0007c84001007387 */ /* 0x0003e80000100a00 */
[----:B-1----:R-:W3:Y:S04]  /*64740*/  LDL.LU.64 R64, [R1+0x3f0] ;  /* 0x0003f00001407983 */ /* 0x002ee80000300a00 */
[----:B------:R-:W3:Y:S01]  /*64750*/  LDL.LU.64 R74, [R1+0x160] ;  /* 0x00016000014a7983 */ /* 0x000ee20000300a00 */
[----:B------:R-:W-:-:S03]  /*64760*/  IMAD.WIDE R100, R252, 0x4, R100 ;  /* 0x00000004fc647825 */ /* 0x000fc600078e0264 */
[----:B------:R1:W-:Y:S01]  /*64770*/  STL.64 [R1+0x7d0], R28 ;  /* 0x0007d01c01007387 */ /* 0x0003e20000100a00 */
[----:B------:R-:W-:-:S04]  /*64780*/  IMAD.WIDE R20, R252, 0x4, R20 ;  /* 0x00000004fc147825 */ /* 0x000fc800078e0214 */
[C---:B------:R-:W-:Y:S01]  /*64790*/  IMAD.WIDE R96, R252.reuse, 0x4, R96 ;  /* 0x00000004fc607825 */ /* 0x040fe200078e0260 */
[----:B-1----:R-:W3:Y:S03]  /*647a0*/  LDL.LU.64 R28, [R1+0xf78] ;  /* 0x000f7800011c7983 */ /* 0x002ee60000300a00 */
[C---:B------:R-:W-:Y:S01]  /*647b0*/  IMAD.WIDE R62, R252.reuse, 0x4, R62 ;  /* 0x00000004fc3e7825 */ /* 0x040fe200078e023e */
[----:B------:R1:W-:Y:S03]  /*647c0*/  STL.64 [R1+0x7d8], R22 ;  /* 0x0007d81601007387 */ /* 0x0003e60000100a00 */
[C---:B------:R-:W-:Y:S01]  /*647d0*/  IMAD.WIDE R92, R252.reuse, 0x4, R92 ;  /* 0x00000004fc5c7825 */ /* 0x040fe200078e025c */
[----:B-1----:R-:W3:Y:S04]  /*647e0*/  LDL.LU.64 R22, [R1+0xea0] ;  /* 0x000ea00001167983 */ /* 0x002ee80000300a00 */
[----:B------:R1:W-:Y:S01]  /*647f0*/  STL.64 [R1+0x7e0], R100 ;  /* 0x0007e06401007387 */ /* 0x0003e20000100a00 */
[----:B------:R-:W-:-:S03]  /*64800*/  IMAD.WIDE R88, R252, 0x4, R88 ;  /* 0x00000004fc587825 */ /* 0x000fc600078e0258 */
[----:B-1----:R-:W3:Y:S04]  /*64810*/  LDL.LU.64 R100, [R1+0x1db0] ;  /* 0x001db00001647983 */ /* 0x002ee80000300a00 */
[----:B------:R1:W-:Y:S01]  /*64820*/  STL.64 [R1+0x7e8], R20 ;  /* 0x0007e81401007387 */ /* 0x0003e20000100a00 */
[----:B------:R-:W-:-:S03]  /*64830*/  IMAD.WIDE R84, R252, 0x4, R84 ;  /* 0x00000004fc547825 */ /* 0x000fc600078e0254 */
[----:B-1----:R-:W3:Y:S04]  /*64840*/  LDL.LU.64 R20, [R1+0xd58] ;  /* 0x000d580001147983 */ /* 0x002ee80000300a00 */
[----:B------:R1:W-:Y:S01]  /*64850*/  STL.64 [R1+0x7f0], R96 ;  /* 0x0007f06001007387 */ /* 0x0003e20000100a00 */
[----:B--2---:R-:W-:-:S03]  /*64860*/  IMAD.WIDE R80, R252, 0x4, R80 ;  /* 0x00000004fc507825 */ /* 0x004fc600078e0250 */
[----:B-1----:R-:W2:Y:S04]  /*64870*/  LDL.LU.64 R96, [R1+0x1da8] ;  /* 0x001da80001607983 */ /* 0x002ea80000300a00 */
[----:B------:R1:W-:Y:S01]  /*64880*/  STL.64 [R1+0x7f8], R62 ;  /* 0x0007f83e01007387 */ /* 0x0003e20000100a00 */
[----:B------:R-:W-:-:S04]  /*64890*/  IMAD.WIDE R240, R252, 0x4, R240 ;  /* 0x00000004fcf07825 */ /* 0x000fc800078e02f0 */
[C---:B-1----:R-:W-:Y:S02]  /*648a0*/  IMAD.WIDE R62, R252.reuse, 0x4, R52 ;  /* 0x00000004fc3e7825 */ /* 0x042fe400078e0234 */
[----:B------:R-:W2:Y:S04]  /*648b0*/  LDL.LU.64 R52, [R1+0xba8] ;  /* 0x000ba80001347983 */ /* 0x000ea80000300a00 */
[----:B------:R1:W-:Y:S01]  /*648c0*/  STL.64 [R1+0x800], R62 ;  /* 0x0008003e01007387 */ /* 0x0003e20000100a00 */
[----:B------:R-:W-:-:S03]  /*648d0*/  IMAD.WIDE R250, R252, 0x4, R250 ;  /* 0x00000004fcfa7825 */ /* 0x000fc600078e02fa */
        /* <DEDUP_REMOVED lines=13> */
[----:B------:R1:W-:Y:S02]  /*649b0*/  STL.64 [R1+0x838], R240 ;  /* 0x000838f001007387 */ /* 0x0003e40000100a00 */
[----:B-1----:R-:W-:-:S02]  /*649c0*/  IMAD.WIDE R250, R252, 0x4, R76 ;  /* 0x00000004fcfa7825 */ /* 0x002fc400078e024c */
[----:B------:R-:W2:Y:S04]  /*649d0*/  LDL.LU.64 R76, [R1+0x1d80] ;  /* 0x001d8000014c7983 */ /* 0x000ea80000300a00 */
[----:B------:R-:W2:Y:S04]  /*649e0*/  LDL.LU.64 R240, [R1+0xec8] ;  /* 0x000ec80001f07983 */ /* 0x000ea80000300a00 */
[----:B------:R1:W-:Y:S04]  /*649f0*/  STL.64 [R1+0x840], R250 ;  /* 0x000840fa01007387 */ /* 0x0003e80000100a00 */
[----:B-1----:R-:W2:Y:S01]  /*64a00*/  LDL.LU.64 R250, [R1+0xd78] ;  /* 0x000d780001fa7983 */ /* 0x002ea20000300a00 */
[----:B----4-:R-:W-:-:S05]  /*64a10*/  IMAD.WIDE R32, R252, 0x4, R32 ;  /* 0x00000004fc207825 */ /* 0x010fca00078e0220 */
[----:B------:R1:W-:Y:S01]  /*64a20*/  STL.64 [R1+0x848], R32 ;  /* 0x0008482001007387 */ /* 0x0003e20000100a00 */
[----:B------:R-:W-:-:S04]  /*64a30*/  IMAD.WIDE R238, R252, 0x4, R238 ;  /* 0x00000004fcee7825 */ /* 0x000fc800078e02ee */
[C---:B------:R-:W-:Y:S01]  /*64a40*/  IMAD.WIDE R72, R252.reuse, 0x4, R72 ;  /* 0x00000004fc487825 */ /* 0x040fe200078e0248 */
[----:B-1----:R-:W4:Y:S04]  /*64a50*/  LDL.LU.64 R32, [R1+0xc00] ;  /* 0x000c000001207983 */ /* 0x002f280000300a00 */
[----:B------:R1:W-:Y:S04]  /*64a60*/  STL.64 [R1+0x850], R238 ;  /* 0x000850ee01007387 */ /* 0x0003e80000100a00 */
[----:B-1----:R-:W4:Y:S04]  /*64a70*/  LDL.LU.64 R238, [R1+0x3e0] ;  /* 0x0003e00001ee7983 */ /* 0x002f280000300a00 */
[----:B------:R1:W-:Y:S01]  /*64a80*/  STL.64 [R1+0x858], R72 ;  /* 0x0008584801007387 */ /* 0x0003e20000100a00 */
[----:B---3--:R-:W-:-:S03]  /*64a90*/  IMAD.WIDE R68, R252, 0x4, R68 ;  /* 0x00000004fc447825 */ /* 0x008fc600078e0244 */
[----:B-1----:R-:W3:Y:S04]  /*64aa0*/  LDL.LU.64 R72, [R1+0x1d78] ;  /* 0x001d780001487983 */ /* 0x002ee80000300a00 */
[----:B------:R1:W-:Y:S01]  /*64ab0*/  STL.64 [R1+0x860], R68 ;  /* 0x0008604401007387 */ /* 0x0003e20000100a00 */
[----:B------:R-:W-:-:S04]  /*64ac0*/  IMAD.WIDE R64, R252, 0x4, R64 ;  /* 0x00000004fc407825 */ /* 0x000fc800078e0240 */
[C---:B------:R-:W-:Y:S01]  /*64ad0*/  IMAD.WIDE R74, R252.reuse, 0x4, R74 ;  /* 0x00000004fc4a7825 */ /* 0x040fe200078e024a */
[----:B-1----:R-:W3:Y:S04]  /*64ae0*/  LDL.LU.64 R68, [R1+0x1d70] ;  /* 0x001d700001447983 */ /* 0x002ee80000300a00 */
[----:B------:R1:W-:Y:S04]  /*64af0*/  STL.64 [R1+0x868], R64 ;  /* 0x0008684001007387 */ /* 0x0003e80000100a00 */
[----:B-1----:R-:W3:Y:S04]  /*64b00*/  LDL.LU.64 R64, [R1+0x1d68] ;  /* 0x001d680001407983 */ /* 0x002ee80000300a00 */
[----:B------:R1:W-:Y:S04]  /*64b10*/  STL.64 [R1+0x870], R74 ;  /* 0x0008704a01007387 */ /* 0x0003e80000100a00 */
[----:B-1----:R-:W4:Y:S01]  /*64b20*/  LDL.LU.64 R74, [R1+0x1d60] ;  /* 0x001d6000014a7983 */ /* 0x002f220000300a00 */
[----:B------:R-:W-:-:S04]  /*64b30*/  IMAD.WIDE R60, R252, 0x4, R60 ;  /* 0x00000004fc3c7825 */ /* 0x000fc800078e023c */
[C---:B------:R-:W-:Y:S01]  /*64b40*/  IMAD.WIDE R56, R252.reuse, 0x4, R56 ;  /* 0x00000004fc387825 */ /* 0x040fe200078e0238 */
[----:B------:R1:W-:Y:S03]  /*64b50*/  STL.64 [R1+0x878], R60 ;  /* 0x0008783c01007387 */ /* 0x0003e60000100a00 */
[C---:B------:R-:W-:Y:S01]  /*64b60*/  IMAD.WIDE R28, R252.reuse, 0x4, R28 ;  /* 0x00000004fc1c7825 */ /* 0x040fe200078e021c */
[----:B------:R-:W-:Y:S03]  /*64b70*/  STL.64 [R1+0x880], R56 ;  /* 0x0008803801007387 */ /* 0x000fe60000100a00 */
[C---:B------:R-:W-:Y:S01]  /*64b80*/  IMAD.WIDE R22, R252.reuse, 0x4, R22 ;  /* 0x00000004fc167825 */ /* 0x040fe200078e0216 */
[----:B-1----:R-:W3:Y:S04]  /*64b90*/  LDL.LU.64 R60, [R1+0xfc0] ;  /* 0x000fc000013c7983 */ /* 0x002ee80000300a00 */
[----:B------:R1:W-:Y:S01]  /*64ba0*/  STL.64 [R1+0x888], R28 ;  /* 0x0008881c01007387 */ /* 0x0003e20000100a00 */
[----:B------:R-:W-:-:S03]  /*64bb0*/  IMAD.WIDE R20, R252, 0x4, R20 ;  /* 0x00000004fc147825 */ /* 0x000fc600078e0214 */
[----:B-1----:R-:W3:Y:S04]  /*64bc0*/  LDL.LU.64 R28, [R1+0xee8] ;  /* 0x000ee800011c7983 */ /* 0x002ee80000300a00 */
[----:B------:R1:W-:Y:S04]  /*64bd0*/  STL.64 [R1+0x890], R22 ;  /* 0x0008901601007387 */ /* 0x0003e80000100a00 */
[----:B------:R-:W3:Y:S04]  /*64be0*/  LDL.LU.64 R56, [R1+0xda8] ;  /* 0x000da80001387983 */ /* 0x000ee80000300a00 */
[----:B-1----:R-:W3:Y:S04]  /*64bf0*/  LDL.LU.64 R22, [R1+0xc50] ;  /* 0x000c500001167983 */ /* 0x002ee80000300a00 */
[----:B------:R1:W-:Y:S01]  /*64c00*/  STL.64 [R1+0x898], R20 ;  /* 0x0008981401007387 */ /* 0x0003e20000100a00 */
[----:B--2---:R-:W-:-:S03]  /*64c10*/  IMAD.WIDE R52, R252, 0x4, R52 ;  /* 0x00000004fc347825 */ /* 0x004fc600078e0234 */
[----:B-1----:R-:W2:Y:S04]  /*64c20*/  LDL.LU.64 R20, [R1+0x3d8] ;  /* 0x0003d80001147983 */ /* 0x002ea80000300a00 */
[----:B------:R1:W-:Y:S01]  /*64c30*/  STL.64 [R1+0x8a0], R52 ;  /* 0x0008a03401007387 */ /* 0x0003e20000100a00 */
[----:B------:R-:W-:-:S03]  /*64c40*/  IMAD.WIDE R62, R252, 0x4, R62 ;  /* 0x00000004fc3e7825 */ /* 0x000fc600078e023e */
[----:B-1----:R-:W2:Y:S04]  /*64c50*/  LDL.LU.64 R52, [R1+0x118] ;  /* 0x0001180001347983 */ /* 0x002ea80000300a00 */
[----:B------:R4:W-:Y:S01]  /*64c60*/  STL.64 [R1+0x8a8], R62 ;  /* 0x0008a83e01007387 */ /* 0x0009e20000100a00 */
        /* <DEDUP_REMOVED lines=15> */
[----:B------:R1:W-:Y:S03]  /*64d60*/  STL.64 [R1+0x8d0], R240 ;  /* 0x0008d0f001007387 */ /* 0x0003e60000100a00 */
[----:B------:R-:W-:-:S04]  /*64d70*/  IMAD.WIDE R32, R252, 0x4, R32 ;  /* 0x00000004fc207825 */ /* 0x000fc800078e0220 */
[C---:B------:R-:W-:Y:S01]  /*64d80*/  IMAD.WIDE R238, R252.reuse, 0x4, R238 ;  /* 0x00000004fcee7825 */ /* 0x040fe200078e02ee */
[----:B-1----:R-:W4:Y:S03]  /*64d90*/  LDL.LU.64 R240, [R1+0x3d0] ;  /* 0x0003d00001f07983 */ /* 0x002f260000300a00 */
[C---:B------:R-:W-:Y:S01]  /*64da0*/  IMAD.WIDE R98, R252.reuse, 0x4, R98 ;  /* 0x00000004fc627825 */ /* 0x040fe200078e0262 */
[----:B------:R1:W-:Y:S03]  /*64db0*/  STL.64 [R1+0x8d8], R250 ;  /* 0x0008d8fa01007387 */ /* 0x0003e60000100a00 */
[----:B------:R-:W-:-:S04]  /*64dc0*/  IMAD.WIDE R46, R252, 0x4, R46 ;  /* 0x00000004fc2e7825 */ /* 0x000fc800078e022e */
[C---:B---3--:R-:W-:Y:S01]  /*64dd0*/  IMAD.WIDE R60, R252.reuse, 0x4, R60 ;  /* 0x00000004fc3c7825 */ /* 0x048fe200078e023c */
[----:B-1----:R-:W3:Y:S04]  /*64de0*/  LDL.LU.64 R250, [R1+0x100] ;  /* 0x0001000001fa7983 */ /* 0x002ee80000300a00 */
[----:B------:R1:W-:Y:S01]  /*64df0*/  STL.64 [R1+0x8e0], R32 ;  /* 0x0008e02001007387 */ /* 0x0003e20000100a00 */
[----:B------:R-:W-:-:S03]  /*64e00*/  IMAD.WIDE R28, R252, 0x4, R28 ;  /* 0x00000004fc1c7825 */ /* 0x000fc600078e021c */
[----:B-1----:R-:W3:Y:S04]  /*64e10*/  LDL.LU.64 R32, [R1+0xff0] ;  /* 0x000ff00001207983 */ /* 0x002ee80000300a00 */
[----:B------:R1:W-:Y:S01]  /*64e20*/  STL.64 [R1+0x8e8], R238 ;  /* 0x0008e8ee01007387 */ /* 0x0003e20000100a00 */
[----:B------:R-:W-:-:S03]  /*64e30*/  IMAD.WIDE R56, R252, 0x4, R56 ;  /* 0x00000004fc387825 */ /* 0x000fc600078e0238 */
[----:B-1----:R-:W3:Y:S01]  /*64e40*/  LDL.LU.64 R238, [R1+0xf28] ;  /* 0x000f280001ee7983 */ /* 0x002ee20000300a00 */
[----:B------:R-:W-:-:S04]  /*64e50*/  IMAD.WIDE R22, R252, 0x4, R22 ;  /* 0x00000004fc167825 */ /* 0x000fc800078e0216 */
[----:B--2---:R-:W-:-:S04]  /*64e60*/  IMAD.WIDE R20, R252, 0x4, R20 ;  /* 0x00000004fc147825 */ /* 0x004fc800078e0214 */
[----:B------:R-:W-:-:S04]  /*64e70*/  IMAD.WIDE R52, R252, 0x4, R52 ;  /* 0x00000004fc347825 */ /* 0x000fc800078e0234 */
[----:B------:R-:W-:-:S04]  /*64e80*/  IMAD.WIDE R48, R252, 0x4, R48 ;  /* 0x00000004fc307825 */ /* 0x000fc800078e0230 */
[----:B------:R-:W-:-:S04]  /*64e90*/  IMAD.WIDE R44, R252, 0x4, R44 ;  /* 0x00000004fc2c7825 */ /* 0x000fc800078e022c */
[----:B----4-:R-:W-:-:S04]  /*64ea0*/  IMAD.WIDE R34, R252, 0x4, R34 ;  /* 0x00000004fc227825 */ /* 0x010fc800078e0222 */
[----:B------:R-:W-:-:S05]  /*64eb0*/  IMAD.WIDE R38, R252, 0x4, R38 ;  /* 0x00000004fc267825 */ /* 0x000fca00078e0226 */
        /* <DEDUP_REMOVED lines=23> */
[----:B------:R-:W-:-:S04]  /*65030*/  IMAD.WIDE R90, R252, 0x4, R90 ;  /* 0x00000004fc5a7825 */ /* 0x000fc800078e025a */
[----:B-1----:R-:W-:-:S04]  /*65040*/  IMAD.WIDE R34, R252, 0x4, R62 ;  /* 0x00000004fc227825 */ /* 0x002fc800078e023e */
[C---:B------:R-:W-:Y:S01]  /*65050*/  IMAD.WIDE R62, R252.reuse, 0x4, R74 ;  /* 0x00000004fc3e7825 */ /* 0x040fe200078e024a */
[----:B------:R1:W-:Y:S04]  /*65060*/  STL.64 [R1+0x950], R34 ;  /* 0x0009502201007387 */ /* 0x0003e80000100a00 */
[----:B-1----:R-:W4:Y:S04]  /*65070*/  LDL.LU.64 R34, [R1+0xe08] ;  /* 0x000e080001227983 */ /* 0x002f280000300a00 */
[----:B------:R-:W4:Y:S04]  /*65080*/  LDL.LU.64 R74, [R1+0xcc8] ;  /* 0x000cc800014a7983 */ /* 0x000f280000300a00 */
[----:B------:R1:W-:Y:S04]  /*65090*/  STL.64 [R1+0x958], R62 ;  /* 0x0009583e01007387 */ /* 0x0003e80000100a00 */
[----:B-1----:R-:W4:Y:S04]  /*650a0*/  LDL.LU.64 R62, [R1+0x3c0] ;  /* 0x0003c000013e7983 */ /* 0x002f280000300a00 */
[----:B------:R1:W-:Y:S04]  /*650b0*/  STL.64 [R1+0x960], R90 ;  /* 0x0009605a01007387 */ /* 0x0003e80000100a00 */
[----:B-1----:R-:W4:Y:S01]  /*650c0*/  LDL.LU.64 R90, [R1+0xd0] ;  /* 0x0000d000015a7983 */ /* 0x002f220000300a00 */
[----:B------:R-:W-:-:S05]  /*650d0*/  IMAD.WIDE R240, R252, 0x4, R240 ;  /* 0x00000004fcf07825 */ /* 0x000fca00078e02f0 */
[----:B------:R1:W-:Y:S01]  /*650e0*/  STL.64 [R1+0x968], R240 ;  /* 0x000968f001007387 */ /* 0x0003e20000100a00 */
[----:B---3--:R-:W-:-:S04]  /*650f0*/  IMAD.WIDE R32, R252, 0x4, R32 ;  /* 0x00000004fc207825 */ /* 0x008fc800078e0220 */
[----:B-1----:R-:W-:-:S04]  /*65100*/  IMAD.WIDE R240, R252, 0x4, R250 ;  /* 0x00000004fcf07825 */ /* 0x002fc800078e02fa */
[C---:B------:R-:W-:Y:S02]  /*65110*/  IMAD.WIDE R250, R252.reuse, 0x4, R40 ;  /* 0x00000004fcfa7825 */ /* 0x040fe400078e0228 */
[----:B------:R-:W3:Y:S04]  /*65120*/  LDL.LU.64 R40, [R1+0x1d28] ;  /* 0x001d280001287983 */ /* 0x000ee80000300a00 */
[----:B------:R1:W-:Y:S01]  /*65130*/  STL.64 [R1+0x970], R240 ;  /* 0x000970f001007387 */ /* 0x0003e20000100a00 */
[----:B------:R-:W-:-:S04]  /*65140*/  IMAD.WIDE R238, R252, 0x4, R238 ;  /* 0x00000004fcee7825 */ /* 0x000fc800078e02ee */
[C---:B-1----:R-:W-:Y:S02]  /*65150*/  IMAD.WIDE R240, R252.reuse, 0x4, R36 ;  /* 0x00000004fcf07825 */ /* 0x042fe400078e0224 */
[----:B------:R-:W3:Y:S04]  /*65160*/  LDL.LU.64 R36, [R1+0x1d20] ;  /* 0x001d200001247983 */ /* 0x000ee80000300a00 */
[----:B------:R1:W-:Y:S04]  /*65170*/  STL.64 [R1+0x978], R250 ;  /* 0x000978fa01007387 */ /* 0x0003e80000100a00 */
[----:B------:R-:W-:Y:S04]  /*65180*/  STL.64 [R1+0x980], R240 ;  /* 0x000980f001007387 */ /* 0x000fe80000100a00 */
[----:B-1----:R-:W3:Y:S04]  /*65190*/  LDL.LU.64 R250, [R1+0x1020] ;  /* 0x0010200001fa7983 */ /* 0x002ee80000300a00 */
[----:B------:R2:W-:Y:S04]  /*651a0*/  STL.64 [R1+0x988], R32 ;  /* 0x0009882001007387 */ /* 0x0005e80000100a00 */
[----:B------:R1:W-:Y:S01]  /*651b0*/  STL.64 [R1+0x990], R238 ;  /* 0x000990ee01007387 */ /* 0x0003e20000100a00 */
[----:B--2---:R-:W-:-:S03]  /*651c0*/  IMAD.WIDE R32, R252, 0x4, R38 ;  /* 0x00000004fc207825 */ /* 0x004fc600078e0226 */
[----:B-1----:R-:W2:Y:S04]  /*651d0*/  LDL.LU.64 R238, [R1+0xf48] ;  /* 0x000f480001ee7983 */ /* 0x002ea80000300a00 */
[----:B------:R-:W2:Y:S04]  /*651e0*/  LDL.LU.64 R38, [R1+0xe28] ;  /* 0x000e280001267983 */ /* 0x000ea80000300a00 */
[----:B------:R1:W-:Y:S01]  /*651f0*/  STL.64 [R1+0x998], R32 ;  /* 0x0009982001007387 */ /* 0x0003e20000100a00 */
[----:B----4-:R-:W-:-:S03]  /*65200*/  IMAD.WIDE R240, R252, 0x4, R98 ;  /* 0x00000004fcf07825 */ /* 0x010fc600078e0262 */
[----:B------:R-:W4:Y:S01]  /*65210*/  LDL.LU.64 R98, [R1+0xce0] ;  /* 0x000ce00001627983 */ /* 0x000f220000300a00 */
[----:B------:R-:W-:-:S03]  /*65220*/  IMAD.WIDE R26, R252, 0x4, R26 ;  /* 0x00000004fc1a7825 */ /* 0x000fc600078e021a */
[----:B------:R-:W-:Y:S01]  /*65230*/  STL.64 [R1+0x9a0], R240 ;  /* 0x0009a0f001007387 */ /* 0x000fe20000100a00 */
[----:B------:R-:W-:-:S04]  /*65240*/  IMAD.WIDE R24, R252, 0x4, R24 ;  /* 0x00000004fc187825 */ /* 0x000fc800078e0218 */
[C---:B-1----:R-:W-:Y:S02]  /*65250*/  IMAD.WIDE R32, R252.reuse, 0x4, R46 ;  /* 0x00000004fc207825 */ /* 0x042fe400078e022e */
[----:B------:R-:W4:Y:S04]  /*65260*/  LDL.LU.64 R46, [R1+0x3b8] ;  /* 0x0003b800012e7983 */ /* 0x000f280000300a00 */
[----:B------:R1:W-:Y:S04]  /*65270*/  STL.64 [R1+0x9a8], R32 ;  /* 0x0009a82001007387 */ /* 0x0003e80000100a00 */
[----:B-1----:R-:W4:Y:S01]  /*65280*/  LDL.LU.64 R32, [R1+0xb8] ;  /* 0x0000b80001207983 */ /* 0x002f220000300a00 */
[----:B------:R-:W-:-:S05]  /*65290*/  IMAD.WIDE R28, R252, 0x4, R28 ;  /* 0x00000004fc1c7825 */ /* 0x000fca00078e021c */
[----:B------:R1:W-:Y:S04]  /*652a0*/  STL.64 [R1+0x9b0], R28 ;  /* 0x0009b01c01007387 */ /* 0x0003e80000100a00 */
[----:B------:R1:W-:Y:S04]  /*652b0*/  STL.64 [R1+0x9b8], R26 ;  /* 0x0009b81a01007387 */ /* 0x0003e80000100a00 */
[----:B------:R1:W-:Y:S04]  /*652c0*/  STL.64 [R1+0x9c0], R24 ;  /* 0x0009c01801007387 */ /* 0x0003e80000100a00 */
[----:B-1----:R-:W4:Y:S01]  /*652d0*/  LDL.LU.64 R28, [R1+0x1038] ;  /* 0x00103800011c7983 */ /* 0x002f220000300a00 */
[----:B------:R-:W-:-:S05]  /*652e0*/  IMAD.WIDE R22, R252, 0x4, R22 ;  /* 0x00000004fc167825 */ /* 0x000fca00078e0216 */
[----:B------:R1:W-:Y:S04]  /*652f0*/  STL.64 [R1+0x9c8], R22 ;  /* 0x0009c81601007387 */ /* 0x0003e80000100a00 */
[----:B------:R-:W4:Y:S01]  /*65300*/  LDL.LU.64 R26, [R1+0xf68] ;  /* 0x000f6800011a7983 */ /* 0x000f220000300a00 */
[----:B------:R-:W-:-:S05]  /*65310*/  IMAD.WIDE R20, R252, 0x4, R20 ;  /* 0x00000004fc147825 */ /* 0x000fca00078e0214 */
[----:B------:R1:W-:Y:S04]  /*65320*/  STL.64 [R1+0x9d0], R20 ;  /* 0x0009d01401007387 */ /* 0x0003e80000100a00 */
[----:B------:R-:W4:Y:S04]  /*65330*/  LDL.LU.64 R24, [R1+0xe48] ;  /* 0x000e480001187983 */ /* 0x000f280000300a00 */
[----:B-1----:R-:W4:Y:S04]  /*65340*/  LDL.LU.64 R22, [R1+0xd08] ;  /* 0x000d080001167983 */ /* 0x002f280000300a00 */
[----:B------:R-:W4:Y:S04]  /*65350*/  LDL.LU.64 R20, [R1+0x3b0] ;  /* 0x0003b00001147983 */ /* 0x000f280000300a00 */
[----:B------:R-:W4:Y:S01]  /*65360*/  LDL.LU.64 R240, [R1+0xa0] ;  /* 0x0000a00001f07983 */ /* 0x000f220000300a00 */
[----:B------:R-:W-:-:S04]  /*65370*/  IMAD.WIDE R34, R252, 0x4, R34 ;  /* 0x00000004fc227825 */ /* 0x000fc800078e0222 */
[C---:B------:R-:W-:Y:S01]  /*65380*/  IMAD.WIDE R74, R252.reuse, 0x4, R74 ;  /* 0x00000004fc4a7825 */ /* 0x040fe200078e024a */
[----:B------:R1:W-:Y:S04]  /*65390*/  STL.64 [R1+0x9d8], R34 ;  /* 0x0009d82201007387 */ /* 0x0003e80000100a00 */
[----:B-1----:R-:W4:Y:S01]  /*653a0*/  LDL.LU.64 R34, [R1+0x1d18] ;  /* 0x001d180001227983 */ /* 0x002f220000300a00 */
[----:B------:R-:W-:-:S03]  /*653b0*/  IMAD.WIDE R62, R252, 0x4, R62 ;  /* 0x00000004fc3e7825 */ /* 0x000fc600078e023e */
[----:B------:R1:W-:Y:S04]  /*653c0*/  STL.64 [R1+0x9e0], R74 ;  /* 0x0009e04a01007387 */ /* 0x0003e80000100a00 */
[----:B-1----:R-:W4:Y:S04]  /*653d0*/  LDL.LU.64 R74, [R1+0x1050] ;  /* 0x00105000014a7983 */ /* 0x002f280000300a00 */
[----:B------:R1:W-:Y:S02]  /*653e0*/  STL.64 [R1+0x9e8], R62 ;  /* 0x0009e83e01007387 */ /* 0x0003e40000100a00 */
[----:B-1----:R-:W-:-:S04]  /*653f0*/  IMAD.WIDE R62, R252, 0x4, R90 ;  /* 0x00000004fc3e7825 */ /* 0x002fc800078e025a */
[C---:B------:R-:W-:Y:S01]  /*65400*/  IMAD.WIDE R90, R252.reuse, 0x4, R18 ;  /* 0x00000004fc5a7825 */ /* 0x040fe200078e0212 */
[----:B------:R1:W-:Y:S04]  /*65410*/  STL.64 [R1+0x9f0], R62 ;  /* 0x0009f03e01007387 */ /* 0x0003e80000100a00 */
[----:B------:R-:W4:Y:S04]  /*65420*/  LDL.LU.64 R18, [R1+0xf80] ;  /* 0x000f800001127983 */ /* 0x000f280000300a00 */
[----:B------:R1:W-:Y:S02]  /*65430*/  STL.64 [R1+0x9f8], R90 ;  /* 0x0009f85a01007387 */ /* 0x0003e40000100a00 */
[----:B-1----:R-:W-:-:S02]  /*65440*/  IMAD.WIDE R62, R252, 0x4, R16 ;  /* 0x00000004fc3e7825 */ /* 0x002fc400078e0210 */
[----:B------:R-:W4:Y:S04]  /*65450*/  LDL.LU.64 R16, [R1+0xe70] ;  /* 0x000e700001107983 */ /* 0x000f280000300a00 */
[----:B------:R1:W-:Y:S04]  /*65460*/  STL.64 [R1+0xa00], R62 ;  /* 0x000a003e01007387 */ /* 0x0003e80000100a00 */
[----:B------:R-:W4:Y:S04]  /*65470*/  LDL.LU.64 R90, [R1+0xd30] ;  /* 0x000d3000015a7983 */ /* 0x000f280000300a00 */
[----:B-1----:R-:W4:Y:S01]  /*65480*/  LDL.LU.64 R62, [R1+0x3a8] ;  /* 0x0003a800013e7983 */ /* 0x002f220000300a00 */
[----:B---3--:R-:W-:-:S05]  /*65490*/  IMAD.WIDE R250, R252, 0x4, R250 ;  /* 0x00000004fcfa7825 */ /* 0x008fca00078e02fa */
[----:B------:R1:W-:Y:S01]  /*654a0*/  STL.64 [R1+0xa08], R250 ;  /* 0x000a08fa01007387 */ /* 0x0003e20000100a00 */
[----:B------:R-:W-:-:S03]  /*654b0*/  IMAD.WIDE R94, R252, 0x4, R94 ;  /* 0x00000004fc5e7825 */ /* 0x000fc600078e025e */
[----:B-1----:R-:W3:Y:S01]  /*654c0*/  LDL.LU.64 R250, [R1+0x88] ;  /* 0x0000880001fa7983 */ /* 0x002ee20000300a00 */
[----:B--2---:R-:W-:-:S04]  /*654d0*/  IMAD.WIDE R238, R252, 0x4, R238 ;  /* 0x00000004fcee7825 */ /* 0x004fc800078e02ee */
[C---:B------:R-:W-:Y:S01]  /*654e0*/  IMAD.WIDE R38, R252.reuse, 0x4, R38 ;  /* 0x00000004fc267825 */ /* 0x040fe200078e0226 */
[----:B------:R1:W-:Y:S03]  /*654f0*/  STL.64 [R1+0xa10], R238 ;  /* 0x000a10ee01007387 */ /* 0x0003e60000100a00 */
[C---:B----4-:R-:W-:Y:S01]  /*65500*/  IMAD.WIDE R98, R252.reuse, 0x4, R98 ;  /* 0x00000004fc627825 */ /* 0x050fe200078e0262 */
[----:B-1----:R-:W2:Y:S04]  /*65510*/  LDL.LU.64 R238, [R1+0x1070] ;  /* 0x0010700001ee7983 */ /* 0x002ea80000300a00 */
[----:B------:R1:W-:Y:S01]  /*65520*/  STL.64 [R1+0xa18], R38 ;  /* 0x000a182601007387 */ /* 0x0003e20000100a00 */
[----:B------:R-:W-:-:S03]  /*65530*/  IMAD.WIDE R46, R252, 0x4, R46 ;  /* 0x00000004fc2e7825 */ /* 0x000fc600078e022e */
[----:B-1----:R-:W4:Y:S01]  /*65540*/  LDL.LU.64 R38, [R1+0xf90] ;  /* 0x000f900001267983 */ /* 0x002f220000300a00 */
[----:B------:R-:W-:-:S03]  /*65550*/  IMAD.WIDE R30, R252, 0x4, R30 ;  /* 0x00000004fc1e7825 */ /* 0x000fc600078e021e */
[----:B------:R1:W-:Y:S01]  /*65560*/  STL.64 [R1+0xa20], R98 ;  /* 0x000a206201007387 */ /* 0x0003e20000100a00 */
[----:B------:R-:W-:-:S03]  /*65570*/  IMAD.WIDE R32, R252, 0x4, R32 ;  /* 0x00000004fc207825 */ /* 0x000fc600078e0220 */
        /* <DEDUP_REMOVED lines=8> */
[----:B-1----:R-:W4:Y:S01]  /*65600*/  LDL.LU.64 R94, [R1+0x3a0] ;  /* 0x0003a000015e7983 */ /* 0x002f220000300a00 */
[----:B------:R-:W-:-:S03]  /*65610*/  IMAD.WIDE R26, R252, 0x4, R26 ;  /* 0x00000004fc1a7825 */ /* 0x000fc600078e021a */
[----:B------:R1:W-:Y:S01]  /*65620*/  STL.64 [R1+0xa40], R30 ;  /* 0x000a401e01007387 */ /* 0x0003e20000100a00 */
[----:B------:R-:W-:-:S03]  /*65630*/  IMAD.WIDE R78, R252, 0x4, R78 ;  /* 0x00000004fc4e7825 */ /* 0x000fc600078e024e */
[----:B-1----:R-:W4:Y:S01]  /*65640*/  LDL.LU.64 R30, [R1+0x1d08] ;  /* 0x001d0800011e7983 */ /* 0x002f220000300a00 */
[----:B------:R-:W-:-:S03]  /*65650*/  IMAD.WIDE R24, R252, 0x4, R24 ;  /* 0x00000004fc187825 */ /* 0x000fc600078e0218 */
[----:B------:R1:W-:Y:S01]  /*65660*/  STL.64 [R1+0xa48], R28 ;  /* 0x000a481c01007387 */ /* 0x0003e20000100a00 */
[----:B------:R-:W-:-:S04]  /*65670*/  IMAD.WIDE R22, R252, 0x4, R22 ;  /* 0x00000004fc167825 */ /* 0x000fc800078e0216 */
[C---:B------:R-:W-:Y:S01]  /*65680*/  IMAD.WIDE R20, R252.reuse, 0x4, R20 ;  /* 0x00000004fc147825 */ /* 0x040fe200078e0214 */
[----:B-1----:R-:W4:Y:S03]  /*65690*/  LDL.LU.64 R28, [R1+0x1d00] ;  /* 0x001d0000011c7983 */ /* 0x002f260000300a00 */
[C---:B------:R-:W-:Y:S01]  /*656a0*/  IMAD.WIDE R240, R252.reuse, 0x4, R240 ;  /* 0x00000004fcf07825 */ /* 0x040fe200078e02f0 */
        /* <DEDUP_REMOVED lines=8> */
[----:B------:R-:W-:Y:S04]  /*65730*/  STL.64 [R1+0xa70], R240 ;  /* 0x000a70f001007387 */ /* 0x000fe80000100a00 */
[----:B------:R1:W-:Y:S04]  /*65740*/  STL.64 [R1+0xa78], R214 ;  /* 0x000a78d601007387 */ /* 0x0003e80000100a00 */
[----:B-1----:R-:W4:Y:S01]  /*65750*/  LDL.LU.64 R214, [R1+0x1080] ;  /* 0x0010800001d67983 */ /* 0x002f220000300a00 */
[----:B------:R-:W-:-:S03]  /*65760*/  IMAD.WIDE R74, R252, 0x4, R74 ;  /* 0x00000004fc4a7825 */ /* 0x000fc600078e024a */
[----:B------:R1:W-:Y:S04]  /*65770*/  STL.64 [R1+0xa80], R78 ;  /* 0x000a804e01007387 */ /* 0x0003e80000100a00 */
[----:B------:R-:W4:Y:S04]  /*65780*/  LDL.LU.64 R240, [R1+0xfa0] ;  /* 0x000fa00001f07983 */ /* 0x000f280000300a00 */
[----:B------:R1:W-:Y:S04]  /*65790*/  STL.64 [R1+0xa88], R74 ;  /* 0x000a884a01007387 */ /* 0x0003e80000100a00 */
[----:B-1----:R-:W4:Y:S04]  /*657a0*/  LDL.LU.64 R78, [R1+0xec0] ;  /* 0x000ec000014e7983 */ /* 0x002f280000300a00 */
[----:B------:R-:W4:Y:S01]  /*657b0*/  LDL.LU.64 R74, [R1+0xd70] ;  /* 0x000d7000014a7983 */ /* 0x000f220000300a00 */
[----:B------:R-:W-:-:S05]  /*657c0*/  IMAD.WIDE R18, R252, 0x4, R18 ;  /* 0x00000004fc127825 */ /* 0x000fca00078e0212 */
[----:B------:R1:W-:Y:S01]  /*657d0*/  STL.64 [R1+0xa90], R18 ;  /* 0x000a901201007387 */ /* 0x0003e20000100a00 */
[----:B------:R-:W-:-:S03]  /*657e0*/  IMAD.WIDE R16, R252, 0x4, R16 ;  /* 0x00000004fc107825 */ /* 0x000fc600078e0210 */
[----:B-1----:R-:W4:Y:S01]  /*657f0*/  LDL.LU.64 R18, [R1+0x1cd8] ;  /* 0x001cd80001127983 */ /* 0x002f220000300a00 */
[----:B------:R-:W-:-:S03]  /*65800*/  IMAD.WIDE R90, R252, 0x4, R90 ;  /* 0x00000004fc5a7825 */ /* 0x000fc600078e025a */
[----:B------:R1:W-:Y:S04]  /*65810*/  STL.64 [R1+0xa98], R16 ;  /* 0x000a981001007387 */ /* 0x0003e80000100a00 */
[----:B-1----:R-:W4:Y:S04]  /*65820*/  LDL.LU.64 R16, [R1+0x1cd0] ;  /* 0x001cd00001107983 */ /* 0x002f280000300a00 */
[----:B------:R1:W-:Y:S04]  /*65830*/  STL.64 [R1+0xaa0], R90 ;  /* 0x000aa05a01007387 */ /* 0x0003e80000100a00 */
[----:B-1----:R-:W4:Y:S01]  /*65840*/  LDL.LU.64 R90, [R1+0x1cc8] ;  /* 0x001cc800015a7983 */ /* 0x002f220000300a00 */
[----:B------:R-:W-:-:S05]  /*65850*/  IMAD.WIDE R62, R252, 0x4, R62 ;  /* 0x00000004fc3e7825 */ /* 0x000fca00078e023e */
[----:B------:R1:W-:Y:S04]  /*65860*/  STL.64 [R1+0xaa8], R62 ;  /* 0x000aa83e01007387 */ /* 0x0003e80000100a00 */
[----:B-1----:R-:W4:Y:S01]  /*65870*/  LDL.LU.64 R62, [R1+0x398] ;  /* 0x00039800013e7983 */ /* 0x002f220000300a00 */
[----:B---3--:R-:W-:-:S04]  /*65880*/  IMAD.WIDE R250, R252, 0x4, R250 ;  /* 0x00000004fcfa7825 */ /* 0x008fc800078e02fa */
[C---:B------:R-:W-:Y:S01]  /*65890*/  IMAD.WIDE R232, R252.reuse, 0x4, R232 ;  /* 0x00000004fce87825 */ /* 0x040fe200078e02e8 */
[----:B------:R1:W-:Y:S04]  /*658a0*/  STL.64 [R1+0xab0], R250 ;  /* 0x000ab0fa01007387 */ /* 0x0003e80000100a00 */
[----:B------:R2:W-:Y:S01]  /*658b0*/  STL.64 [R1+0xab8], R232 ;  /* 0x000ab8e801007387 */ /* 0x0005e20000100a00 */
[----:B-1----:R-:W-:-:S04]  /*658c0*/  IMAD.WIDE R250, R252, 0x4, R226 ;  /* 0x00000004fcfa7825 */ /* 0x002fc800078e02e2 */
[C---:B--2---:R-:W-:Y:S01]  /*658d0*/  IMAD.WIDE R232, R252.reuse, 0x4, R238 ;  /* 0x00000004fce87825 */ /* 0x044fe200078e02ee */
[----:B------:R1:W-:Y:S03]  /*658e0*/  STL.64 [R1+0xac0], R250 ;  /* 0x000ac0fa01007387 */ /* 0x0003e60000100a00 */
[C---:B----4-:R-:W-:Y:S01]  /*658f0*/  IMAD.WIDE R226, R252.reuse, 0x4, R38 ;  /* 0x00000004fce27825 */ /* 0x050fe200078e0226 */
[----:B-1----:R-:W2:Y:S04]  /*65900*/  LDL.LU.64 R250, [R1+0x10a0] ;  /* 0x0010a00001fa7983 */ /* 0x002ea80000300a00 */
[----:B------:R1:W-:Y:S04]  /*65910*/  STL.64 [R1+0xac8], R232 ;  /* 0x000ac8e801007387 */ /* 0x0003e80000100a00 */
[----:B------:R-:W3:Y:S04]  /*65920*/  LDL.LU.64 R38, [R1+0xfb8] ;  /* 0x000fb80001267983 */ /* 0x000ee80000300a00 */
[----:B------:R4:W-:Y:S01]  /*65930*/  STL.64 [R1+0xad0], R226 ;  /* 0x000ad0e201007387 */ /* 0x0009e20000100a00 */
[----:B-1----:R-:W-:-:S04]  /*65940*/  IMAD.WIDE R232, R252, 0x4, R98 ;  /* 0x00000004fce87825 */ /* 0x002fc800078e0262 */
[C---:B------:R-:W-:Y:S01]  /*65950*/  IMAD.WIDE R98, R252.reuse, 0x4, R46 ;  /* 0x00000004fc627825 */ /* 0x040fe200078e022e */
[----:B----4-:R-:W4:Y:S04]  /*65960*/  LDL.LU.64 R226, [R1+0xee0] ;  /* 0x000ee00001e27983 */ /* 0x010f280000300a00 */
[----:B------:R1:W-:Y:S04]  /*65970*/  STL.64 [R1+0xad8], R232 ;  /* 0x000ad8e801007387 */ /* 0x0003e80000100a00 */
[----:B------:R-:W4:Y:S04]  /*65980*/  LDL.LU.64 R46, [R1+0xd98] ;  /* 0x000d9800012e7983 */ /* 0x000f280000300a00 */
[----:B------:R-:W-:Y:S04]  /*65990*/  STL.64 [R1+0xae0], R98 ;  /* 0x000ae06201007387 */ /* 0x000fe80000100a00 */
[----:B-1----:R-:W4:Y:S04]  /*659a0*/  LDL.LU.64 R232, [R1+0x390] ;  /* 0x0003900001e87983 */ /* 0x002f280000300a00 */
[----:B------:R-:W4:Y:S01]  /*659b0*/  LDL.LU.64 R238, [R1+0x40] ;  /* 0x0000400001ee7983 */ /* 0x000f220000300a00 */
[----:B------:R-:W-:-:S05]  /*659c0*/  IMAD.WIDE R94, R252, 0x4, R94 ;  /* 0x00000004fc5e7825 */ /* 0x000fca00078e025e */
[----:B------:R1:W-:Y:S01]  /*659d0*/  STL.64 [R1+0xae8], R94 ;  /* 0x000ae85e01007387 */ /* 0x0003e20000100a00 */
[----:B------:R-:W-:-:S04]  /*659e0*/  IMAD.WIDE R214, R252, 0x4, R214 ;  /* 0x00000004fcd67825 */ /* 0x000fc800078e02d6 */
[----:B------:R-:W-:-:S04]  /*659f0*/  IMAD.WIDE R240, R252, 0x4, R240 ;  /* 0x00000004fcf07825 */ /* 0x000fc800078e02f0 */
[----:B------:R-:W-:-:S04]  /*65a00*/  IMAD.WIDE R78, R252, 0x4, R78 ;  /* 0x00000004fc4e7825 */ /* 0x000fc800078e024e */
[----:B-1----:R-:W-:-:S04]  /*65a10*/  IMAD.WIDE R94, R252, 0x4, R90 ;  /* 0x00000004fc5e7825 */ /* 0x002fc800078e025a */
[C---:B------:R-:W-:Y:S01]  /*65a20*/  IMAD.WIDE R90, R252.reuse, 0x4, R86 ;  /* 0x00000004fc5a7825 */ /* 0x040fe200078e0256 */
[----:B------:R1:W-:Y:S03]  /*65a30*/  STL.64 [R1+0xaf0], R94 ;  /* 0x000af05e01007387 */ /* 0x0003e60000100a00 */
[C---:B------:R-:W-:Y:S02]  /*65a40*/  IMAD.WIDE R86, R252.reuse, 0x4, R8 ;  /* 0x00000004fc567825 */ /* 0x040fe400078e0208 */
[----:B------:R-:W4:Y:S04]  /*65a50*/  LDL.LU.64 R8, [R1+0x10b0] ;  /* 0x0010b00001087983 */ /* 0x000f280000300a00 */
[----:B------:R1:W-:Y:S04]  /*65a60*/  STL.64 [R1+0xaf8], R90 ;  /* 0x000af85a01007387 */ /* 0x0003e80000100a00 */
[----:B------:R-:W4:Y:S04]  /*65a70*/  LDL.LU.64 R98, [R1+0xfd0] ;  /* 0x000fd00001627983 */ /* 0x000f280000300a00 */
[----:B------:R1:W-:Y:S04]  /*65a80*/  STL.64 [R1+0xb00], R86 ;  /* 0x000b005601007387 */ /* 0x0003e80000100a00 */
[----:B-1----:R-:W4:Y:S04]  /*65a90*/  LDL.LU.64 R94, [R1+0xf08] ;  /* 0x000f0800015e7983 */ /* 0x002f280000300a00 */
[----:B------:R-:W4:Y:S04]  /*65aa0*/  LDL.LU.64 R90, [R1+0xdb8] ;  /* 0x000db800015a7983 */ /* 0x000f280000300a00 */
[----:B------:R-:W4:Y:S04]  /*65ab0*/  LDL.LU.64 R86, [R1+0x388] ;  /* 0x0003880001567983 */ /* 0x000f280000300a00 */
[----:B------:R1:W-:Y:S01]  /*65ac0*/  STL.64 [R1+0xb08], R214 ;  /* 0x000b08d601007387 */ /* 0x0003e20000100a00 */
[----:B------:R-:W-:-:S03]  /*65ad0*/  IMAD.WIDE R62, R252, 0x4, R62 ;  /* 0x00000004fc3e7825 */ /* 0x000fc600078e023e */
[----:B-1----:R-:W4:Y:S04]  /*65ae0*/  LDL.LU.64 R214, [R1+0x1cc0] ;  /* 0x001cc00001d67983 */ /* 0x002f280000300a00 */
[----:B------:R1:W-:Y:S04]  /*65af0*/  STL.64 [R1+0xb10], R240 ;  /* 0x000b10f001007387 */ /* 0x0003e80000100a00 */
[----:B------:R2:W-:Y:S01]  /*65b00*/  STL.64 [R1+0xb18], R78 ;  /* 0x000b184e01007387 */ /* 0x0005e20000100a00 */
[----:B-1----:R-:W-:-:S03]  /*65b10*/  IMAD.WIDE R240, R252, 0x4, R74 ;  /* 0x00000004fcf07825 */ /* 0x002fc600078e024a */
[----:B--2---:R-:W2:Y:S04]  /*65b20*/  LDL.LU.64 R78, [R1+0x10c0] ;  /* 0x0010c000014e7983 */ /* 0x004ea80000300a00 */
[----:B------:R-:W2:Y:S04]  /*65b30*/  LDL.LU.64 R74, [R1+0xfe8] ;  /* 0x000fe800014a7983 */ /* 0x000ea80000300a00 */
[----:B------:R1:W-:Y:S02]  /*65b40*/  STL.64 [R1+0xb20], R240 ;  /* 0x000b20f001007387 */ /* 0x0003e40000100a00 */
[----:B-1----:R-:W-:-:S02]  /*65b50*/  IMAD.MOV.U32 R240, RZ, RZ, R70 ;  /* 0x000000fffff07224 */ /* 0x002fc400078e0046 */
[----:B------:R-:W-:Y:S02]  /*65b60*/  IMAD.MOV.U32 R241, RZ, RZ, R71 ;  /* 0x000000fffff17224 */ /* 0x000fe400078e0047 */
[----:B------:R-:W2:Y:S04]  /*65b70*/  LDL.LU.64 R70, [R1+0xf20] ;  /* 0x000f200001467983 */ /* 0x000ea80000300a00 */
[----:B------:R1:W-:Y:S04]  /*65b80*/  STL.64 [R1+0xb28], R62 ;  /* 0x000b283e01007387 */ /* 0x0003e80000100a00 */
[----:B-1----:R-:W2:Y:S01]  /*65b90*/  LDL.LU.64 R62, [R1+0x1cb8] ;  /* 0x001cb800013e7983 */ /* 0x002ea20000300a00 */
[----:B------:R-:W-:-:S04]  /*65ba0*/  IMAD.WIDE R58, R252, 0x4, R58 ;  /* 0x00000004fc3a7825 */ /* 0x000fc800078e023a */
[----:B------:R-:W-:-:S04]  /*65bb0*/  IMAD.WIDE R220, R252, 0x4, R220 ;  /* 0x00000004fcdc7825 */ /* 0x000fc800078e02dc */
[----:B------:R-:W-:-:S04]  /*65bc0*/  IMAD.WIDE R250, R252, 0x4, R250 ;  /* 0x00000004fcfa7825 */ /* 0x000fc800078e02fa */
[----:B---3--:R-:W-:-:S04]  /*65bd0*/  IMAD.WIDE R38, R252, 0x4, R38 ;  /* 0x00000004fc267825 */ /* 0x008fc800078e0226 */
[----:B----4-:R-:W-:-:S04]  /*65be0*/  IMAD.WIDE R226, R252, 0x4, R226 ;  /* 0x00000004fce27825 */ /* 0x010fc800078e02e2 */
[----:B------:R-:W-:-:S04]  /*65bf0*/  IMAD.WIDE R46, R252, 0x4, R46 ;  /* 0x00000004fc2e7825 */ /* 0x000fc800078e022e */
[----:B------:R-:W-:-:S04]  /*65c00*/  IMAD.WIDE R232, R252, 0x4, R232 ;  /* 0x00000004fce87825 */ /* 0x000fc800078e02e8 */
[----:B------:R-:W-:-:S04]  /*65c10*/  IMAD.WIDE R238, R252, 0x4, R238 ;  /* 0x00000004fcee7825 */ /* 0x000fc800078e02ee */
[----:B------:R-:W-:-:S04]  /*65c20*/  IMAD.WIDE R10, R252, 0x4, R10 ;  /* 0x00000004fc0a7825 */ /* 0x000fc800078e020a */
[----:B------:R-:W-:-:S04]  /*65c30*/  IMAD.WIDE R54, R252, 0x4, R54 ;  /* 0x00000004fc367825 */ /* 0x000fc800078e0236 */
[----:B------:R-:W-:-:S04]  /*65c40*/  IMAD.WIDE R8, R252, 0x4, R8 ;  /* 0x00000004fc087825 */ /* 0x000fc800078e0208 */
[----:B--2---:R-:W-:-:S05]  /*65c50*/  IMAD.WIDE R62, R252, 0x4, R62 ;  /* 0x00000004fc3e7825 */ /* 0x004fca00078e023e */
[----:B------:R1:W-:Y:S04]  /*65c60*/  STL.64 [R1+0xb30], R62 ;  /* 0x000b303e01007387 */ /* 0x0003e80000100a00 */
[----:B-1----:R-:W2:Y:S04]  /*65c70*/  LDL.LU.64 R62, [R1+0xdd0] ;  /* 0x000dd000013e7983 */ /* 0x002ea80000300a00 */
[----:B------:R1:W-:Y:S04]  /*65c80*/  STL.64 [R1+0xb38], R58 ;  /* 0x000b383a01007387 */ /* 0x0003e80000100a00 */
[----:B-1----:R-:W3:Y:S04]  /*65c90*/  LDL.LU.64 R58, [R1+0x380] ;  /* 0x00038000013a7983 */ /* 0x002ee80000300a00 */
        /* <DEDUP_REMOVED lines=37> */
[----:B------:R-:W-:-:S04]  /*65ef0*/  IMAD.WIDE R66, R252, 0x4, R66 ;  /* 0x00000004fc427825 */ /* 0x000fc800078e0242 */
[----:B------:R-:W-:-:S04]  /*65f00*/  IMAD.WIDE R50, R252, 0x4, R50 ;  /* 0x00000004fc327825 */ /* 0x000fc800078e0232 */
[----:B------:R-:W-:-:S04]  /*65f10*/  IMAD.WIDE R12, R252, 0x4, R12 ;  /* 0x00000004fc0c7825 */ /* 0x000fc800078e020c */
[----:B------:R-:W-:-:S04]  /*65f20*/  IMAD.WIDE R42, R252, 0x4, R42 ;  /* 0x00000004fc2a7825 */ /* 0x000fc800078e022a */
[----:B--2---:R-:W-:-:S04]  /*65f30*/  IMAD.WIDE R62, R252, 0x4, R62 ;  /* 0x00000004fc3e7825 */ /* 0x004fc800078e023e */
[----:B---3--:R-:W-:-:S04]  /*65f40*/  IMAD.WIDE R58, R252, 0x4, R58 ;  /* 0x00000004fc3a7825 */ /* 0x008fc800078e023a */
[----:B----4-:R-:W-:-:S04]  /*65f50*/  IMAD.WIDE R250, R252, 0x4, R250 ;  /* 0x00000004fcfa7825 */ /* 0x010fc800078e02fa */
[----:B------:R-:W-:-:S04]  /*65f60*/  IMAD.WIDE R46, R252, 0x4, R46 ;  /* 0x00000004fc2e7825 */ /* 0x000fc800078e022e */
[----:B------:R-:W-:-:S05]  /*65f70*/  IMAD.WIDE R8, R252, 0x4, R8 ;  /* 0x00000004fc087825 */ /* 0x000fca00078e0208 */
[----:B------:R1:W-:Y:S04]  /*65f80*/  STL.64 [R1+0xbb0], R8 ;  /* 0x000bb00801007387 */ /* 0x0003e80000100a00 */
[----:B-1----:R-:W2:Y:S04]  /*65f90*/  LDL.LU.64 R8, [R1+0x10f8] ;  /* 0x0010f80001087983 */ /* 0x002ea80000300a00 */
[----:B------:R1:W-:Y:S01]  /*65fa0*/  STL.64 [R1+0xbb8], R82 ;  /* 0x000bb85201007387 */ /* 0x0003e20000100a00 */
[----:B------:R-:W-:-:S03]  /*65fb0*/  IMAD.WIDE R54, R252, 0x4, R54 ;  /* 0x00000004fc367825 */ /* 0x000fc600078e0236 */
[----:B-1----:R-:W3:Y:S04]  /*65fc0*/  LDL.LU.64 R82, [R1+0x1c60] ;  /* 0x001c600001527983 */ /* 0x002ee80000300a00 */
[----:B------:R1:W-:Y:S04]  /*65fd0*/  STL.64 [R1+0xbc8], R78 ;  /* 0x000bc84e01007387 */ /* 0x0003e80000100a00 */
[----:B-1----:R-:W4:Y:S04]  /*65fe0*/  LDL.LU.64 R78, [R1+0x1c58] ;  /* 0x001c5800014e7983 */ /* 0x002f280000300a00 */
[----:B------:R1:W-:Y:S04]  /*65ff0*/  STL.64 [R1+0xbd0], R74 ;  /* 0x000bd04a01007387 */ /* 0x0003e80000100a00 */
[----:B-1----:R-:W3:Y:S04]  /*66000*/  LDL.LU.64 R74, [R1+0x1c50] ;  /* 0x001c5000014a7983 */ /* 0x002ee80000300a00 */
[----:B------:R1:W-:Y:S04]  /*66010*/  STL.64 [R1+0xbd8], R70 ;  /* 0x000bd84601007387 */ /* 0x0003e80000100a00 */
[----:B-1----:R-:W4:Y:S04]  /*66020*/  LDL.LU.64 R70, [R1+0x1c48] ;  /* 0x001c480001467983 */ /* 0x002f280000300a00 */
[----:B------:R-:W-:Y:S04]  /*66030*/  STL.64 [R1+0xbc0], R6 ;  /* 0x000bc00601007387 */ /* 0x000fe80000100a00 */
[----:B------:R1:W-:Y:S02]  /*66040*/  STL.64 [R1+0x19f8], R6 ;  /* 0x0019f80601007387 */ /* 0x0003e40000100a00 */
[----:B-1----:R-:W-:-:S02]  /*66050*/  IMAD.MOV.U32 R6, RZ, RZ, R66 ;  /* 0x000000ffff067224 */ /* 0x002fc400078e0042 */
[----:B------:R-:W-:Y:S02]  /*66060*/  IMAD.MOV.U32 R7, RZ, RZ, R67 ;  /* 0x000000ffff077224 */ /* 0x000fe400078e0043 */
[----:B------:R-:W3:Y:S04]  /*66070*/  LDL.LU.64 R66, [R1+0x1c40] ;  /* 0x001c400001427983 */ /* 0x000ee80000300a00 */
[----:B------:R1:W-:Y:S04]  /*66080*/  STL.64 [R1+0xbe0], R62 ;  /* 0x000be03e01007387 */ /* 0x0003e80000100a00 */
[----:B-1----:R-:W4:Y:S04]  /*66090*/  LDL.LU.64 R62, [R1+0x1c38] ;  /* 0x001c3800013e7983 */ /* 0x002f280000300a00 */
[----:B------:R1:W-:Y:S04]  /*660a0*/  STL.64 [R1+0xbe8], R58 ;  /* 0x000be83a01007387 */ /* 0x0003e80000100a00 */
[----:B-1----:R-:W3:Y:S04]  /*660b0*/  LDL.LU.64 R58, [R1+0x1c30] ;  /* 0x001c3000013a7983 */ /* 0x002ee80000300a00 */
[----:B------:R1:W-:Y:S04]  /*660c0*/  STL.64 [R1+0xbf0], R54 ;  /* 0x000bf03601007387 */ /* 0x0003e80000100a00 */
[----:B-1----:R-:W4:Y:S04]  /*660d0*/  LDL.LU.64 R54, [R1+0x1c28] ;  /* 0x001c280001367983 */ /* 0x002f280000300a00 */
[----:B------:R1:W-:Y:S01]  /*660e0*/  STL.64 [R1+0xbf8], R50 ;  /* 0x000bf83201007387 */ /* 0x0003e20000100a00 */
[----:B------:R-:W-:-:S03]  /*660f0*/  IMAD.WIDE R10, R252, 0x4, R10 ;  /* 0x00000004fc0a7825 */ /* 0x000fc600078e020a */
[----:B-1----:R-:W3:Y:S04]  /*66100*/  LDL.LU.64 R50, [R1+0x1c20] ;  /* 0x001c200001327983 */ /* 0x002ee80000300a00 */
[----:B------:R1:W-:Y:S02]  /*66110*/  STL.64 [R1+0xc08], R250 ;  /* 0x000c08fa01007387 */ /* 0x0003e40000100a00 */
[----:B-1----:R-:W-:Y:S02]  /*66120*/  IMAD.WIDE R250, R252, 0x4, R38 ;  /* 0x00000004fcfa7825 */ /* 0x002fe400078e0226 */
[----:B------:R-:W4:Y:S04]  /*66130*/  LDL.LU.64 R38, [R1+0x1108] ;  /* 0x0011080001267983 */ /* 0x000f280000300a00 */
[----:B------:R1:W-:Y:S04]  /*66140*/  STL.64 [R1+0xc10], R250 ;  /* 0x000c10fa01007387 */ /* 0x0003e80000100a00 */
[----:B-1----:R-:W3:Y:S04]  /*66150*/  LDL.LU.64 R250, [R1+0xf58] ;  /* 0x000f580001fa7983 */ /* 0x002ee80000300a00 */
[----:B------:R1:W-:Y:S04]  /*66160*/  STL.64 [R1+0xc18], R46 ;  /* 0x000c182e01007387 */ /* 0x0003e80000100a00 */
[----:B-1----:R-:W3:Y:S04]  /*66170*/  LDL.LU.64 R46, [R1+0x1c18] ;  /* 0x001c1800012e7983 */ /* 0x002ee80000300a00 */
[----:B------:R-:W-:Y:S04]  /*66180*/  STL.64 [R1+0xc00], R12 ;  /* 0x000c000c01007387 */ /* 0x000fe80000100a00 */
[----:B------:R1:W-:Y:S02]  /*66190*/  STL.64 [R1+0x1a00], R12 ;  /* 0x001a000c01007387 */ /* 0x0003e40000100a00 */
[----:B-1----:R-:W-:Y:S01]  /*661a0*/  MOV R12, R42 ;  /* 0x0000002a000c7202 */ /* 0x002fe20000000f00 */
[----:B------:R-:W-:-:S02]  /*661b0*/  IMAD.MOV.U32 R13, RZ, RZ, R43 ;  /* 0x000000ffff0d7224 */ /* 0x000fc400078e002b */
[----:B------:R-:W3:Y:S04]  /*661c0*/  LDL.LU.64 R42, [R1+0x1c10] ;  /* 0x001c1000012a7983 */ /* 0x000ee80000300a00 */
[----:B------:R1:W-:Y:S04]  /*661d0*/  STL.64 [R1+0xc20], R10 ;  /* 0x000c200a01007387 */ /* 0x0003e80000100a00 */
[----:B-1----:R-:W4:Y:S01]  /*661e0*/  LDL.LU.64 R10, [R1+0x1c08] ;  /* 0x001c0800010a7983 */ /* 0x002f220000300a00 */
[----:B--2---:R-:W-:-:S04]  /*661f0*/  IMAD.WIDE R8, R252, 0x4, R8 ;  /* 0x00000004fc087825 */ /* 0x004fc800078e0208 */
[----:B----4-:R-:W-:-:S05]  /*66200*/  IMAD.WIDE R10, R252, 0x4, R10 ;  /* 0x00000004fc0a7825 */ /* 0x010fca00078e020a */
        /* <DEDUP_REMOVED lines=9> */
[----:B------:R1:W-:Y:S04]  /*662a0*/  STL.64 [R1+0xc48], R8 ;  /* 0x000c480801007387 */ /* 0x0003e80000100a00 */
[----:B-1----:R-:W2:Y:S01]  /*662b0*/  LDL.LU.64 R8, [R1+0x1c00] ;  /* 0x001c000001087983 */ /* 0x002ea20000300a00 */
[----:B----4-:R-:W-:-:S04]  /*662c0*/  IMAD.WIDE R236, R252, 0x4, R236 ;  /* 0x00000004fcec7825 */ /* 0x010fc800078e02ec */
[----:B---3--:R-:W-:-:S05]  /*662d0*/  IMAD.WIDE R234, R252, 0x4, R234 ;  /* 0x00000004fcea7825 */ /* 0x008fca00078e02ea */
[----:B------:R1:W-:Y:S04]  /*662e0*/  STL.64 [R1+0xc50], R234 ;  /* 0x000c50ea01007387 */ /* 0x0003e80000100a00 */
[----:B-1----:R-:W3:Y:S04]  /*662f0*/  LDL.LU.64 R234, [R1+0xf70] ;  /* 0x000f700001ea7983 */ /* 0x002ee80000300a00 */
[----:B------:R-:W-:Y:S04]  /*66300*/  STL.64 [R1+0xc40], R10 ;  /* 0x000c400a01007387 */ /* 0x000fe80000100a00 */
[----:B------:R2:W-:Y:S04]  /*66310*/  STL.64 [R1+0xc58], R236 ;  /* 0x000c58ec01007387 */ /* 0x0005e80000100a00 */
[----:B------:R1:W-:Y:S01]  /*66320*/  STL.64 [R1+0x1a08], R10 ;  /* 0x001a080a01007387 */ /* 0x0003e20000100a00 */
[----:B--2---:R-:W-:-:S03]  /*66330*/  IMAD.WIDE R236, R252, 0x4, R238 ;  /* 0x00000004fcec7825 */ /* 0x004fc600078e02ee */
[----:B-1----:R-:W2:Y:S04]  /*66340*/  LDL.LU.64 R10, [R1+0x1048] ;  /* 0x00104800010a7983 */ /* 0x002ea80000300a00 */
[----:B------:R1:W-:Y:S01]  /*66350*/  STL.64 [R1+0xc60], R236 ;  /* 0x000c60ec01007387 */ /* 0x0003e20000100a00 */
[----:B------:R-:W-:Y:S02]  /*66360*/  IMAD.MOV.U32 R238, RZ, RZ, R248 ;  /* 0x000000ffffee7224 */ /* 0x000fe400078e00f8 */
[----:B-1----:R-:W-:Y:S02]  /*66370*/  IMAD.MOV.U32 R236, RZ, RZ, R12 ;  /* 0x000000ffffec7224 */ /* 0x002fe400078e000c */
[----:B------:R-:W-:Y:S02]  /*66380*/  IMAD.MOV.U32 R237, RZ, RZ, R13 ;  /* 0x000000ffffed7224 */ /* 0x000fe400078e000d */
[----:B------:R-:W-:-:S04]  /*66390*/  IMAD.WIDE R12, R252, 0x4, R8 ;  /* 0x00000004fc0c7825 */ /* 0x000fc800078e0208 */
[----:B------:R-:W-:Y:S02]  /*663a0*/  IMAD.WIDE R8, R252, 0x4, R232 ;  /* 0x00000004fc087825 */ /* 0x000fe400078e02e8 */
[----:B------:R-:W4:Y:S04]  /*663b0*/  LDL.LU.64 R232, [R1+0x368] ;  /* 0x0003680001e87983 */ /* 0x000f280000300a00 */
[----:B------:R1:W-:Y:S01]  /*663c0*/  STL.64 [R1+0xc68], R12 ;  /* 0x000c680c01007387 */ /* 0x0003e20000100a00 */
[----:B------:R-:W-:-:S03]  /*663d0*/  IMAD.MOV.U32 R239, RZ, RZ, R249 ;  /* 0x000000ffffef7224 */ /* 0x000fc600078e00f9 */
[----:B-1----:R-:W3:Y:S04]  /*663e0*/  LDL.LU.64 R12, [R1+0xe68] ;  /* 0x000e6800010c7983 */ /* 0x002ee80000300a00 */
[----:B------:R1:W-:Y:S04]  /*663f0*/  STL.64 [R1+0xc70], R8 ;  /* 0x000c700801007387 */ /* 0x0003e80000100a00 */
[----:B------:R-:W3:Y:S01]  /*66400*/  LDL.LU.64 R248, [R1+0x360] ;  /* 0x0003600001f87983 */ /* 0x000ee20000300a00 */
[----:B-1----:R-:W-:-:S03]  /*66410*/  IMAD.WIDE R8, R252, 0x4, R230 ;  /* 0x00000004fc087825 */ /* 0x002fc600078e02e6 */
[----:B------:R-:W2:Y:S04]  /*66420*/  LDL.LU.64 R230, [R1+0xe40] ;  /* 0x000e400001e67983 */ /* 0x000ea80000300a00 */
[----:B------:R1:W-:Y:S02]  /*66430*/  STL.64 [R1+0xc78], R8 ;  /* 0x000c780801007387 */ /* 0x0003e40000100a00 */
[C---:B-1----:R-:W-:Y:S02]  /*66440*/  IMAD.WIDE R8, R252.reuse, 0x4, R228 ;  /* 0x00000004fc087825 */ /* 0x042fe400078e02e4 */
[----:B------:R-:W4:Y:S02]  /*66450*/  LDL.LU.64 R228, [R1+0x1030] ;  /* 0x0010300001e47983 */ /* 0x000f240000300a00 */
[----:B------:R-:W-:-:S05]  /*66460*/  IMAD.WIDE R38, R252, 0x4, R38 ;  /* 0x00000004fc267825 */ /* 0x000fca00078e0226 */
[----:B------:R1:W-:Y:S04]  /*66470*/  STL.64 [R1+0xc88], R38 ;  /* 0x000c882601007387 */ /* 0x0003e80000100a00 */
[----:B-1----:R-:W3:Y:S01]  /*66480*/  LDL.LU.64 R38, [R1+0x1bf8] ;  /* 0x001bf80001267983 */ /* 0x002ee20000300a00 */
[----:B----4-:R-:W-:-:S05]  /*66490*/  IMAD.WIDE R228, R252, 0x4, R228 ;  /* 0x00000004fce47825 */ /* 0x010fca00078e02e4 */
[----:B------:R1:W-:Y:S02]  /*664a0*/  STL.64 [R1+0xc90], R228 ;  /* 0x000c90e401007387 */ /* 0x0003e40000100a00 */
[C---:B-1----:R-:W-:Y:S02]  /*664b0*/  IMAD.WIDE R228, R252.reuse, 0x4, R250 ;  /* 0x00000004fce47825 */ /* 0x042fe400078e02fa */
[----:B------:R-:W4:Y:S04]  /*664c0*/  LDL.LU.64 R250, [R1+0x1110] ;  /* 0x0011100001fa7983 */ /* 0x000f280000300a00 */
[----:B------:R-:W-:Y:S04]  /*664d0*/  STL.64 [R1+0xc80], R8 ;  /* 0x000c800801007387 */ /* 0x000fe80000100a00 */
[----:B------:R2:W-:Y:S04]  /*664e0*/  STL.64 [R1+0xc98], R228 ;  /* 0x000c98e401007387 */ /* 0x0005e80000100a00 */
[----:B------:R1:W-:Y:S01]  /*664f0*/  STL.64 [R1+0x1a10], R8 ;  /* 0x001a100801007387 */ /* 0x0003e20000100a00 */
[----:B--2---:R-:W-:-:S03]  /*66500*/  IMAD.WIDE R228, R252, 0x4, R230 ;  /* 0x00000004fce47825 */ /* 0x004fc600078e02e6 */
[----:B-1----:R-:W2:Y:S01]  /*66510*/  LDL.LU.64 R8, [R1+0xf88] ;  /* 0x000f880001087983 */ /* 0x002ea20000300a00 */
[----:B------:R-:W-:-:S03]  /*66520*/  IMAD.WIDE R230, R252, 0x4, R232 ;  /* 0x00000004fce67825 */ /* 0x000fc600078e02e8 */
[----:B------:R1:W-:Y:S02]  /*66530*/  STL.64 [R1+0xca0], R228 ;  /* 0x000ca0e401007387 */ /* 0x0003e40000100a00 */
[C---:B-1----:R-:W-:Y:S02]  /*66540*/  IMAD.WIDE R228, R252.reuse, 0x4, R226 ;  /* 0x00000004fce47825 */ /* 0x042fe400078e02e2 */
[----:B------:R-:W2:Y:S04]  /*66550*/  LDL.LU.64 R226, [R1+0x1060] ;  /* 0x0010600001e27983 */ /* 0x000ea80000300a00 */
[----:B------:R1:W-:Y:S04]  /*66560*/  STL.64 [R1+0xca8], R230 ;  /* 0x000ca8e601007387 */ /* 0x0003e80000100a00 */
[----:B-1----:R-:W2:Y:S04]  /*66570*/  LDL.LU.64 R230, [R1+0xe90] ;  /* 0x000e900001e67983 */ /* 0x002ea80000300a00 */
[----:B------:R1:W-:Y:S04]  /*66580*/  STL.64 [R1+0xcb0], R228 ;  /* 0x000cb0e401007387 */ /* 0x0003e80000100a00 */
[----:B------:R-:W2:Y:S01]  /*66590*/  LDL.LU.64 R232, [R1+0x358] ;  /* 0x0003580001e87983 */ /* 0x000ea20000300a00 */
[----:B-1----:R-:W-:-:S03]  /*665a0*/  IMAD.WIDE R228, R252, 0x4, R224 ;  /* 0x00000004fce47825 */ /* 0x002fc600078e02e0 */
[----:B------:R-:W4:Y:S01]  /*665b0*/  LDL.LU.64 R224, [R1+0x1120] ;  /* 0x0011200001e07983 */ /* 0x000f220000300a00 */
[----:B------:R-:W-:-:S03]  /*665c0*/  IMAD.WIDE R10, R252, 0x4, R10 ;  /* 0x00000004fc0a7825 */ /* 0x000fc600078e020a */
[----:B------:R1:W-:Y:S02]  /*665d0*/  STL.64 [R1+0xcb8], R228 ;  /* 0x000cb8e401007387 */ /* 0x0003e40000100a00 */
[----:B-1----:R-:W-:-:S04]  /*665e0*/  IMAD.WIDE R228, R252, 0x4, R222 ;  /* 0x00000004fce47825 */ /* 0x002fc800078e02de */
[----:B---3--:R-:W-:-:S04]  /*665f0*/  IMAD.WIDE R222, R252, 0x4, R234 ;  /* 0x00000004fcde7825 */ /* 0x008fc800078e02ea */
[----:B----4-:R-:W-:-:S05]  /*66600*/  IMAD.WIDE R224, R252, 0x4, R224 ;  /* 0x00000004fce07825 */ /* 0x010fca00078e02e0 */
[----:B------:R1:W-:Y:S04]  /*66610*/  STL.64 [R1+0xcd0], R224 ;  /* 0x000cd0e001007387 */ /* 0x0003e80000100a00 */
[----:B-1----:R-:W3:Y:S04]  /*66620*/  LDL.LU.64 R224, [R1+0x1130] ;  /* 0x0011300001e07983 */ /* 0x002ee80000300a00 */
[----:B------:R1:W-:Y:S04]  /*66630*/  STL.64 [R1+0xce0], R10 ;  /* 0x000ce00a01007387 */ /* 0x0003e80000100a00 */
[----:B-1----:R-:W4:Y:S04]  /*66640*/  LDL.LU.64 R10, [R1+0x1078] ;  /* 0x00107800010a7983 */ /* 0x002f280000300a00 */
[----:B------:R1:W-:Y:S04]  /*66650*/  STL.64 [R1+0xce8], R222 ;  /* 0x000ce8de01007387 */ /* 0x0003e80000100a00 */
[----:B------:R-:W4:Y:S04]  /*66660*/  LDL.LU.64 R234, [R1+0xf98] ;  /* 0x000f980001ea7983 */ /* 0x000f280000300a00 */
[----:B------:R-:W-:Y:S04]  /*66670*/  STL.64 [R1+0xcc8], R228 ;  /* 0x000cc8e401007387 */ /* 0x000fe80000100a00 */
[----:B------:R2:W-:Y:S01]  /*66680*/  STL.64 [R1+0x1a18], R228 ;  /* 0x001a18e401007387 */ /* 0x0005e20000100a00 */
[----:B-1----:R-:W-:-:S04]  /*66690*/  IMAD.WIDE R222, R252, 0x4, R248 ;  /* 0x00000004fcde7825 */ /* 0x002fc800078e02f8 */
[C---:B--2---:R-:W-:Y:S02]  /*666a0*/  IMAD.WIDE R228, R252.reuse, 0x4, R12 ;  /* 0x00000004fce47825 */ /* 0x044fe400078e020c */
[----:B------:R-:W2:Y:S04]  /*666b0*/  LDL.LU.64 R12, [R1+0xeb8] ;  /* 0x000eb800010c7983 */ /* 0x000ea80000300a00 */
[----:B------:R-:W-:Y:S04]  /*666c0*/  STL.64 [R1+0xcf8], R228 ;  /* 0x000cf8e401007387 */ /* 0x000fe80000100a00 */
[----:B------:R-:W2:Y:S01]  /*666d0*/  LDL.LU.64 R248, [R1+0x350] ;  /* 0x0003500001f87983 */ /* 0x000ea20000300a00 */
[----:B------:R-:W-:-:S03]  /*666e0*/  IMAD.WIDE R220, R252, 0x4, R220 ;  /* 0x00000004fcdc7825 */ /* 0x000fc600078e02dc */
[----:B------:R1:W-:Y:S01]  /*666f0*/  STL.64 [R1+0xd00], R222 ;  /* 0x000d00de01007387 */ /* 0x0003e20000100a00 */
[----:B------:R-:W-:-:S03]  /*66700*/  IMAD.WIDE R218, R252, 0x4, R218 ;  /* 0x00000004fcda7825 */ /* 0x000fc600078e02da */
[----:B------:R-:W-:Y:S04]  /*66710*/  STL.64 [R1+0xd08], R220 ;  /* 0x000d08dc01007387 */ /* 0x000fe80000100a00 */
[----:B------:R1:W-:Y:S02]  /*66720*/  STL.64 [R1+0xd10], R218 ;  /* 0x000d10da01007387 */ /* 0x0003e40000100a00 */
[----:B-1----:R-:W-:-:S04]  /*66730*/  IMAD.WIDE R222, R252, 0x4, R216 ;  /* 0x00000004fcde7825 */ /* 0x002fc800078e02d8 */
[C---:B------:R-:W-:Y:S02]  /*66740*/  IMAD.WIDE R216, R252.reuse, 0x4, R250 ;  /* 0x00000004fcd87825 */ /* 0x040fe400078e02fa */
[----:B------:R-:W2:Y:S02]  /*66750*/  LDL.LU.64 R250, [R1+0x1140] ;  /* 0x0011400001fa7983 */ /* 0x000ea40000300a00 */
[C---:B------:R-:W-:Y:S02]  /*66760*/  IMAD.WIDE R218, R252.reuse, 0x4, R226 ;  /* 0x00000004fcda7825 */ /* 0x040fe400078e02e2 */
[----:B------:R1:W-:Y:S04]  /*66770*/  STL.64 [R1+0xd38], R216 ;  /* 0x000d38d801007387 */ /* 0x0003e80000100a00 */
[----:B------:R-:W2:Y:S04]  /*66780*/  LDL.LU.64 R226, [R1+0x1090] ;  /* 0x0010900001e27983 */ /* 0x000ea80000300a00 */
[----:B------:R1:W-:Y:S02]  /*66790*/  STL.64 [R1+0xd40], R218 ;  /* 0x000d40da01007387 */ /* 0x0003e40000100a00 */
[----:B-1----:R-:W-:-:S02]  /*667a0*/  IMAD.WIDE R216, R252, 0x4, R8 ;  /* 0x00000004fcd87825 */ /* 0x002fc400078e0208 */
[----:B------:R-:W2:Y:S04]  /*667b0*/  LDL.LU.64 R8, [R1+0xfa8] ;  /* 0x000fa80001087983 */ /* 0x000ea80000300a00 */
[----:B------:R1:W-:Y:S01]  /*667c0*/  STL.64 [R1+0xd48], R216 ;  /* 0x000d48d801007387 */ /* 0x0003e20000100a00 */
[----:B------:R-:W-:-:S03]  /*667d0*/  IMAD.WIDE R218, R252, 0x4, R230 ;  /* 0x00000004fcda7825 */ /* 0x000fc600078e02e6 */
[----:B------:R-:W-:Y:S01]  /*667e0*/  STL.64 [R1+0xd30], R222 ;  /* 0x000d30de01007387 */ /* 0x000fe20000100a00 */
[----:B------:R-:W-:-:S03]  /*667f0*/  IMAD.WIDE R214, R252, 0x4, R214 ;  /* 0x00000004fcd67825 */ /* 0x000fc600078e02d6 */
[----:B------:R-:W-:Y:S01]  /*66800*/  STL.64 [R1+0x1a20], R222 ;  /* 0x001a20de01007387 */ /* 0x000fe20000100a00 */
[----:B-1----:R-:W-:-:S03]  /*66810*/  IMAD.WIDE R216, R252, 0x4, R232 ;  /* 0x00000004fcd87825 */ /* 0x002fc600078e02e8 */
[----:B------:R-:W-:Y:S04]  /*66820*/  STL.64 [R1+0xd50], R218 ;  /* 0x000d50da01007387 */ /* 0x000fe80000100a00 */
[----:B------:R-:W-:Y:S01]  /*66830*/  STL.64 [R1+0xd58], R216 ;  /* 0x000d58d801007387 */ /* 0x000fe20000100a00 */
[----:B------:R-:W-:-:S03]  /*66840*/  IMAD.WIDE R212, R252, 0x4, R212 ;  /* 0x00000004fcd47825 */ /* 0x000fc600078e02d4 */
[----:B------:R-:W2:Y:S04]  /*66850*/  LDL.LU.64 R230, [R1+0xed8] ;  /* 0x000ed80001e67983 */ /* 0x000ea80000300a00 */
[----:B------:R-:W-:Y:S04]  /*66860*/  STL.64 [R1+0xd70], R214 ;  /* 0x000d70d601007387 */ /* 0x000fe80000100a00 */
[----:B------:R-:W2:Y:S04]  /*66870*/  LDL.LU.64 R232, [R1+0x348] ;  /* 0x0003480001e87983 */ /* 0x000ea80000300a00 */
[----:B------:R3:W-:Y:S01]  /*66880*/  STL.64 [R1+0xd78], R212 ;  /* 0x000d78d401007387 */ /* 0x0007e20000100a00 */
[----:B------:R-:W-:-:S04]  /*66890*/  IMAD.WIDE R220, R252, 0x4, R156 ;  /* 0x00000004fcdc7825 */ /* 0x000fc800078e029c */
[----:B---3--:R-:W-:-:S05]  /*668a0*/  IMAD.WIDE R212, R252, 0x4, R224 ;  /* 0x00000004fcd47825 */ /* 0x008fca00078e02e0 */
[----:B------:R-:W-:Y:S01]  /*668b0*/  STL.64 [R1+0xd98], R212 ;  /* 0x000d98d401007387 */ /* 0x000fe20000100a00 */
[----:B----4-:R-:W-:-:S05]  /*668c0*/  IMAD.WIDE R10, R252, 0x4, R10 ;  /* 0x00000004fc0a7825 */ /* 0x010fca00078e020a */
[----:B------:R1:W-:Y:S01]  /*668d0*/  STL.64 [R1+0xda0], R10 ;  /* 0x000da00a01007387 */ /* 0x0003e20000100a00 */
[----:B------:R-:W-:Y:S01]  /*668e0*/  IMAD.WIDE R156, R252, 0x4, R234 ;  /* 0x00000004fc9c7825 */ /* 0x000fe200078e02ea */
[----:B------:R-:W-:-:S03]  /*668f0*/  MOV R234, R238 ;  /* 0x000000ee00ea7202 */ /* 0x000fc60000000f00 */
[----:B------:R-:W-:Y:S02]  /*66900*/  IMAD.MOV.U32 R235, RZ, RZ, R239 ;  /* 0x000000ffffeb7224 */ /* 0x000fe400078e00ef */
[----:B------:R-:W-:Y:S01]  /*66910*/  IMAD.MOV.U32 R238, RZ, RZ, R6 ;  /* 0x000000ffffee7224 */ /* 0x000fe200078e0006 */
[----:B-1----:R-:W3:Y:S01]  /*66920*/  LDL.LU.64 R10, [R1+0x1150] ;  /* 0x00115000010a7983 */ /* 0x002ee20000300a00 */
[----:B------:R-:W-:-:S03]  /*66930*/  IMAD.MOV.U32 R239, RZ, RZ, R7 ;  /* 0x000000ffffef7224 */ /* 0x000fc600078e0007 */
[----:B------:R2:W-:Y:S04]  /*66940*/  STL.64 [R1+0xda8], R156 ;  /* 0x000da89c01007387 */ /* 0x0005e80000100a00 */
[----:B------:R-:W4:Y:S04]  /*66950*/  LDL.LU.64 R6, [R1+0x10a8] ;  /* 0x0010a80001067983 */ /* 0x000f280000300a00 */
[----:B------:R-:W-:Y:S04]  /*66960*/  STL.64 [R1+0xd90], R220 ;  /* 0x000d90dc01007387 */ /* 0x000fe80000100a00 */
[----:B------:R-:W-:Y:S01]  /*66970*/  STL.64 [R1+0x1a28], R220 ;  /* 0x001a28dc01007387 */ /* 0x000fe20000100a00 */
[----:B--2---:R-:W-:-:S03]  /*66980*/  IMAD.WIDE R156, R252, 0x4, R248 ;  /* 0x00000004fc9c7825 */ /* 0x004fc600078e02f8 */
[----:B------:R-:W2:Y:S01]  /*66990*/  LDL.LU.64 R248, [R1+0xfc8] ;  /* 0x000fc80001f87983 */ /* 0x000ea20000300a00 */
[----:B------:R-:W-:-:S05]  /*669a0*/  IMAD.WIDE R12, R252, 0x4, R12 ;  /* 0x00000004fc0c7825 */ /* 0x000fca00078e020c */
[----:B------:R1:W-:Y:S04]  /*669b0*/  STL.64 [R1+0xdb8], R12 ;  /* 0x000db80c01007387 */ /* 0x0003e80000100a00 */
[----:B------:R-:W-:Y:S01]  /*669c0*/  STL.64 [R1+0xdc0], R156 ;  /* 0x000dc09c01007387 */ /* 0x000fe20000100a00 */
[----:B-1----:R-:W-:-:S04]  /*669d0*/  IMAD.WIDE R12, R252, 0x4, R16 ;  /* 0x00000004fc0c7825 */ /* 0x002fc800078e0210 */
[C---:B------:R-:W-:Y:S01]  /*669e0*/  IMAD.WIDE R16, R252.reuse, 0x4, R250 ;  /* 0x00000004fc107825 */ /* 0x040fe200078e02fa */
[----:B------:R1:W-:Y:S03]  /*669f0*/  STL.64 [R1+0xdd0], R12 ;  /* 0x000dd00c01007387 */ /* 0x0003e60000100a00 */
[C---:B------:R-:W-:Y:S01]  /*66a00*/  IMAD.WIDE R222, R252.reuse, 0x4, R102 ;  /* 0x00000004fcde7825 */ /* 0x040fe200078e0266 */
[----:B-1----:R-:W2:Y:S04]  /*66a10*/  LDL.LU.64 R12, [R1+0xf00] ;  /* 0x000f0000010c7983 */ /* 0x002ea80000300a00 */
[----:B------:R-:W2:Y:S04]  /*66a20*/  LDL.LU.64 R250, [R1+0x340] ;  /* 0x0003400001fa7983 */ /* 0x000ea80000300a00 */
[----:B------:R1:W-:Y:S01]  /*66a30*/  STL.64 [R1+0xde8], R16 ;  /* 0x000de81001007387 */ /* 0x0003e20000100a00 */
[----:B------:R-:W-:-:S03]  /*66a40*/  IMAD.WIDE R8, R252, 0x4, R8 ;  /* 0x00000004fc087825 */ /* 0x000fc600078e0208 */
[----:B------:R-:W-:Y:S01]  /*66a50*/  STL.64 [R1+0xdd8], R222 ;  /* 0x000dd8de01007387 */ /* 0x000fe20000100a00 */
[----:B------:R-:W-:-:S03]  /*66a60*/  IMAD.WIDE R218, R252, 0x4, R158 ;  /* 0x00000004fcda7825 */ /* 0x000fc600078e029e */
[----:B------:R-:W-:Y:S01]  /*66a70*/  STL.64 [R1+0x1a30], R222 ;  /* 0x001a30de01007387 */ /* 0x000fe20000100a00 */
[----:B-1----:R-:W-:-:S05]  /*66a80*/  IMAD.WIDE R16, R252, 0x4, R226 ;  /* 0x00000004fc107825 */ /* 0x002fca00078e02e2 */
[----:B------:R1:W-:Y:S04]  /*66a90*/  STL.64 [R1+0xe00], R16 ;  /* 0x000e001001007387 */ /* 0x0003e80000100a00 */
[----:B------:R-:W2:Y:S01]  /*66aa0*/  LDL.LU.64 R212, [R1+0x1168] ;  /* 0x0011680001d47983 */ /* 0x000ea20000300a00 */
[----:B------:R-:W-:-:S03]  /*66ab0*/  IMAD.WIDE R102, R252, 0x4, R230 ;  /* 0x00000004fc667825 */ /* 0x000fc600078e02e6 */
[----:B------:R-:W2:Y:S04]  /*66ac0*/  LDL.LU.64 R226, [R1+0x10b8] ;  /* 0x0010b80001e27983 */ /* 0x000ea80000300a00 */
[----:B------:R1:W-:Y:S02]  /*66ad0*/  STL.64 [R1+0xe08], R8 ;  /* 0x000e080801007387 */ /* 0x0003e40000100a00 */
[C---:B-1----:R-:W-:Y:S02]  /*66ae0*/  IMAD.WIDE R16, R252.reuse, 0x4, R232 ;  /* 0x00000004fc107825 */ /* 0x042fe400078e02e8 */
[----:B------:R-:W-:Y:S04]  /*66af0*/  STL.64 [R1+0xde0], R218 ;  /* 0x000de0da01007387 */ /* 0x000fe80000100a00 */
[----:B------:R-:W-:Y:S04]  /*66b00*/  STL.64 [R1+0x1a38], R218 ;  /* 0x001a38da01007387 */ /* 0x000fe80000100a00 */
[----:B------:R-:W-:Y:S01]  /*66b10*/  STL.64 [R1+0xe10], R102 ;  /* 0x000e106601007387 */ /* 0x000fe20000100a00 */
[----:B------:R-:W-:-:S03]  /*66b20*/  IMAD.WIDE R8, R252, 0x4, R18 ;  /* 0x00000004fc087825 */ /* 0x000fc600078e0212 */
[----:B------:R-:W2:Y:S04]  /*66b30*/  LDL.LU.64 R230, [R1+0xfd8] ;  /* 0x000fd80001e67983 */ /* 0x000ea80000300a00 */
[----:B------:R-:W-:Y:S04]  /*66b40*/  STL.64 [R1+0xe20], R16 ;  /* 0x000e201001007387 */ /* 0x000fe80000100a00 */
[----:B------:R-:W2:Y:S01]  /*66b50*/  LDL.LU.64 R232, [R1+0xf18] ;  /* 0x000f180001e87983 */ /* 0x000ea20000300a00 */
[----:B------:R-:W-:-:S03]  /*66b60*/  IMAD.WIDE R228, R252, 0x4, R104 ;  /* 0x00000004fce47825 */ /* 0x000fc600078e0268 */
[----:B------:R3:W-:Y:S02]  /*66b70*/  STL.64 [R1+0xe28], R8 ;  /* 0x000e280801007387 */ /* 0x0007e40000100a00 */
[----:B---3--:R-:W-:-:S05]  /*66b80*/  IMAD.WIDE R8, R252, 0x4, R10 ;  /* 0x00000004fc087825 */ /* 0x008fca00078e020a */
[----:B------:R2:W-:Y:S01]  /*66b90*/  STL.64 [R1+0xe48], R8 ;  /* 0x000e480801007387 */ /* 0x0005e20000100a00 */
[----:B----4-:R-:W-:-:S03]  /*66ba0*/  IMAD.WIDE R6, R252, 0x4, R6 ;  /* 0x00000004fc067825 */ /* 0x010fc600078e0206 */
[----:B------:R-:W3:Y:S04]  /*66bb0*/  LDL.LU.64 R10, [R1+0x338] ;  /* 0x00033800010a7983 */ /* 0x000ee80000300a00 */
[----:B------:R-:W-:Y:S04]  /*66bc0*/  STL.64 [R1+0xe30], R228 ;  /* 0x000e30e401007387 */ /* 0x000fe80000100a00 */
[----:B------:R-:W-:Y:S04]  /*66bd0*/  STL.64 [R1+0x1a40], R228 ;  /* 0x001a40e401007387 */ /* 0x000fe80000100a00 */
[----:B------:R1:W-:Y:S01]  /*66be0*/  STL.64 [R1+0xe50], R6 ;  /* 0x000e500601007387 */ /* 0x0003e20000100a00 */
[----:B--2---:R-:W-:-:S03]  /*66bf0*/  IMAD.WIDE R8, R252, 0x4, R248 ;  /* 0x00000004fc087825 */ /* 0x004fc600078e02f8 */
[----:B-1----:R-:W2:Y:S04]  /*66c00*/  LDL.LU.64 R6, [R1+0x1178] ;  /* 0x0011780001067983 */ /* 0x002ea80000300a00 */
[----:B------:R-:W4:Y:S01]  /*66c10*/  LDL.LU.64 R248, [R1+0x10c8] ;  /* 0x0010c80001f87983 */ /* 0x000f220000300a00 */
[----:B------:R-:W-:-:S03]  /*66c20*/  IMAD.WIDE R216, R252, 0x4, R160 ;  /* 0x00000004fcd87825 */ /* 0x000fc600078e02a0 */
[----:B------:R1:W-:Y:S04]  /*66c30*/  STL.64 [R1+0xe60], R8 ;  /* 0x000e600801007387 */ /* 0x0003e80000100a00 */
[----:B------:R-:W-:Y:S04]  /*66c40*/  STL.64 [R1+0xe40], R216 ;  /* 0x000e40d801007387 */ /* 0x000fe80000100a00 */
[----:B------:R-:W-:Y:S01]  /*66c50*/  STL.64 [R1+0x1a48], R216 ;  /* 0x001a48d801007387 */ /* 0x000fe20000100a00 */
[----:B-1----:R-:W-:-:S04]  /*66c60*/  IMAD.WIDE R8, R252, 0x4, R12 ;  /* 0x00000004fc087825 */ /* 0x002fc800078e020c */
[C---:B------:R-:W-:Y:S02]  /*66c70*/  IMAD.WIDE R12, R252.reuse, 0x4, R250 ;  /* 0x00000004fc0c7825 */ /* 0x040fe400078e02fa */
[----:B------:R-:W4:Y:S04]  /*66c80*/  LDL.LU.64 R250, [R1+0xff8] ;  /* 0x000ff80001fa7983 */ /* 0x000f280000300a00 */
[----:B------:R1:W-:Y:S04]  /*66c90*/  STL.64 [R1+0xe68], R8 ;  /* 0x000e680801007387 */ /* 0x0003e80000100a00 */
[----:B------:R1:W-:Y:S04]  /*66ca0*/  STL.64 [R1+0xe70], R12 ;  /* 0x000e700c01007387 */ /* 0x0003e80000100a00 */
[----:B------:R-:W4:Y:S01]  /*66cb0*/  LDL.LU.64 R224, [R1+0xef8] ;  /* 0x000ef80001e07983 */ /* 0x000f220000300a00 */
[----:B-1----:R-:W-:-:S03]  /*66cc0*/  IMAD.WIDE R8, R252, 0x4, R20 ;  /* 0x00000004fc087825 */ /* 0x002fc600078e0214 */
[----:B------:R-:W4:Y:S01]  /*66cd0*/  LDL.LU.64 R12, [R1+0x330] ;  /* 0x00033000010c7983 */ /* 0x000f220000300a00 */
[----:B------:R-:W-:-:S03]  /*66ce0*/  IMAD.WIDE R18, R252, 0x4, R212 ;  /* 0x00000004fc127825 */ /* 0x000fc600078e02d4 */
[----:B------:R1:W-:Y:S01]  /*66cf0*/  STL.64 [R1+0xe78], R8 ;  /* 0x000e780801007387 */ /* 0x0003e20000100a00 */
[----:B------:R-:W-:-:S03]  /*66d00*/  IMAD.WIDE R16, R252, 0x4, R226 ;  /* 0x00000004fc107825 */ /* 0x000fc600078e02e2 */
[----:B------:R-:W4:Y:S01]  /*66d10*/  LDL.LU.64 R226, [R1+0x1188] ;  /* 0x0011880001e27983 */ /* 0x000f220000300a00 */
[----:B-1----:R-:W-:-:S03]  /*66d20*/  IMAD.WIDE R8, R252, 0x4, R106 ;  /* 0x00000004fc087825 */ /* 0x002fc600078e026a */
[----:B------:R-:W-:Y:S01]  /*66d30*/  STL.64 [R1+0xea0], R18 ;  /* 0x000ea01201007387 */ /* 0x000fe20000100a00 */
[----:B------:R-:W-:-:S03]  /*66d40*/  IMAD.WIDE R214, R252, 0x4, R162 ;  /* 0x00000004fcd67825 */ /* 0x000fc600078e02a2 */
[----:B------:R-:W-:Y:S04]  /*66d50*/  STL.64 [R1+0xe90], R8 ;  /* 0x000e900801007387 */ /* 0x000fe80000100a00 */
[----:B------:R-:W-:Y:S04]  /*66d60*/  STL.64 [R1+0xeb8], R16 ;  /* 0x000eb81001007387 */ /* 0x000fe80000100a00 */
[----:B------:R1:W-:Y:S04]  /*66d70*/  STL.64 [R1+0x1a50], R8 ;  /* 0x001a500801007387 */ /* 0x0003e80000100a00 */
[----:B------:R-:W-:Y:S04]  /*66d80*/  STL.64 [R1+0xe98], R214 ;  /* 0x000e98d601007387 */ /* 0x000fe80000100a00 */
[----:B------:R-:W-:Y:S01]  /*66d90*/  STL.64 [R1+0x1a58], R214 ;  /* 0x001a58d601007387 */ /* 0x000fe20000100a00 */
[----:B-1----:R-:W-:-:S05]  /*66da0*/  IMAD.WIDE R8, R252, 0x4, R230 ;  /* 0x00000004fc087825 */ /* 0x002fca00078e02e6 */
[----:B------:R1:W-:Y:S02]  /*66db0*/  STL.64 [R1+0xec0], R8 ;  /* 0x000ec00801007387 */ /* 0x0003e40000100a00 */
[C---:B-1----:R-:W-:Y:S02]  /*66dc0*/  IMAD.WIDE R8, R252.reuse, 0x4, R232 ;  /* 0x00000004fc087825 */ /* 0x042fe400078e02e8 */
[----:B------:R-:W4:Y:S04]  /*66dd0*/  LDL.LU.64 R232, [R1+0x10d0] ;  /* 0x0010d00001e87983 */ /* 0x000f280000300a00 */
[----:B------:R1:W-:Y:S04]  /*66de0*/  STL.64 [R1+0xec8], R8 ;  /* 0x000ec80801007387 */ /* 0x0003e80000100a00 */
[----:B------:R-:W4:Y:S01]  /*66df0*/  LDL.LU.64 R230, [R1+0x1008] ;  /* 0x0010080001e67983 */ /* 0x000f220000300a00 */
[----:B-1----:R-:W-:-:S04]  /*66e00*/  IMAD.WIDE R8, R252, 0x4, R22 ;  /* 0x00000004fc087825 */ /* 0x002fc800078e0216 */
[----:B---3--:R-:W-:-:S05]  /*66e10*/  IMAD.WIDE R10, R252, 0x4, R10 ;  /* 0x00000004fc0a7825 */ /* 0x008fca00078e020a */
[----:B------:R-:W-:Y:S04]  /*66e20*/  STL.64 [R1+0xed0], R10 ;  /* 0x000ed00a01007387 */ /* 0x000fe80000100a00 */
[----:B------:R4:W-:Y:S01]  /*66e30*/  STL.64 [R1+0xed8], R8 ;  /* 0x000ed80801007387 */ /* 0x0009e20000100a00 */
[----:B--2---:R-:W-:-:S03]  /*66e40*/  IMAD.WIDE R16, R252, 0x4, R6 ;  /* 0x00000004fc107825 */ /* 0x004fc600078e0206 */
[----:B------:R-:W2:Y:S01]  /*66e50*/  LDL.LU.64 R6, [R1+0xef0] ;  /* 0x000ef00001067983 */ /* 0x000ea20000300a00 */
[----:B----4-:R-:W-:-:S03]  /*66e60*/  IMAD.WIDE R8, R252, 0x4, R248 ;  /* 0x00000004fc087825 */ /* 0x010fc600078e02f8 */
[----:B------:R-:W-:Y:S04]  /*66e70*/  STL.64 [R1+0xf00], R16 ;  /* 0x000f001001007387 */ /* 0x000fe80000100a00 */
[----:B------:R-:W3:Y:S01]  /*66e80*/  LDL.LU.64 R248, [R1+0x328] ;  /* 0x0003280001f87983 */ /* 0x000ee20000300a00 */
[----:B------:R-:W-:-:S03]  /*66e90*/  IMAD.WIDE R10, R252, 0x4, R108 ;  /* 0x00000004fc0a7825 */ /* 0x000fc600078e026c */
[----:B------:R1:W-:Y:S01]  /*66ea0*/  STL.64 [R1+0xf08], R8 ;  /* 0x000f080801007387 */ /* 0x0003e20000100a00 */
[----:B------:R-:W-:-:S03]  /*66eb0*/  IMAD.WIDE R162, R252, 0x4, R164 ;  /* 0x00000004fca27825 */ /* 0x000fc600078e02a4 */
[----:B------:R-:W-:Y:S04]  /*66ec0*/  STL.64 [R1+0xee0], R10 ;  /* 0x000ee00a01007387 */ /* 0x000fe80000100a00 */
[----:B------:R4:W-:Y:S01]  /*66ed0*/  STL.64 [R1+0x1a60], R10 ;  /* 0x001a600a01007387 */ /* 0x0009e20000100a00 */
[----:B-1----:R-:W-:-:S03]  /*66ee0*/  IMAD.WIDE R8, R252, 0x4, R250 ;  /* 0x00000004fc087825 */ /* 0x002fc600078e02fa */
[----:B------:R-:W3:Y:S04]  /*66ef0*/  LDL.LU.64 R250, [R1+0x11a8] ;  /* 0x0011a80001fa7983 */ /* 0x000ee80000300a00 */
[----:B------:R-:W-:Y:S04]  /*66f00*/  STL.64 [R1+0xee8], R162 ;  /* 0x000ee8a201007387 */ /* 0x000fe80000100a00 */
[----:B------:R1:W-:Y:S01]  /*66f10*/  STL.64 [R1+0xf10], R8 ;  /* 0x000f100801007387 */ /* 0x0003e20000100a00 */
[----:B----4-:R-:W-:-:S03]  /*66f20*/  IMAD.WIDE R10, R252, 0x4, R224 ;  /* 0x00000004fc0a7825 */ /* 0x010fc600078e02e0 */
[----:B------:R-:W-:Y:S04]  /*66f30*/  STL.64 [R1+0x1a70], R162 ;  /* 0x001a70a201007387 */ /* 0x000fe80000100a00 */
[----:B------:R-:W4:Y:S01]  /*66f40*/  LDL.LU.64 R156, [R1+0x10e0] ;  /* 0x0010e000019c7983 */ /* 0x000f220000300a00 */
[----:B-1----:R-:W-:-:S03]  /*66f50*/  IMAD.WIDE R8, R252, 0x4, R12 ;  /* 0x00000004fc087825 */ /* 0x002fc600078e020c */
[----:B------:R1:W-:Y:S04]  /*66f60*/  STL.64 [R1+0xef8], R10 ;  /* 0x000ef80a01007387 */ /* 0x0003e80000100a00 */
[----:B------:R1:W-:Y:S04]  /*66f70*/  STL.64 [R1+0xf18], R8 ;  /* 0x000f180801007387 */ /* 0x0003e80000100a00 */
[----:B------:R-:W4:Y:S01]  /*66f80*/  LDL.LU.64 R224, [R1+0x1028] ;  /* 0x0010280001e07983 */ /* 0x000f220000300a00 */
[----:B-1----:R-:W-:-:S04]  /*66f90*/  IMAD.WIDE R10, R252, 0x4, R24 ;  /* 0x00000004fc0a7825 */ /* 0x002fc800078e0218 */
[C---:B------:R-:W-:Y:S02]  /*66fa0*/  IMAD.WIDE R8, R252.reuse, 0x4, R226 ;  /* 0x00000004fc087825 */ /* 0x040fe400078e02e2 */
[----:B------:R-:W4:Y:S04]  /*66fb0*/  LDL.LU.64 R226, [R1+0xeb0] ;  /* 0x000eb00001e27983 */ /* 0x000f280000300a00 */
[----:B------:R1:W-:Y:S01]  /*66fc0*/  STL.64 [R1+0xf38], R8 ;  /* 0x000f380801007387 */ /* 0x0003e20000100a00 */
[----:B------:R-:W-:-:S03]  /*66fd0*/  IMAD.WIDE R12, R252, 0x4, R110 ;  /* 0x00000004fc0c7825 */ /* 0x000fc600078e026e */
[----:B------:R-:W-:Y:S04]  /*66fe0*/  STL.64 [R1+0xf20], R10 ;  /* 0x000f200a01007387 */ /* 0x000fe80000100a00 */
[----:B------:R-:W-:Y:S01]  /*66ff0*/  STL.64 [R1+0x1a78], R10 ;  /* 0x001a780a01007387 */ /* 0x000fe20000100a00 */
[----:B------:R-:W-:-:S04]  /*67000*/  IMAD.WIDE R160, R252, 0x4, R166 ;  /* 0x00000004fca07825 */ /* 0x000fc800078e02a6 */
[----:B-1----:R-:W-:-:S04]  /*67010*/  IMAD.WIDE R8, R252, 0x4, R232 ;  /* 0x00000004fc087825 */ /* 0x002fc800078e02e8 */
[----:B------:R-:W-:Y:S01]  /*67020*/  IMAD.MOV.U32 R232, RZ, RZ, R234 ;  /* 0x000000ffffe87224 */ /* 0x000fe200078e00ea */
[----:B------:R-:W-:Y:S01]  /*67030*/  MOV R234, R238 ;  /* 0x000000ee00ea7202 */ /* 0x000fe20000000f00 */
[----:B------:R-:W-:Y:S01]  /*67040*/  IMAD.MOV.U32 R233, RZ, RZ, R235 ;  /* 0x000000ffffe97224 */ /* 0x000fe200078e00eb */
[----:B------:R1:W-:Y:S01]  /*67050*/  STL.64 [R1+0xf40], R8 ;  /* 0x000f400801007387 */ /* 0x0003e20000100a00 */
[----:B------:R-:W-:Y:S02]  /*67060*/  IMAD.MOV.U32 R235, RZ, RZ, R239 ;  /* 0x000000ffffeb7224 */ /* 0x000fe400078e00ef */
[----:B------:R-:W-:Y:S02]  /*67070*/  IMAD.MOV.U32 R238, RZ, RZ, R240 ;  /* 0x000000ffffee7224 */ /* 0x000fe400078e00f0 */
[----:B------:R-:W-:Y:S02]  /*67080*/  IMAD.MOV.U32 R239, RZ, RZ, R241 ;  /* 0x000000ffffef7224 */ /* 0x000fe400078e00f1 */
[----:B------:R-:W4:Y:S04]  /*67090*/  LDL.LU.64 R240, [R1+0x320] ;  /* 0x0003200001f07983 */ /* 0x000f280000300a00 */
[----:B------:R-:W-:Y:S01]  /*670a0*/  STL.64 [R1+0xf28], R12 ;  /* 0x000f280c01007387 */ /* 0x000fe20000100a00 */
[----:B-1----:R-:W-:-:S03]  /*670b0*/  IMAD.WIDE R8, R252, 0x4, R230 ;  /* 0x00000004fc087825 */ /* 0x002fc600078e02e6 */
[----:B------:R-:W-:Y:S04]  /*670c0*/  STL.64 [R1+0x1a80], R12 ;  /* 0x001a800c01007387 */ /* 0x000fe80000100a00 */
[----:B------:R-:W4:Y:S04]  /*670d0*/  LDL.LU.64 R220, [R1+0x11b0] ;  /* 0x0011b00001dc7983 */ /* 0x000f280000300a00 */
[----:B------:R-:W-:Y:S04]  /*670e0*/  STL.64 [R1+0xf30], R160 ;  /* 0x000f30a001007387 */ /* 0x000fe80000100a00 */
[----:B------:R2:W-:Y:S04]  /*670f0*/  STL.64 [R1+0xf48], R8 ;  /* 0x000f480801007387 */ /* 0x0005e80000100a00 */
[----:B------:R-:W-:Y:S01]  /*67100*/  STL.64 [R1+0x1a88], R160 ;  /* 0x001a88a001007387 */ /* 0x000fe20000100a00 */
[----:B--2---:R-:W-:-:S04]  /*67110*/  IMAD.WIDE R8, R252, 0x4, R6 ;  /* 0x00000004fc087825 */ /* 0x004fc800078e0206 */
[C---:B---3--:R-:W-:Y:S02]  /*67120*/  IMAD.WIDE R6, R252.reuse, 0x4, R248 ;  /* 0x00000004fc067825 */ /* 0x048fe400078e02f8 */
[----:B------:R-:W2:Y:S04]  /*67130*/  LDL.LU.64 R248, [R1+0x10f0] ;  /* 0x0010f00001f87983 */ /* 0x000ea80000300a00 */
[----:B------:R1:W-:Y:S04]  /*67140*/  STL.64 [R1+0xef0], R8 ;  /* 0x000ef00801007387 */ /* 0x0003e80000100a00 */
[----:B------:R3:W-:Y:S04]  /*67150*/  STL.64 [R1+0xf50], R6 ;  /* 0x000f500601007387 */ /* 0x0007e80000100a00 */
[----:B------:R-:W2:Y:S04]  /*67160*/  LDL.LU.64 R212, [R1+0x1040] ;  /* 0x0010400001d47983 */ /* 0x000ea80000300a00 */
[----:B------:R-:W2:Y:S01]  /*67170*/  LDL.LU.64 R230, [R1+0xea8] ;  /* 0x000ea80001e67983 */ /* 0x000ea20000300a00 */
[----:B------:R-:W-:-:S04]  /*67180*/  IMAD.WIDE R214, R252, 0x4, R26 ;  /* 0x00000004fcd67825 */ /* 0x000fc800078e021a */
[----:B-1----:R-:W-:-:S04]  /*67190*/  IMAD.WIDE R8, R252, 0x4, R250 ;  /* 0x00000004fc087825 */ /* 0x002fc800078e02fa */
[C---:B---3--:R-:W-:Y:S01]  /*671a0*/  IMAD.WIDE R6, R252.reuse, 0x4, R112 ;  /* 0x00000004fc067825 */ /* 0x048fe200078e0270 */
[----:B------:R4:W-:Y:S04]  /*671b0*/  STL.64 [R1+0xf70], R8 ;  /* 0x000f700801007387 */ /* 0x0009e80000100a00 */
[----:B------:R-:W3:Y:S01]  /*671c0*/  LDL.LU.64 R250, [R1+0x318] ;  /* 0x0003180001fa7983 */ /* 0x000ee20000300a00 */
[----:B------:R-:W-:-:S03]  /*671d0*/  IMAD.WIDE R158, R252, 0x4, R168 ;  /* 0x00000004fc9e7825 */ /* 0x000fc600078e02a8 */
[----:B------:R-:W-:Y:S04]  /*671e0*/  STL.64 [R1+0xf58], R214 ;  /* 0x000f58d601007387 */ /* 0x000fe80000100a00 */
[----:B------:R-:W-:Y:S01]  /*671f0*/  STL.64 [R1+0x1a90], R214 ;  /* 0x001a90d601007387 */ /* 0x000fe20000100a00 */
[----:B----4-:R-:W-:-:S03]  /*67200*/  IMAD.WIDE R8, R252, 0x4, R156 ;  /* 0x00000004fc087825 */ /* 0x010fc600078e029c */
[----:B------:R-:W-:Y:S04]  /*67210*/  STL.64 [R1+0xf60], R6 ;  /* 0x000f600601007387 */ /* 0x000fe80000100a00 */
[----:B------:R1:W-:Y:S04]  /*67220*/  STL.64 [R1+0x1a98], R6 ;  /* 0x001a980601007387 */ /* 0x0003e80000100a00 */
[----:B------:R-:W-:Y:S04]  /*67230*/  STL.64 [R1+0xf78], R8 ;  /* 0x000f780801007387 */ /* 0x000fe80000100a00 */
[----:B------:R-:W-:Y:S01]  /*67240*/  STL.64 [R1+0xf68], R158 ;  /* 0x000f689e01007387 */ /* 0x000fe20000100a00 */
[----:B-1----:R-:W-:-:S03]  /*67250*/  IMAD.WIDE R6, R252, 0x4, R224 ;  /* 0x00000004fc067825 */ /* 0x002fc600078e02e0 */
[----:B------:R-:W-:Y:S04]  /*67260*/  STL.64 [R1+0x1aa0], R158 ;  /* 0x001aa09e01007387 */ /* 0x000fe80000100a00 */
[----:B------:R1:W-:Y:S04]  /*67270*/  STL.64 [R1+0xf80], R6 ;  /* 0x000f800601007387 */ /* 0x0003e80000100a00 */
[----:B------:R-:W4:Y:S01]  /*67280*/  LDL.LU.64 R224, [R1+0x11b8] ;  /* 0x0011b80001e07983 */ /* 0x000f220000300a00 */
[----:B-1----:R-:W-:-:S05]  /*67290*/  IMAD.WIDE R6, R252, 0x4, R226 ;  /* 0x00000004fc067825 */ /* 0x002fca00078e02e2 */
[----:B------:R1:W-:Y:S04]  /*672a0*/  STL.64 [R1+0xeb0], R6 ;  /* 0x000eb00601007387 */ /* 0x0003e80000100a00 */
[----:B------:R-:W4:Y:S01]  /*672b0*/  LDL.LU.64 R226, [R1+0x1100] ;  /* 0x0011000001e27983 */ /* 0x000f220000300a00 */
[----:B------:R-:W-:-:S04]  /*672c0*/  IMAD.WIDE R8, R252, 0x4, R28 ;  /* 0x00000004fc087825 */ /* 0x000fc800078e021c */
[----:B------:R-:W-:-:S04]  /*672d0*/  IMAD.WIDE R156, R252, 0x4, R170 ;  /* 0x00000004fc9c7825 */ /* 0x000fc800078e02aa */
[----:B-1----:R-:W-:-:S05]  /*672e0*/  IMAD.WIDE R6, R252, 0x4, R240 ;  /* 0x00000004fc067825 */ /* 0x002fca00078e02f0 */
[----:B------:R1:W-:Y:S04]  /*672f0*/  STL.64 [R1+0xf88], R6 ;  /* 0x000f880601007387 */ /* 0x0003e80000100a00 */
[----:B------:R-:W4:Y:S04]  /*67300*/  LDL.LU.64 R16, [R1+0x1058] ;  /* 0x0010580001107983 */ /* 0x000f280000300a00 */
[----:B------:R-:W-:Y:S01]  /*67310*/  STL.64 [R1+0xf90], R8 ;  /* 0x000f900801007387 */ /* 0x000fe20000100a00 */
[----:B-1----:R-:W-:-:S05]  /*67320*/  IMAD.WIDE R6, R252, 0x4, R220 ;  /* 0x00000004fc067825 */ /* 0x002fca00078e02dc */
[----:B------:R2:W-:Y:S01]  /*67330*/  STL.64 [R1+0xfa8], R6 ;  /* 0x000fa80601007387 */ /* 0x0005e20000100a00 */
[----:B------:R-:W-:-:S03]  /*67340*/  IMAD.WIDE R240, R252, 0x4, R114 ;  /* 0x00000004fcf07825 */ /* 0x000fc600078e0272 */
[----:B------:R-:W-:Y:S04]  /*67350*/  STL.64 [R1+0x1aa8], R8 ;  /* 0x001aa80801007387 */ /* 0x000fe80000100a00 */
[----:B------:R-:W4:Y:S01]  /*67360*/  LDL.LU.64 R220, [R1+0xe88] ;  /* 0x000e880001dc7983 */ /* 0x000f220000300a00 */
[----:B--2---:R-:W-:-:S03]  /*67370*/  IMAD.WIDE R6, R252, 0x4, R248 ;  /* 0x00000004fc067825 */ /* 0x004fc600078e02f8 */
[----:B------:R-:W2:Y:S04]  /*67380*/  LDL.LU.64 R248, [R1+0x310] ;  /* 0x0003100001f87983 */ /* 0x000ea80000300a00 */
[----:B------:R1:W-:Y:S04]  /*67390*/  STL.64 [R1+0xfb0], R6 ;  /* 0x000fb00601007387 */ /* 0x0003e80000100a00 */
[----:B------:R-:W-:Y:S04]  /*673a0*/  STL.64 [R1+0xf98], R240 ;  /* 0x000f98f001007387 */ /* 0x000fe80000100a00 */
[----:B------:R-:W-:Y:S01]  /*673b0*/  STL.64 [R1+0x1ab0], R240 ;  /* 0x001ab0f001007387 */ /* 0x000fe20000100a00 */
[----:B-1----:R-:W-:-:S03]  /*673c0*/  IMAD.WIDE R6, R252, 0x4, R212 ;  /* 0x00000004fc067825 */ /* 0x002fc600078e02d4 */
[----:B------:R-:W-:Y:S04]  /*673d0*/  STL.64 [R1+0xfa0], R156 ;  /* 0x000fa09c01007387 */ /* 0x000fe80000100a00 */
[----:B------:R-:W-:Y:S04]  /*673e0*/  STL.64 [R1+0x1ab8], R156 ;  /* 0x001ab89c01007387 */ /* 0x000fe80000100a00 */
[----:B------:R1:W-:Y:S04]  /*673f0*/  STL.64 [R1+0xfb8], R6 ;  /* 0x000fb80601007387 */ /* 0x0003e80000100a00 */
[----:B------:R-:W2:Y:S01]  /*67400*/  LDL.LU.64 R212, [R1+0x11c0] ;  /* 0x0011c00001d47983 */ /* 0x000ea20000300a00 */
[----:B-1----:R-:W-:-:S05]  /*67410*/  IMAD.WIDE R6, R252, 0x4, R230 ;  /* 0x00000004fc067825 */ /* 0x002fca00078e02e6 */
[----:B------:R4:W-:Y:S04]  /*67420*/  STL.64 [R1+0xea8], R6 ;  /* 0x000ea80601007387 */ /* 0x0009e80000100a00 */
[----:B------:R-:W2:Y:S01]  /*67430*/  LDL.LU.64 R230, [R1+0x1128] ;  /* 0x0011280001e67983 */ /* 0x000ea20000300a00 */
[----:B---3--:R-:W-:-:S04]  /*67440*/  IMAD.WIDE R8, R252, 0x4, R250 ;  /* 0x00000004fc087825 */ /* 0x008fc800078e02fa */
[C---:B------:R-:W-:Y:S01]  /*67450*/  IMAD.WIDE R216, R252.reuse, 0x4, R30 ;  /* 0x00000004fcd87825 */ /* 0x040fe200078e021e */
[----:B------:R-:W-:Y:S04]  /*67460*/  STL.64 [R1+0xfc0], R8 ;  /* 0x000fc00801007387 */ /* 0x000fe80000100a00 */
[----:B------:R-:W-:Y:S01]  /*67470*/  STL.64 [R1+0x1ac0], R8 ;  /* 0x001ac00801007387 */ /* 0x000fe20000100a00 */
[----:B------:R-:W-:-:S04]  /*67480*/  IMAD.WIDE R250, R252, 0x4, R116 ;  /* 0x00000004fcfa7825 */ /* 0x000fc800078e0274 */
[----:B----4-:R-:W-:-:S05]  /*67490*/  IMAD.WIDE R6, R252, 0x4, R224 ;  /* 0x00000004fc067825 */ /* 0x010fca00078e02e0 */
[----:B------:R1:W-:Y:S04]  /*674a0*/  STL.64 [R1+0xfe0], R6 ;  /* 0x000fe00601007387 */ /* 0x0003e80000100a00 */
[----:B------:R-:W3:Y:S01]  /*674b0*/  LDL.LU.64 R102, [R1+0x1068] ;  /* 0x0010680001667983 */ /* 0x000ee20000300a00 */
[----:B------:R-:W-:-:S03]  /*674c0*/  IMAD.WIDE R112, R252, 0x4, R172 ;  /* 0x00000004fc707825 */ /* 0x000fc600078e02ac */
[----:B------:R-:W-:Y:S01]  /*674d0*/  STL.64 [R1+0xfc8], R216 ;  /* 0x000fc8d801007387 */ /* 0x000fe20000100a00 */
[----:B-1----:R-:W-:-:S03]  /*674e0*/  IMAD.WIDE R6, R252, 0x4, R226 ;  /* 0x00000004fc067825 */ /* 0x002fc600078e02e2 */
[----:B------:R-:W-:Y:S04]  /*674f0*/  STL.64 [R1+0x1ac8], R216 ;  /* 0x001ac8d801007387 */ /* 0x000fe80000100a00 */
[----:B------:R-:W4:Y:S04]  /*67500*/  LDL.LU.64 R224, [R1+0xe80] ;  /* 0x000e800001e07983 */ /* 0x000f280000300a00 */
[----:B------:R-:W4:Y:S04]  /*67510*/  LDL.LU.64 R226, [R1+0x308] ;  /* 0x0003080001e27983 */ /* 0x000f280000300a00 */
[----:B------:R1:W-:Y:S04]  /*67520*/  STL.64 [R1+0xfe8], R6 ;  /* 0x000fe80601007387 */ /* 0x0003e80000100a00 */
[----:B------:R-:W-:Y:S04]  /*67530*/  STL.64 [R1+0xfd0], R250 ;  /* 0x000fd0fa01007387 */ /* 0x000fe80000100a00 */
[----:B------:R-:W-:Y:S04]  /*67540*/  STL.64 [R1+0x1ad0], R250 ;  /* 0x001ad0fa01007387 */ /* 0x000fe80000100a00 */
[----:B------:R-:W-:Y:S04]  /*67550*/  STL.64 [R1+0xfd8], R112 ;  /* 0x000fd87001007387 */ /* 0x000fe80000100a00 */
[----:B------:R-:W-:Y:S01]  /*67560*/  STL.64 [R1+0x1ad8], R112 ;  /* 0x001ad87001007387 */ /* 0x000fe20000100a00 */
[----:B-1----:R-:W-:-:S05]  /*67570*/  IMAD.WIDE R6, R252, 0x4, R16 ;  /* 0x00000004fc067825 */ /* 0x002fca00078e0210 */
[----:B------:R1:W-:Y:S01]  /*67580*/  STL.64 [R1+0xff0], R6 ;  /* 0x000ff00601007387 */ /* 0x0003e20000100a00 */
[----:B------:R-:W-:-:S04]  /*67590*/  IMAD.WIDE R228, R252, 0x4, R32 ;  /* 0x00000004fce47825 */ /* 0x000fc800078e0220 */
[C---:B-1----:R-:W-:Y:S02]  /*675a0*/  IMAD.WIDE R6, R252.reuse, 0x4, R220 ;  /* 0x00000004fc067825 */ /* 0x042fe400078e02dc */
[----:B------:R-:W4:Y:S04]  /*675b0*/  LDL.LU.64 R220, [R1+0x11c8] ;  /* 0x0011c80001dc7983 */ /* 0x000f280000300a00 */
[----:B------:R1:W-:Y:S01]  /*675c0*/  STL.64 [R1+0xe88], R6 ;  /* 0x000e880601007387 */ /* 0x0003e20000100a00 */
[----:B--2---:R-:W-:-:S03]  /*675d0*/  IMAD.WIDE R158, R252, 0x4, R248 ;  /* 0x00000004fc9e7825 */ /* 0x004fc600078e02f8 */
[----:B------:R-:W2:Y:S04]  /*675e0*/  LDL.LU.64 R248, [R1+0x1138] ;  /* 0x0011380001f87983 */ /* 0x000ea80000300a00 */
[----:B------:R-:W-:Y:S04]  /*675f0*/  STL.64 [R1+0xff8], R158 ;  /* 0x000ff89e01007387 */ /* 0x000fe80000100a00 */
[----:B------:R-:W-:Y:S04]  /*67600*/  STL.64 [R1+0x1ae0], R158 ;  /* 0x001ae09e01007387 */ /* 0x000fe80000100a00 */
[----:B------:R-:W2:Y:S04]  /*67610*/  LDL.LU.64 R16, [R1+0x1088] ;  /* 0x0010880001107983 */ /* 0x000ea80000300a00 */
[----:B------:R-:W-:Y:S01]  /*67620*/  STL.64 [R1+0x1000], R228 ;  /* 0x001000e401007387 */ /* 0x000fe20000100a00 */
[----:B-1----:R-:W-:-:S05]  /*67630*/  IMAD.WIDE R6, R252, 0x4, R212 ;  /* 0x00000004fc067825 */ /* 0x002fca00078e02d4 */
[----:B------:R1:W-:Y:S04]  /*67640*/  STL.64 [R1+0x1018], R6 ;  /* 0x0010180601007387 */ /* 0x0003e80000100a00 */
[----:B------:R-:W-:Y:S04]  /*67650*/  STL.64 [R1+0x1ae8], R228 ;  /* 0x001ae8e401007387 */ /* 0x000fe80000100a00 */
[----:B------:R-:W2:Y:S01]  /*67660*/  LDL.LU.64 R212, [R1+0xe58] ;  /* 0x000e580001d47983 */ /* 0x000ea20000300a00 */
[----:B-1----:R-:W-:-:S03]  /*67670*/  IMAD.WIDE R6, R252, 0x4, R230 ;  /* 0x00000004fc067825 */ /* 0x002fc600078e02e6 */
[----:B------:R-:W2:Y:S01]  /*67680*/  LDL.LU.64 R230, [R1+0x300] ;  /* 0x0003000001e67983 */ /* 0x000ea20000300a00 */
[----:B------:R-:W-:-:S03]  /*67690*/  IMAD.WIDE R172, R252, 0x4, R118 ;  /* 0x00000004fcac7825 */ /* 0x000fc600078e0276 */
[----:B------:R3:W-:Y:S01]  /*676a0*/  STL.64 [R1+0x1020], R6 ;  /* 0x0010200601007387 */ /* 0x0007e20000100a00 */
[----:B------:R-:W-:-:S03]  /*676b0*/  IMAD.WIDE R110, R252, 0x4, R174 ;  /* 0x00000004fc6e7825 */ /* 0x000fc600078e02ae */
[----:B------:R-:W-:Y:S04]  /*676c0*/  STL.64 [R1+0x1008], R172 ;  /* 0x001008ac01007387 */ /* 0x000fe80000100a00 */
[----:B------:R-:W-:Y:S04]  /*676d0*/  STL.64 [R1+0x1af0], R172 ;  /* 0x001af0ac01007387 */ /* 0x000fe80000100a00 */
[----:B------:R-:W-:Y:S04]  /*676e0*/  STL.64 [R1+0x1010], R110 ;  /* 0x0010106e01007387 */ /* 0x000fe80000100a00 */
[----:B------:R-:W-:Y:S01]  /*676f0*/  STL.64 [R1+0x1af8], R110 ;  /* 0x001af86e01007387 */ /* 0x000fe20000100a00 */
[----:B---3--:R-:W-:-:S05]  /*67700*/  IMAD.WIDE R6, R252, 0x4, R102 ;  /* 0x00000004fc067825 */ /* 0x008fca00078e0266 */
[----:B------:R1:W-:Y:S01]  /*67710*/  STL.64 [R1+0x1028], R6 ;  /* 0x0010280601007387 */ /* 0x0003e20000100a00 */
[----:B----4-:R-:W-:-:S03]  /*67720*/  IMAD.WIDE R8, R252, 0x4, R224 ;  /* 0x00000004fc087825 */ /* 0x010fc600078e02e0 */
[----:B------:R-:W3:Y:S01]  /*67730*/  LDL.LU.64 R224, [R1+0x11d0] ;  /* 0x0011d00001e07983 */ /* 0x000ee20000300a00 */
[----:B-1----:R-:W-:-:S03]  /*67740*/  IMAD.WIDE R6, R252, 0x4, R226 ;  /* 0x00000004fc067825 */ /* 0x002fc600078e02e2 */
[----:B------:R-:W-:Y:S01]  /*67750*/  STL.64 [R1+0xe80], R8 ;  /* 0x000e800801007387 */ /* 0x000fe20000100a00 */
[----:B------:R-:W-:-:S03]  /*67760*/  IMAD.WIDE R218, R252, 0x4, R34 ;  /* 0x00000004fcda7825 */ /* 0x000fc600078e0222 */
[----:B------:R-:W4:Y:S04]  /*67770*/  LDL.LU.64 R226, [R1+0x1148] ;  /* 0x0011480001e27983 */ /* 0x000f280000300a00 */
[----:B------:R-:W-:Y:S04]  /*67780*/  STL.64 [R1+0x1030], R6 ;  /* 0x0010300601007387 */ /* 0x000fe80000100a00 */
[----:B------:R1:W-:Y:S01]  /*67790*/  STL.64 [R1+0x1b00], R6 ;  /* 0x001b000601007387 */ /* 0x0003e20000100a00 */
[----:B------:R-:W-:-:S04]  /*677a0*/  IMAD.WIDE R170, R252, 0x4, R120 ;  /* 0x00000004fcaa7825 */ /* 0x000fc800078e0278 */
[----:B------:R-:W-:-:S04]  /*677b0*/  IMAD.WIDE R108, R252, 0x4, R176 ;  /* 0x00000004fc6c7825 */ /* 0x000fc800078e02b0 */
[C---:B-1----:R-:W-:Y:S02]  /*677c0*/  IMAD.WIDE R6, R252.reuse, 0x4, R220 ;  /* 0x00000004fc067825 */ /* 0x042fe400078e02dc */
[----:B------:R-:W4:Y:S04]  /*677d0*/  LDL.LU.64 R220, [R1+0x1098] ;  /* 0x0010980001dc7983 */ /* 0x000f280000300a00 */
[----:B------:R-:W-:Y:S04]  /*677e0*/  STL.64 [R1+0x1038], R218 ;  /* 0x001038da01007387 */ /* 0x000fe80000100a00 */
[----:B------:R2:W-:Y:S04]  /*677f0*/  STL.64 [R1+0x1050], R6 ;  /* 0x0010500601007387 */ /* 0x0005e80000100a00 */
[----:B------:R-:W-:Y:S01]  /*67800*/  STL.64 [R1+0x1b10], R218 ;  /* 0x001b10da01007387 */ /* 0x000fe20000100a00 */
[----:B--2---:R-:W-:-:S03]  /*67810*/  IMAD.WIDE R6, R252, 0x4, R248 ;  /* 0x00000004fc067825 */ /* 0x004fc600078e02f8 */
[----:B------:R-:W2:Y:S04]  /*67820*/  LDL.LU.64 R248, [R1+0xe38] ;  /* 0x000e380001f87983 */ /* 0x000ea80000300a00 */
[----:B------:R-:W-:Y:S04]  /*67830*/  STL.64 [R1+0x1040], R170 ;  /* 0x001040aa01007387 */ /* 0x000fe80000100a00 */
[----:B------:R1:W-:Y:S04]  /*67840*/  STL.64 [R1+0x1058], R6 ;  /* 0x0010580601007387 */ /* 0x0003e80000100a00 */
[----:B------:R-:W-:Y:S04]  /*67850*/  STL.64 [R1+0x1b18], R170 ;  /* 0x001b18aa01007387 */ /* 0x000fe80000100a00 */
[----:B------:R-:W-:Y:S01]  /*67860*/  STL.64 [R1+0x1048], R108 ;  /* 0x0010486c01007387 */ /* 0x000fe20000100a00 */
[----:B-1----:R-:W-:-:S03]  /*67870*/  IMAD.WIDE R6, R252, 0x4, R16 ;  /* 0x00000004fc067825 */ /* 0x002fc600078e0210 */
[----:B------:R-:W-:Y:S04]  /*67880*/  STL.64 [R1+0x1b20], R108 ;  /* 0x001b206c01007387 */ /* 0x000fe80000100a00 */
[----:B------:R3:W-:Y:S01]  /*67890*/  STL.64 [R1+0x1060], R6 ;  /* 0x0010600601007387 */ /* 0x0007e20000100a00 */
[----:B------:R-:W-:-:S03]  /*678a0*/  IMAD.WIDE R110, R252, 0x4, R212 ;  /* 0x00000004fc6e7825 */ /* 0x000fc600078e02d4 */
[----:B------:R-:W2:Y:S01]  /*678b0*/  LDL.LU.64 R212, [R1+0x11f0] ;  /* 0x0011f00001d47983 */ /* 0x000ea20000300a00 */
[----:B------:R-:W-:-:S03]  /*678c0*/  IMAD.WIDE R214, R252, 0x4, R230 ;  /* 0x00000004fcd67825 */ /* 0x000fc600078e02e6 */
[----:B------:R-:W2:Y:S01]  /*678d0*/  LDL.LU.64 R230, [R1+0x1160] ;  /* 0x0011600001e67983 */ /* 0x000ea20000300a00 */
[----:B------:R-:W-:-:S03]  /*678e0*/  IMAD.WIDE R222, R252, 0x4, R36 ;  /* 0x00000004fcde7825 */ /* 0x000fc600078e0224 */
[----:B------:R-:W-:Y:S04]  /*678f0*/  STL.64 [R1+0xe58], R110 ;  /* 0x000e586e01007387 */ /* 0x000fe80000100a00 */
[----:B------:R-:W-:Y:S04]  /*67900*/  STL.64 [R1+0x1b28], R110 ;  /* 0x001b286e01007387 */ /* 0x000fe80000100a00 */
[----:B------:R-:W-:Y:S01]  /*67910*/  STL.64 [R1+0x1068], R214 ;  /* 0x001068d601007387 */ /* 0x000fe20000100a00 */
[----:B------:R-:W-:-:S03]  /*67920*/  IMAD.WIDE R168, R252, 0x4, R122 ;  /* 0x00000004fca87825 */ /* 0x000fc600078e027a */
[----:B------:R-:W-:Y:S01]  /*67930*/  STL.64 [R1+0x1b30], R214 ;  /* 0x001b30d601007387 */ /* 0x000fe20000100a00 */
[----:B------:R-:W-:-:S04]  /*67940*/  IMAD.WIDE R106, R252, 0x4, R178 ;  /* 0x00000004fc6a7825 */ /* 0x000fc800078e02b2 */
[----:B------:R-:W-:-:S04]  /*67950*/  IMAD.WIDE R160, R252, 0x4, R38 ;  /* 0x00000004fca07825 */ /* 0x000fc800078e0226 */
[C---:B---3--:R-:W-:Y:S02]  /*67960*/  IMAD.WIDE R6, R252.reuse, 0x4, R224 ;  /* 0x00000004fc067825 */ /* 0x048fe400078e02e0 */
[----:B------:R-:W3:Y:S04]  /*67970*/  LDL.LU.64 R224, [R1+0x10d8] ;  /* 0x0010d80001e07983 */ /* 0x000ee80000300a00 */
[----:B------:R-:W-:Y:S04]  /*67980*/  STL.64 [R1+0x1070], R222 ;  /* 0x001070de01007387 */ /* 0x000fe80000100a00 */
[----:B------:R4:W-:Y:S04]  /*67990*/  STL.64 [R1+0x1088], R6 ;  /* 0x0010880601007387 */ /* 0x0009e80000100a00 */
[----:B------:R-:W-:Y:S01]  /*679a0*/  STL.64 [R1+0x1b38], R222 ;  /* 0x001b38de01007387 */ /* 0x000fe20000100a00 */
[----:B----4-:R-:W-:-:S03]  /*679b0*/  IMAD.WIDE R6, R252, 0x4, R226 ;  /* 0x00000004fc067825 */ /* 0x010fc600078e02e2 */
[----:B------:R-:W4:Y:S04]  /*679c0*/  LDL.LU.64 R226, [R1+0xe18] ;  /* 0x000e180001e27983 */ /* 0x000f280000300a00 */
[----:B------:R-:W-:Y:S04]  /*679d0*/  STL.64 [R1+0x1078], R168 ;  /* 0x001078a801007387 */ /* 0x000fe80000100a00 */
[----:B------:R1:W-:Y:S04]  /*679e0*/  STL.64 [R1+0x1090], R6 ;  /* 0x0010900601007387 */ /* 0x0003e80000100a00 */
[----:B------:R-:W-:Y:S04]  /*679f0*/  STL.64 [R1+0x1b40], R168 ;  /* 0x001b40a801007387 */ /* 0x000fe80000100a00 */
[----:B------:R-:W-:Y:S04]  /*67a00*/  STL.64 [R1+0x1080], R106 ;  /* 0x0010806a01007387 */ /* 0x000fe80000100a00 */
[----:B------:R-:W-:Y:S01]  /*67a10*/  STL.64 [R1+0x1b48], R106 ;  /* 0x001b486a01007387 */ /* 0x000fe20000100a00 */
[----:B-1----:R-:W-:-:S05]  /*67a20*/  IMAD.WIDE R6, R252, 0x4, R220 ;  /* 0x00000004fc067825 */ /* 0x002fca00078e02dc */
[----:B------:R1:W-:Y:S01]  /*67a30*/  STL.64 [R1+0x1098], R6 ;  /* 0x0010980601007387 */ /* 0x0003e20000100a00 */
[----:B------:R-:W-:-:S04]  /*67a40*/  IMAD.WIDE R220, R252, 0x4, R40 ;  /* 0x00000004fcdc7825 */ /* 0x000fc800078e0228 */
[C---:B--2---:R-:W-:Y:S02]  /*67a50*/  IMAD.WIDE R172, R252.reuse, 0x4, R248 ;  /* 0x00000004fcac7825 */ /* 0x044fe400078e02f8 */
[----:B------:R-:W2:Y:S04]  /*67a60*/  LDL.LU.64 R248, [R1+0x11f8] ;  /* 0x0011f80001f87983 */ /* 0x000ea80000300a00 */
[----:B------:R-:W-:Y:S04]  /*67a70*/  STL.64 [R1+0x10a0], R172 ;  /* 0x0010a0ac01007387 */ /* 0x000fe80000100a00 */
[----:B------:R-:W-:Y:S04]  /*67a80*/  STL.64 [R1+0x1b50], R172 ;  /* 0x001b50ac01007387 */ /* 0x000fe80000100a00 */
[----:B------:R-:W-:Y:S04]  /*67a90*/  STL.64 [R1+0x10a8], R160 ;  /* 0x0010a8a001007387 */ /* 0x000fe80000100a00 */
[----:B------:R-:W-:Y:S01]  /*67aa0*/  STL.64 [R1+0x1b58], R160 ;  /* 0x001b58a001007387 */ /* 0x000fe20000100a00 */
[----:B-1----:R-:W-:-:S03]  /*67ab0*/  IMAD.WIDE R6, R252, 0x4, R212 ;  /* 0x00000004fc067825 */ /* 0x002fc600078e02d4 */
[----:B------:R-:W2:Y:S04]  /*67ac0*/  LDL.LU.64 R212, [R1+0x1170] ;  /* 0x0011700001d47983 */ /* 0x000ea80000300a00 */
[----:B------:R-:W-:Y:S04]  /*67ad0*/  STL.64 [R1+0x10b0], R220 ;  /* 0x0010b0dc01007387 */ /* 0x000fe80000100a00 */
[----:B------:R1:W-:Y:S04]  /*67ae0*/  STL.64 [R1+0x10c8], R6 ;  /* 0x0010c80601007387 */ /* 0x0003e80000100a00 */
[----:B------:R-:W-:Y:S01]  /*67af0*/  STL.64 [R1+0x1b60], R220 ;  /* 0x001b60dc01007387 */ /* 0x000fe20000100a00 */
[----:B-1----:R-:W-:-:S03]  /*67b00*/  IMAD.WIDE R6, R252, 0x4, R230 ;  /* 0x00000004fc067825 */ /* 0x002fc600078e02e6 */
[----:B------:R-:W2:Y:S01]  /*67b10*/  LDL.LU.64 R230, [R1+0x1118] ;  /* 0x0011180001e67983 */ /* 0x000ea20000300a00 */
[----:B------:R-:W-:-:S03]  /*67b20*/  IMAD.WIDE R166, R252, 0x4, R124 ;  /* 0x00000004fca67825 */ /* 0x000fc600078e027c */
[----:B------:R2:W-:Y:S04]  /*67b30*/  STL.64 [R1+0x10d0], R6 ;  /* 0x0010d00601007387 */ /* 0x0005e80000100a00 */
[----:B------:R-:W-:Y:S01]  /*67b40*/  STL.64 [R1+0x10b8], R166 ;  /* 0x0010b8a601007387 */ /* 0x000fe20000100a00 */
[----:B------:R-:W-:-:S03]  /*67b50*/  IMAD.WIDE R104, R252, 0x4, R180 ;  /* 0x00000004fc687825 */ /* 0x000fc600078e02b4 */
[----:B------:R-:W-:Y:S01]  /*67b60*/  STL.64 [R1+0x1b68], R166 ;  /* 0x001b68a601007387 */ /* 0x000fe20000100a00 */
[----:B------:R-:W-:-:S04]  /*67b70*/  IMAD.WIDE R12, R252, 0x4, R42 ;  /* 0x00000004fc0c7825 */ /* 0x000fc800078e022a */
[C---:B---3--:R-:W-:Y:S02]  /*67b80*/  IMAD.WIDE R106, R252.reuse, 0x4, R224 ;  /* 0x00000004fc6a7825 */ /* 0x048fe400078e02e0 */
[----:B------:R-:W3:Y:S04]  /*67b90*/  LDL.LU.64 R224, [R1+0xdf8] ;  /* 0x000df80001e07983 */ /* 0x000ee80000300a00 */
[----:B------:R-:W-:Y:S04]  /*67ba0*/  STL.64 [R1+0x10c0], R104 ;  /* 0x0010c06801007387 */ /* 0x000fe80000100a00 */
[----:B------:R-:W-:Y:S01]  /*67bb0*/  STL.64 [R1+0x1b70], R104 ;  /* 0x001b706801007387 */ /* 0x000fe20000100a00 */
[----:B------:R-:W-:-:S04]  /*67bc0*/  IMAD.WIDE R180, R252, 0x4, R44 ;  /* 0x00000004fcb47825 */ /* 0x000fc800078e022c */
[C---:B----4-:R-:W-:Y:S02]  /*67bd0*/  IMAD.WIDE R228, R252.reuse, 0x4, R226 ;  /* 0x00000004fce47825 */ /* 0x050fe400078e02e2 */
[----:B------:R-:W4:Y:S04]  /*67be0*/  LDL.LU.64 R226, [R1+0x1200] ;  /* 0x0012000001e27983 */ /* 0x000f280000300a00 */
[----:B------:R-:W-:Y:S04]  /*67bf0*/  STL.64 [R1+0x10d8], R106 ;  /* 0x0010d86a01007387 */ /* 0x000fe80000100a00 */
[----:B------:R-:W-:Y:S04]  /*67c00*/  STL.64 [R1+0x1b78], R106 ;  /* 0x001b786a01007387 */ /* 0x000fe80000100a00 */
[----:B------:R-:W-:Y:S04]  /*67c10*/  STL.64 [R1+0x10e0], R228 ;  /* 0x0010e0e401007387 */ /* 0x000fe80000100a00 */
[----:B------:R-:W-:Y:S04]  /*67c20*/  STL.64 [R1+0x1b80], R228 ;  /* 0x001b80e401007387 */ /* 0x000fe80000100a00 */
[----:B------:R-:W-:Y:S01]  /*67c30*/  STL.64 [R1+0x10e8], R12 ;  /* 0x0010e80c01007387 */ /* 0x000fe20000100a00 */
[----:B------:R-:W-:-:S03]  /*67c40*/  IMAD.WIDE R124, R252, 0x4, R126 ;  /* 0x00000004fc7c7825 */ /* 0x000fc600078e027e */
[----:B------:R-:W-:Y:S01]  /*67c50*/  STL.64 [R1+0x1b88], R12 ;  /* 0x001b880c01007387 */ /* 0x000fe20000100a00 */
[----:B--2---:R-:W-:-:S03]  /*67c60*/  IMAD.WIDE R6, R252, 0x4, R248 ;  /* 0x00000004fc067825 */ /* 0x004fc600078e02f8 */
[----:B------:R-:W2:Y:S04]  /*67c70*/  LDL.LU.64 R248, [R1+0x1180] ;  /* 0x0011800001f87983 */ /* 0x000ea80000300a00 */
[----:B------:R-:W-:Y:S04]  /*67c80*/  STL.64 [R1+0x10f0], R180 ;  /* 0x0010f0b401007387 */ /* 0x000fe80000100a00 */
[----:B------:R1:W-:Y:S04]  /*67c90*/  STL.64 [R1+0x1108], R6 ;  /* 0x0011080601007387 */ /* 0x0003e80000100a00 */
[----:B------:R-:W-:Y:S04]  /*67ca0*/  STL.64 [R1+0x1b90], R180 ;  /* 0x001b90b401007387 */ /* 0x000fe80000100a00 */
[----:B------:R-:W2:Y:S04]  /*67cb0*/  LDL.LU.64 R16, [R1+0x1158] ;  /* 0x0011580001107983 */ /* 0x000ea80000300a00 */
[----:B------:R-:W-:Y:S01]  /*67cc0*/  STL.64 [R1+0x10f8], R124 ;  /* 0x0010f87c01007387 */ /* 0x000fe20000100a00 */
[----:B-1----:R-:W-:-:S05]  /*67cd0*/  IMAD.WIDE R6, R252, 0x4, R212 ;  /* 0x00000004fc067825 */ /* 0x002fca00078e02d4 */
[----:B------:R4:W-:Y:S04]  /*67ce0*/  STL.64 [R1+0x1110], R6 ;  /* 0x0011100601007387 */ /* 0x0009e80000100a00 */
[----:B------:R2:W-:Y:S01]  /*67cf0*/  STL.64 [R1+0x1b98], R124 ;  /* 0x001b987c01007387 */ /* 0x0005e20000100a00 */
[----:B------:R-:W-:-:S03]  /*67d00*/  IMAD.WIDE R168, R252, 0x4, R230 ;  /* 0x00000004fca87825 */ /* 0x000fc600078e02e6 */
[----:B------:R-:W2:Y:S01]  /*67d10*/  LDL.LU.64 R230, [R1+0xdf0] ;  /* 0x000df00001e67983 */ /* 0x000ea20000300a00 */
[----:B------:R-:W-:-:S04]  /*67d20*/  IMAD.WIDE R102, R252, 0x4, R182 ;  /* 0x00000004fc667825 */ /* 0x000fc800078e02b6 */
[C---:B------:R-:W-:Y:S01]  /*67d30*/  IMAD.WIDE R10, R252.reuse, 0x4, R46 ;  /* 0x00000004fc0a7825 */ /* 0x040fe200078e022e */
[----:B------:R-:W-:Y:S04]  /*67d40*/  STL.64 [R1+0x1100], R102 ;  /* 0x0011006601007387 */ /* 0x000fe80000100a00 */
[----:B------:R-:W-:Y:S04]  /*67d50*/  STL.64 [R1+0x1ba0], R102 ;  /* 0x001ba06601007387 */ /* 0x000fe80000100a00 */
[----:B------:R-:W-:Y:S04]  /*67d60*/  STL.64 [R1+0x1118], R168 ;  /* 0x001118a801007387 */ /* 0x000fe80000100a00 */
[----:B------:R-:W-:Y:S01]  /*67d70*/  STL.64 [R1+0x1ba8], R168 ;  /* 0x001ba8a801007387 */ /* 0x000fe20000100a00 */
[----:B---3--:R-:W-:-:S05]  /*67d80*/  IMAD.WIDE R158, R252, 0x4, R224 ;  /* 0x00000004fc9e7825 */ /* 0x008fca00078e02e0 */
[----:B------:R-:W-:Y:S04]  /*67d90*/  STL.64 [R1+0x1120], R158 ;  /* 0x0011209e01007387 */ /* 0x000fe80000100a00 */
[----:B------:R-:W-:Y:S04]  /*67da0*/  STL.64 [R1+0x1bb0], R158 ;  /* 0x001bb09e01007387 */ /* 0x000fe80000100a00 */
[----:B------:R-:W-:Y:S04]  /*67db0*/  STL.64 [R1+0x1128], R10 ;  /* 0x0011280a01007387 */ /* 0x000fe80000100a00 */
[----:B------:R-:W-:Y:S01]  /*67dc0*/  STL.64 [R1+0x1bc0], R10 ;  /* 0x001bc00a01007387 */ /* 0x000fe20000100a00 */
[----:B------:R-:W-:-:S03]  /*67dd0*/  IMAD.WIDE R178, R252, 0x4, R48 ;  /* 0x00000004fcb27825 */ /* 0x000fc600078e0230 */
[----:B------:R-:W3:Y:S01]  /*67de0*/  LDL.LU.64 R212, [R1+0x1208] ;  /* 0x0012080001d47983 */ /* 0x000ee20000300a00 */
[----:B----4-:R-:W-:-:S03]  /*67df0*/  IMAD.WIDE R6, R252, 0x4, R226 ;  /* 0x00000004fc067825 */ /* 0x010fc600078e02e2 */
[----:B------:R-:W4:Y:S01]  /*67e00*/  LDL.LU.64 R224, [R1+0x1190] ;  /* 0x0011900001e07983 */ /* 0x000f220000300a00 */
[----:B------:R-:W-:-:S03]  /*67e10*/  IMAD.WIDE R122, R252, 0x4, R128 ;  /* 0x00000004fc7a7825 */ /* 0x000fc600078e0280 */
[----:B------:R3:W-:Y:S01]  /*67e20*/  STL.64 [R1+0x1148], R6 ;  /* 0x0011480601007387 */ /* 0x0007e20000100a00 */
[----:B------:R-:W-:-:S03]  /*67e30*/  IMAD.WIDE R44, R252, 0x4, R184 ;  /* 0x00000004fc2c7825 */ /* 0x000fc600078e02b8 */
[----:B------:R-:W-:Y:S04]  /*67e40*/  STL.64 [R1+0x1130], R178 ;  /* 0x001130b201007387 */ /* 0x000fe80000100a00 */
[----:B------:R-:W-:Y:S04]  /*67e50*/  STL.64 [R1+0x1bc8], R178 ;  /* 0x001bc8b201007387 */ /* 0x000fe80000100a00 */
[----:B------:R-:W4:Y:S01]  /*67e60*/  LDL.LU.64 R226, [R1+0x1198] ;  /* 0x0011980001e27983 */ /* 0x000f220000300a00 */
[----:B--2---:R-:W-:-:S03]  /*67e70*/  IMAD.WIDE R124, R252, 0x4, R248 ;  /* 0x00000004fc7c7825 */ /* 0x004fc600078e02f8 */
[----:B------:R-:W2:Y:S04]  /*67e80*/  LDL.LU.64 R248, [R1+0xdc8] ;  /* 0x000dc80001f87983 */ /* 0x000ea80000300a00 */
[----:B------:R-:W-:Y:S04]  /*67e90*/  STL.64 [R1+0x1138], R122 ;  /* 0x0011387a01007387 */ /* 0x000fe80000100a00 */
[----:B------:R-:W-:Y:S04]  /*67ea0*/  STL.64 [R1+0x1bd0], R122 ;  /* 0x001bd07a01007387 */ /* 0x000fe80000100a00 */
[----:B------:R-:W-:Y:S04]  /*67eb0*/  STL.64 [R1+0x1140], R44 ;  /* 0x0011402c01007387 */ /* 0x000fe80000100a00 */
[----:B------:R-:W-:Y:S04]  /*67ec0*/  STL.64 [R1+0x1bd8], R44 ;  /* 0x001bd82c01007387 */ /* 0x000fe80000100a00 */
[----:B------:R-:W-:Y:S04]  /*67ed0*/  STL.64 [R1+0x1150], R124 ;  /* 0x0011507c01007387 */ /* 0x000fe80000100a00 */
[----:B------:R-:W-:Y:S01]  /*67ee0*/  STL.64 [R1+0x1be0], R124 ;  /* 0x001be07c01007387 */ /* 0x000fe20000100a00 */
[----:B------:R-:W-:-:S03]  /*67ef0*/  IMAD.WIDE R112, R252, 0x4, R230 ;  /* 0x00000004fc707825 */ /* 0x000fc600078e02e6 */
[----:B------:R-:W2:Y:S01]  /*67f00*/  LDL.LU.64 R230, [R1+0x1210] ;  /* 0x0012100001e67983 */ /* 0x000ea20000300a00 */
[----:B------:R-:W-:-:S03]  /*67f10*/  IMAD.WIDE R222, R252, 0x4, R16 ;  /* 0x00000004fcde7825 */ /* 0x000fc600078e0210 */
[----:B------:R-:W2:Y:S01]  /*67f20*/  LDL.LU.64 R20, [R1+0x11d8] ;  /* 0x0011d80001147983 */ /* 0x000ea20000300a00 */
[----:B------:R-:W-:-:S03]  /*67f30*/  IMAD.WIDE R162, R252, 0x4, R50 ;  /* 0x00000004fca27825 */ /* 0x000fc600078e0232 */
[----:B------:R-:W2:Y:S01]  /*67f40*/  LDL.LU.64 R18, [R1+0x11e0] ;  /* 0x0011e00001127983 */ /* 0x000ea20000300a00 */
[----:B------:R-:W-:-:S03]  /*67f50*/  IMAD.WIDE R176, R252, 0x4, R52 ;  /* 0x00000004fcb07825 */ /* 0x000fc600078e0234 */
[----:B------:R-:W-:Y:S01]  /*67f60*/  STL.64 [R1+0x1158], R222 ;  /* 0x001158de01007387 */ /* 0x000fe20000100a00 */
[----:B------:R-:W-:-:S03]  /*67f70*/  IMAD.WIDE R120, R252, 0x4, R130 ;  /* 0x00000004fc787825 */ /* 0x000fc600078e0282 */
[----:B------:R1:W-:Y:S01]  /*67f80*/  STL.64 [R1+0x1be8], R222 ;  /* 0x001be8de01007387 */ /* 0x0003e20000100a00 */
[----:B------:R-:W-:-:S03]  /*67f90*/  IMAD.WIDE R42, R252, 0x4, R186 ;  /* 0x00000004fc2a7825 */ /* 0x000fc600078e02ba */
[----:B------:R-:W-:Y:S04]  /*67fa0*/  STL.64 [R1+0x1160], R112 ;  /* 0x0011607001007387 */ /* 0x000fe80000100a00 */
[----:B------:R-:W-:Y:S04]  /*67fb0*/  STL.64 [R1+0x1bf0], R112 ;  /* 0x001bf07001007387 */ /* 0x000fe80000100a00 */
[----:B------:R-:W-:Y:S04]  /*67fc0*/  STL.64 [R1+0x1168], R162 ;  /* 0x001168a201007387 */ /* 0x000fe80000100a00 */
[----:B------:R-:W2:Y:S04]  /*67fd0*/  LDL.LU.64 R16, [R1+0xdb0] ;  /* 0x000db00001107983 */ /* 0x000ea80000300a00 */
[----:B------:R-:W-:Y:S01]  /*67fe0*/  STL.64 [R1+0x1170], R176 ;  /* 0x001170b001007387 */ /* 0x000fe20000100a00 */
[----:B---3--:R-:W-:-:S04]  /*67ff0*/  IMAD.WIDE R6, R252, 0x4, R212 ;  /* 0x00000004fc067825 */ /* 0x008fc800078e02d4 */
[C---:B----4-:R-:W-:Y:S01]  /*68000*/  IMAD.WIDE R180, R252.reuse, 0x4, R224 ;  /* 0x00000004fcb47825 */ /* 0x050fe200078e02e0 */
[----:B------:R3:W-:Y:S04]  /*68010*/  STL.64 [R1+0x1188], R6 ;  /* 0x0011880601007387 */ /* 0x0007e80000100a00 */
[----:B------:R-:W-:Y:S04]  /*68020*/  STL.64 [R1+0x1178], R120 ;  /* 0x0011787801007387 */ /* 0x000fe80000100a00 */
[----:B------:R-:W-:Y:S04]  /*68030*/  STL.64 [R1+0x1180], R42 ;  /* 0x0011802a01007387 */ /* 0x000fe80000100a00 */
[----:B------:R-:W-:Y:S04]  /*68040*/  STL.64 [R1+0x1190], R180 ;  /* 0x001190b401007387 */ /* 0x000fe80000100a00 */
[----:B------:R-:W4:Y:S01]  /*68050*/  LDL.LU.64 R212, [R1+0x1218] ;  /* 0x0012180001d47983 */ /* 0x000f220000300a00 */
[----:B------:R-:W-:-:S03]  /*68060*/  IMAD.WIDE R214, R252, 0x4, R226 ;  /* 0x00000004fcd67825 */ /* 0x000fc600078e02e2 */
[----:B------:R-:W3:Y:S04]  /*68070*/  LDL.LU.64 R224, [R1+0x1220] ;  /* 0x0012200001e07983 */ /* 0x000ee80000300a00 */
[----:B------:R-:W3:Y:S04]  /*68080*/  LDL.LU.64 R226, [R1+0x1228] ;  /* 0x0012280001e27983 */ /* 0x000ee80000300a00 */
[----:B------:R-:W-:Y:S01]  /*68090*/  STL.64 [R1+0x1198], R214 ;  /* 0x001198d601007387 */ /* 0x000fe20000100a00 */
[----:B--2---:R-:W-:-:S04]  /*680a0*/  IMAD.WIDE R250, R252, 0x4, R248 ;  /* 0x00000004fcfa7825 */ /* 0x004fc800078e02f8 */
[C---:B------:R-:W-:Y:S01]  /*680b0*/  IMAD.WIDE R248, R252.reuse, 0x4, R54 ;  /* 0x00000004fcf87825 */ /* 0x040fe200078e0236 */
[----:B------:R-:W-:Y:S04]  /*680c0*/  STL.64 [R1+0x11a8], R250 ;  /* 0x0011a8fa01007387 */ /* 0x000fe80000100a00 */
[----:B------:R-:W-:Y:S01]  /*680d0*/  STL.64 [R1+0x11b0], R248 ;  /* 0x0011b0f801007387 */ /* 0x000fe20000100a00 */
[----:B-1----:R-:W-:-:S03]  /*680e0*/  IMAD.WIDE R222, R252, 0x4, R230 ;  /* 0x00000004fcde7825 */ /* 0x002fc600078e02e6 */
[----:B------:R-:W2:Y:S01]  /*680f0*/  LDL.LU.64 R230, [R1+0xd88] ;  /* 0x000d880001e67983 */ /* 0x000ea20000300a00 */
[----:B------:R-:W-:-:S04]  /*68100*/  IMAD.WIDE R174, R252, 0x4, R56 ;  /* 0x00000004fcae7825 */ /* 0x000fc800078e0238 */
[C---:B------:R-:W-:Y:S01]  /*68110*/  IMAD.WIDE R118, R252.reuse, 0x4, R132 ;  /* 0x00000004fc767825 */ /* 0x040fe200078e0284 */
[----:B------:R-:W-:Y:S03]  /*68120*/  STL.64 [R1+0x11b8], R174 ;  /* 0x0011b8ae01007387 */ /* 0x000fe60000100a00 */
[C---:B------:R-:W-:Y:S01]  /*68130*/  IMAD.WIDE R40, R252.reuse, 0x4, R188 ;  /* 0x00000004fc287825 */ /* 0x040fe200078e02bc */
[----:B------:R-:W-:Y:S03]  /*68140*/  STL.64 [R1+0x11c0], R118 ;  /* 0x0011c07601007387 */ /* 0x000fe60000100a00 */
[C---:B------:R-:W-:Y:S01]  /*68150*/  IMAD.WIDE R12, R252.reuse, 0x4, R20 ;  /* 0x00000004fc0c7825 */ /* 0x040fe200078e0214 */
[----:B------:R1:W-:Y:S03]  /*68160*/  STL.64 [R1+0x11d0], R222 ;  /* 0x0011d0de01007387 */ /* 0x0003e60000100a00 */
[C---:B------:R-:W-:Y:S01]  /*68170*/  IMAD.WIDE R110, R252.reuse, 0x4, R18 ;  /* 0x00000004fc6e7825 */ /* 0x040fe200078e0212 */
[----:B------:R-:W-:Y:S03]  /*68180*/  STL.64 [R1+0x11c8], R40 ;  /* 0x0011c82801007387 */ /* 0x000fe60000100a00 */
[C---:B------:R-:W-:Y:S01]  /*68190*/  IMAD.WIDE R186, R252.reuse, 0x4, R58 ;  /* 0x00000004fcba7825 */ /* 0x040fe200078e023a */
[----:B------:R-:W-:Y:S03]  /*681a0*/  STL.64 [R1+0x11d8], R12 ;  /* 0x0011d80c01007387 */ /* 0x000fe60000100a00 */
[C---:B------:R-:W-:Y:S01]  /*681b0*/  IMAD.WIDE R132, R252.reuse, 0x4, R60 ;  /* 0x00000004fc847825 */ /* 0x040fe200078e023c */
[----:B------:R-:W2:Y:S03]  /*681c0*/  LDL.LU.64 R18, [R1+0x1260] ;  /* 0x0012600001127983 */ /* 0x000ea60000300a00 */
[----:B------:R-:W-:-:S02]  /*681d0*/  IMAD.WIDE R216, R252, 0x4, R16 ;  /* 0x00000004fcd87825 */ /* 0x000fc400078e0210 */
[----:B------:R-:W2:Y:S02]  /*681e0*/  LDL.LU.64 R16, [R1+0x1268] ;  /* 0x0012680001107983 */ /* 0x000ea40000300a00 */
[C---:B------:R-:W-:Y:S02]  /*681f0*/  IMAD.WIDE R116, R252.reuse, 0x4, R134 ;  /* 0x00000004fc747825 */ /* 0x040fe400078e0286 */
[----:B------:R-:W-:Y:S04]  /*68200*/  STL.64 [R1+0x11e0], R110 ;  /* 0x0011e06e01007387 */ /* 0x000fe80000100a00 */
[----:B------:R-:W-:Y:S01]  /*68210*/  STL.64 [R1+0x11f0], R216 ;  /* 0x0011f0d801007387 */ /* 0x000fe20000100a00 */
[----:B------:R-:W-:-:S03]  /*68220*/  IMAD.WIDE R38, R252, 0x4, R190 ;  /* 0x00000004fc267825 */ /* 0x000fc600078e02be */
[----:B------:R-:W-:Y:S01]  /*68230*/  STL.64 [R1+0x11f8], R186 ;  /* 0x0011f8ba01007387 */ /* 0x000fe20000100a00 */
[----:B----4-:R-:W-:-:S03]  /*68240*/  IMAD.WIDE R124, R252, 0x4, R212 ;  /* 0x00000004fc7c7825 */ /* 0x010fc600078e02d4 */
[----:B------:R-:W4:Y:S01]  /*68250*/  LDL.LU.64 R212, [R1+0x1270] ;  /* 0x0012700001d47983 */ /* 0x000f220000300a00 */
[----:B---3--:R-:W-:-:S03]  /*68260*/  IMAD.WIDE R228, R252, 0x4, R224 ;  /* 0x00000004fce47825 */ /* 0x008fc600078e02e0 */
[----:B------:R-:W-:Y:S04]  /*68270*/  STL.64 [R1+0x1200], R132 ;  /* 0x0012008401007387 */ /* 0x000fe80000100a00 */
[----:B------:R-:W3:Y:S01]  /*68280*/  LDL.LU.64 R224, [R1+0xd80] ;  /* 0x000d800001e07983 */ /* 0x000ee20000300a00 */
[----:B------:R-:W-:-:S03]  /*68290*/  IMAD.WIDE R108, R252, 0x4, R226 ;  /* 0x00000004fc6c7825 */ /* 0x000fc600078e02e2 */
[----:B------:R-:W-:Y:S01]  /*682a0*/  STL.64 [R1+0x1208], R116 ;  /* 0x0012087401007387 */ /* 0x000fe20000100a00 */
[----:B------:R-:W-:Y:S01]  /*682b0*/  IMAD.MOV.U32 R226, RZ, RZ, R234 ;  /* 0x000000ffffe27224 */ /* 0x000fe200078e00ea */
[----:B------:R-:W-:Y:S01]  /*682c0*/  MOV R234, R246 ;  /* 0x000000f600ea7202 */ /* 0x000fe20000000f00 */
[----:B------:R-:W-:Y:S01]  /*682d0*/  IMAD.MOV.U32 R227, RZ, RZ, R235 ;  /* 0x000000ffffe37224 */ /* 0x000fe200078e00eb */
[----:B------:R1:W-:Y:S01]  /*682e0*/  STL.64 [R1+0x1218], R124 ;  /* 0x0012187c01007387 */ /* 0x0003e20000100a00 */
[----:B------:R-:W-:-:S03]  /*682f0*/  IMAD.MOV.U32 R235, RZ, RZ, R247 ;  /* 0x000000ffffeb7224 */ /* 0x000fc600078e00f7 */
[----:B------:R-:W-:Y:S04]  /*68300*/  STL.64 [R1+0x1210], R38 ;  /* 0x0012102601007387 */ /* 0x000fe80000100a00 */
[----:B------:R-:W-:Y:S04]  /*68310*/  STL.64 [R1+0x1220], R228 ;  /* 0x001220e401007387 */ /* 0x000fe80000100a00 */
[----:B------:R-:W3:Y:S01]  /*68320*/  LDL.LU.64 R246, [R1+0x1360] ;  /* 0x0013600001f67983 */ /* 0x000ee20000300a00 */
[----:B--2---:R-:W-:-:S03]  /*68330*/  IMAD.WIDE R8, R252, 0x4, R230 ;  /* 0x00000004fc087825 */ /* 0x004fc600078e02e6 */
[----:B------:R-:W2:Y:S01]  /*68340*/  LDL.LU.64 R230, [R1+0x1378] ;  /* 0x0013780001e67983 */ /* 0x000ea20000300a00 */
[----:B------:R-:W-:-:S03]  /*68350*/  IMAD.WIDE R182, R252, 0x4, R62 ;  /* 0x00000004fcb67825 */ /* 0x000fc600078e023e */
[----:B------:R-:W-:Y:S01]  /*68360*/  STL.64 [R1+0x1228], R108 ;  /* 0x0012286c01007387 */ /* 0x000fe20000100a00 */
[----:B------:R-:W-:-:S03]  /*68370*/  IMAD.WIDE R130, R252, 0x4, R64 ;  /* 0x00000004fc827825 */ /* 0x000fc600078e0240 */
[----:B------:R-:W-:Y:S01]  /*68380*/  STL.64 [R1+0x1230], R8 ;  /* 0x0012300801007387 */ /* 0x000fe20000100a00 */
[----:B------:R-:W-:-:S03]  /*68390*/  IMAD.WIDE R114, R252, 0x4, R136 ;  /* 0x00000004fc727825 */ /* 0x000fc600078e0288 */
[----:B------:R-:W-:Y:S01]  /*683a0*/  STL.64 [R1+0x1238], R182 ;  /* 0x001238b601007387 */ /* 0x000fe20000100a00 */
[----:B------:R-:W-:-:S04]  /*683b0*/  IMAD.WIDE R36, R252, 0x4, R192 ;  /* 0x00000004fc247825 */ /* 0x000fc800078e02c0 */
[----:B------:R-:W-:-:S04]  /*683c0*/  IMAD.WIDE R184, R252, 0x4, R66 ;  /* 0x00000004fcb87825 */ /* 0x000fc800078e0242 */
[C---:B------:R-:W-:Y:S02]  /*683d0*/  IMAD.WIDE R44, R252.reuse, 0x4, R18 ;  /* 0x00000004fc2c7825 */ /* 0x040fe400078e0212 */
[----:B------:R-:W2:Y:S02]  /*683e0*/  LDL.LU.64 R18, [R1+0x1390] ;  /* 0x0013900001127983 */ /* 0x000ea40000300a00 */
[C---:B------:R-:W-:Y:S02]  /*683f0*/  IMAD.WIDE R106, R252.reuse, 0x4, R16 ;  /* 0x00000004fc6a7825 */ /* 0x040fe400078e0210 */
[----:B------:R-:W-:Y:S04]  /*68400*/  STL.64 [R1+0x1240], R130 ;  /* 0x0012408201007387 */ /* 0x000fe80000100a00 */
[----:B------:R-:W2:Y:S04]  /*68410*/  LDL.LU.64 R16, [R1+0xd68] ;  /* 0x000d680001107983 */ /* 0x000ea80000300a00 */
[----:B------:R-:W-:Y:S04]  /*68420*/  STL.64 [R1+0x1250], R114 ;  /* 0x0012507201007387 */ /* 0x000fe80000100a00 */
[----:B------:R1:W-:Y:S01]  /*68430*/  STL.64 [R1+0x1260], R44 ;  /* 0x0012602c01007387 */ /* 0x0003e20000100a00 */
[----:B------:R-:W-:-:S03]  /*68440*/  IMAD.WIDE R126, R252, 0x4, R68 ;  /* 0x00000004fc7e7825 */ /* 0x000fc600078e0244 */
[----:B------:R-:W-:Y:S04]  /*68450*/  STL.64 [R1+0x1258], R36 ;  /* 0x0012582401007387 */ /* 0x000fe80000100a00 */
[----:B------:R-:W-:Y:S01]  /*68460*/  STL.64 [R1+0x1268], R106 ;  /* 0x0012686a01007387 */ /* 0x000fe20000100a00 */
[----:B------:R-:W-:-:S04]  /*68470*/  IMAD.WIDE R62, R252, 0x4, R138 ;  /* 0x00000004fc3e7825 */ /* 0x000fc800078e028a */
[C---:B----4-:R-:W-:Y:S02]  /*68480*/  IMAD.WIDE R170, R252.reuse, 0x4, R212 ;  /* 0x00000004fcaa7825 */ /* 0x050fe400078e02d4 */
[----:B------:R-:W4:Y:S02]  /*68490*/  LDL.LU.64 R212, [R1+0x13e0] ;  /* 0x0013e00001d47983 */ /* 0x000f240000300a00 */
[C---:B---3--:R-:W-:Y:S02]  /*684a0*/  IMAD.WIDE R156, R252.reuse, 0x4, R224 ;  /* 0x00000004fc9c7825 */ /* 0x048fe400078e02e0 */
[----:B------:R-:W3:Y:S04]  /*684b0*/  LDL.LU.64 R224, [R1+0x13f8] ;  /* 0x0013f80001e07983 */ /* 0x000ee80000300a00 */
[----:B------:R-:W-:Y:S04]  /*684c0*/  STL.64 [R1+0x1270], R170 ;  /* 0x001270aa01007387 */ /* 0x000fe80000100a00 */
[----:B------:R-:W-:Y:S04]  /*684d0*/  STL.64 [R1+0x1278], R156 ;  /* 0x0012789c01007387 */ /* 0x000fe80000100a00 */
[----:B------:R-:W-:Y:S01]  /*684e0*/  STL.64 [R1+0x1280], R184 ;  /* 0x001280b801007387 */ /* 0x000fe20000100a00 */
[----:B------:R-:W-:-:S04]  /*684f0*/  IMAD.WIDE R34, R252, 0x4, R194 ;  /* 0x00000004fc227825 */ /* 0x000fc800078e02c2 */
[C---:B------:R-:W-:Y:S02]  /*68500*/  IMAD.WIDE R122, R252.reuse, 0x4, R246 ;  /* 0x00000004fc7a7825 */ /* 0x040fe400078e02f6 */
[----:B------:R-:W3:Y:S04]  /*68510*/  LDL.LU.64 R246, [R1+0x1408] ;  /* 0x0014080001f67983 */ /* 0x000ee80000300a00 */
[----:B------:R-:W-:Y:S01]  /*68520*/  STL.64 [R1+0x1288], R126 ;  /* 0x0012887e01007387 */ /* 0x000fe20000100a00 */
[----:B--2---:R-:W-:-:S03]  /*68530*/  IMAD.WIDE R104, R252, 0x4, R230 ;  /* 0x00000004fc687825 */ /* 0x004fc600078e02e6 */
[----:B------:R-:W2:Y:S04]  /*68540*/  LDL.LU.64 R230, [R1+0xd60] ;  /* 0x000d600001e67983 */ /* 0x000ea80000300a00 */
[----:B------:R-:W-:Y:S04]  /*68550*/  STL.64 [R1+0x1290], R62 ;  /* 0x0012903e01007387 */ /* 0x000fe80000100a00 */
[----:B------:R1:W-:Y:S04]  /*68560*/  STL.64 [R1+0x1360], R122 ;  /* 0x0013607a01007387 */ /* 0x0003e80000100a00 */
[----:B------:R-:W-:Y:S04]  /*68570*/  STL.64 [R1+0x1350], R34 ;  /* 0x0013502201007387 */ /* 0x000fe80000100a00 */
[----:B------:R-:W-:Y:S04]  /*68580*/  STL.64 [R1+0x1378], R104 ;  /* 0x0013786801007387 */ /* 0x000fe80000100a00 */
[----:B------:R-:W2:Y:S01]  /*68590*/  LDL.LU.64 R20, [R1+0x1460] ;  /* 0x0014600001147983 */ /* 0x000ea20000300a00 */
[----:B------:R-:W-:-:S04]  /*685a0*/  IMAD.WIDE R136, R252, 0x4, R70 ;  /* 0x00000004fc887825 */ /* 0x000fc800078e0246 */
[C---:B------:R-:W-:Y:S02]  /*685b0*/  IMAD.WIDE R218, R252.reuse, 0x4, R18 ;  /* 0x00000004fcda7825 */ /* 0x040fe400078e0212 */
[----:B------:R-:W2:Y:S02]  /*685c0*/  LDL.LU.64 R18, [R1+0x1470] ;  /* 0x0014700001127983 */ /* 0x000ea40000300a00 */
[----:B------:R-:W-:-:S04]  /*685d0*/  IMAD.WIDE R128, R252, 0x4, R72 ;  /* 0x00000004fc807825 */ /* 0x000fc800078e0248 */
[C---:B------:R-:W-:Y:S01]  /*685e0*/  IMAD.WIDE R240, R252.reuse, 0x4, R16 ;  /* 0x00000004fcf07825 */ /* 0x040fe200078e0210 */
[----:B------:R-:W-:Y:S03]  /*685f0*/  STL.64 [R1+0x1390], R218 ;  /* 0x001390da01007387 */ /* 0x000fe60000100a00 */
[C---:B------:R-:W-:Y:S01]  /*68600*/  IMAD.WIDE R60, R252.reuse, 0x4, R140 ;  /* 0x00000004fc3c7825 */ /* 0x040fe200078e028c */
[----:B------:R-:W-:Y:S03]  /*68610*/  STL.64 [R1+0x13a0], R240 ;  /* 0x0013a0f001007387 */ /* 0x000fe60000100a00 */
[C---:B------:R-:W-:Y:S01]  /*68620*/  IMAD.WIDE R32, R252.reuse, 0x4, R196 ;  /* 0x00000004fc207825 */ /* 0x040fe200078e02c4 */
[----:B------:R-:W-:Y:S03]  /*68630*/  STL.64 [R1+0x13a8], R136 ;  /* 0x0013a88801007387 */ /* 0x000fe60000100a00 */
[C---:B------:R-:W-:Y:S01]  /*68640*/  IMAD.WIDE R244, R252.reuse, 0x4, R244 ;  /* 0x00000004fcf47825 */ /* 0x040fe200078e02f4 */
[----:B------:R-:W2:Y:S04]  /*68650*/  LDL.LU.64 R16, [R1+0x1478] ;  /* 0x0014780001107983 */ /* 0x000ea80000300a00 */
[----:B------:R-:W-:Y:S01]  /*68660*/  STL.64 [R1+0x13b0], R128 ;  /* 0x0013b08001007387 */ /* 0x000fe20000100a00 */
[----:B------:R-:W-:-:S04]  /*68670*/  IMAD.WIDE R140, R252, 0x4, R74 ;  /* 0x00000004fc8c7825 */ /* 0x000fc800078e024a */
[C---:B----4-:R-:W-:Y:S02]  /*68680*/  IMAD.WIDE R178, R252.reuse, 0x4, R212 ;  /* 0x00000004fcb27825 */ /* 0x050fe400078e02d4 */
[----:B------:R-:W4:Y:S04]  /*68690*/  LDL.LU.64 R212, [R1+0xd28] ;  /* 0x000d280001d47983 */ /* 0x000f280000300a00 */
[----:B------:R-:W-:Y:S01]  /*686a0*/  STL.64 [R1+0x13b8], R60 ;  /* 0x0013b83c01007387 */ /* 0x000fe20000100a00 */
[----:B---3--:R-:W-:-:S03]  /*686b0*/  IMAD.WIDE R166, R252, 0x4, R224 ;  /* 0x00000004fca67825 */ /* 0x008fc600078e02e0 */
[----:B------:R3:W-:Y:S04]  /*686c0*/  STL.64 [R1+0x13e0], R178 ;  /* 0x0013e0b201007387 */ /* 0x0007e80000100a00 */
[----:B------:R-:W-:Y:S01]  /*686d0*/  STL.64 [R1+0x13c8], R32 ;  /* 0x0013c82001007387 */ /* 0x000fe20000100a00 */
[----:B------:R-:W-:-:S03]  /*686e0*/  IMAD.WIDE R76, R252, 0x4, R76 ;  /* 0x00000004fc4c7825 */ /* 0x000fc600078e024c */
[----:B------:R-:W-:Y:S01]  /*686f0*/  STL.64 [R1+0x13f8], R166 ;  /* 0x0013f8a601007387 */ /* 0x000fe20000100a00 */
[----:B------:R-:W-:-:S04]  /*68700*/  IMAD.WIDE R246, R252, 0x4, R246 ;  /* 0x00000004fcf67825 */ /* 0x000fc800078e02f6 */
[----:B--2---:R-:W-:-:S04]  /*68710*/  IMAD.WIDE R190, R252, 0x4, R230 ;  /* 0x00000004fcbe7825 */ /* 0x004fc800078e02e6 */
[----:B------:R-:W-:Y:S02]  /*68720*/  IMAD.MOV.U32 R230, RZ, RZ, R234 ;  /* 0x000000ffffe67224 */ /* 0x000fe400078e00ea */
[----:B------:R-:W-:Y:S02]  /*68730*/  IMAD.MOV.U32 R231, RZ, RZ, R235 ;  /* 0x000000ffffe77224 */ /* 0x000fe400078e00eb */
[----:B------:R-:W-:Y:S02]  /*68740*/  IMAD.MOV.U32 R234, RZ, RZ, R244 ;  /* 0x000000ffffea7224 */ /* 0x000fe400078e00f4 */
[----:B------:R-:W-:Y:S02]  /*68750*/  IMAD.MOV.U32 R235, RZ, RZ, R245 ;  /* 0x000000ffffeb7224 */ /* 0x000fe400078e00f5 */
[----:B------:R-:W2:Y:S04]  /*68760*/  LDL.LU.64 R244, [R1+0x14d8] ;  /* 0x0014d80001f47983 */ /* 0x000ea80000300a00 */
[----:B------:R-:W3:Y:S04]  /*68770*/  LDL.LU.64 R224, [R1+0x14e0] ;  /* 0x0014e00001e07983 */ /* 0x000ee80000300a00 */
[----:B------:R-:W-:Y:S01]  /*68780*/  STL.64 [R1+0x1408], R246 ;  /* 0x001408f601007387 */ /* 0x000fe20000100a00 */
[----:B------:R-:W-:-:S03]  /*68790*/  IMAD.WIDE R10, R252, 0x4, R20 ;  /* 0x00000004fc0a7825 */ /* 0x000fc600078e0214 */
[----:B------:R-:W-:Y:S04]  /*687a0*/  STL.64 [R1+0x1410], R190 ;  /* 0x001410be01007387 */ /* 0x000fe80000100a00 */
[----:B------:R-:W-:Y:S04]  /*687b0*/  STL.64 [R1+0x1418], R140 ;  /* 0x0014188c01007387 */ /* 0x000fe80000100a00 */
[----:B------:R-:W3:Y:S04]  /*687c0*/  LDL.LU.64 R22, [R1+0x14f8] ;  /* 0x0014f80001167983 */ /* 0x000ee80000300a00 */
[----:B------:R-:W-:Y:S04]  /*687d0*/  STL.64 [R1+0x1428], R76 ;  /* 0x0014284c01007387 */ /* 0x000fe80000100a00 */
[----:B------:R-:W3:Y:S01]  /*687e0*/  LDL.LU.64 R20, [R1+0xd20] ;  /* 0x000d200001147983 */ /* 0x000ee20000300a00 */
[----:B------:R-:W-:-:S04]  /*687f0*/  IMAD.WIDE R58, R252, 0x4, R142 ;  /* 0x00000004fc3a7825 */ /* 0x000fc800078e028e */
[C---:B------:R-:W-:Y:S01]  /*68800*/  IMAD.WIDE R30, R252.reuse, 0x4, R198 ;  /* 0x00000004fc1e7825 */ /* 0x040fe200078e02c6 */
[----:B------:R-:W-:Y:S03]  /*68810*/  STL.64 [R1+0x1438], R58 ;  /* 0x0014383a01007387 */ /* 0x000fe60000100a00 */
[C---:B------:R-:W-:Y:S01]  /*68820*/  IMAD.WIDE R220, R252.reuse, 0x4, R18 ;  /* 0x00000004fcdc7825 */ /* 0x040fe200078e0212 */
[----:B------:R1:W-:Y:S03]  /*68830*/  STL.64 [R1+0x1460], R10 ;  /* 0x0014600a01007387 */ /* 0x0003e60000100a00 */
[C---:B------:R-:W-:Y:S01]  /*68840*/  IMAD.WIDE R198, R252.reuse, 0x4, R16 ;  /* 0x00000004fcc67825 */ /* 0x040fe200078e0210 */
[----:B------:R-:W-:Y:S03]  /*68850*/  STL.64 [R1+0x1448], R30 ;  /* 0x0014481e01007387 */ /* 0x000fe60000100a00 */
[C---:B------:R-:W-:Y:S01]  /*68860*/  IMAD.WIDE R138, R252.reuse, 0x4, R78 ;  /* 0x00000004fc8a7825 */ /* 0x040fe200078e024e */
[----:B------:R-:W-:Y:S04]  /*68870*/  STL.64 [R1+0x1470], R220 ;  /* 0x001470dc01007387 */ /* 0x000fe80000100a00 */
[----:B------:R-:W3:Y:S01]  /*68880*/  LDL.LU.64 R18, [R1+0x1548] ;  /* 0x0015480001127983 */ /* 0x000ee20000300a00 */
[----:B----4-:R-:W-:-:S03]  /*68890*/  IMAD.WIDE R188, R252, 0x4, R212 ;  /* 0x00000004fcbc7825 */ /* 0x010fc600078e02d4 */
[----:B------:R-:W4:Y:S01]  /*688a0*/  LDL.LU.64 R16, [R1+0x1560] ;  /* 0x0015600001107983 */ /* 0x000f220000300a00 */
[----:B------:R-:W-:-:S03]  /*688b0*/  IMAD.WIDE R74, R252, 0x4, R80 ;  /* 0x00000004fc4a7825 */ /* 0x000fc600078e0250 */
[----:B------:R-:W-:Y:S01]  /*688c0*/  STL.64 [R1+0x1478], R198 ;  /* 0x001478c601007387 */ /* 0x000fe20000100a00 */
[----:B------:R-:W-:-:S03]  /*688d0*/  IMAD.WIDE R56, R252, 0x4, R144 ;  /* 0x00000004fc387825 */ /* 0x000fc600078e0290 */
[----:B------:R-:W-:Y:S01]  /*688e0*/  STL.64 [R1+0x1488], R188 ;  /* 0x001488bc01007387 */ /* 0x000fe20000100a00 */
[----:B------:R-:W-:-:S03]  /*688f0*/  IMAD.WIDE R28, R252, 0x4, R200 ;  /* 0x00000004fc1c7825 */ /* 0x000fc600078e02c8 */
[----:B------:R-:W-:Y:S04]  /*68900*/  STL.64 [R1+0x1498], R138 ;  /* 0x0014988a01007387 */ /* 0x000fe80000100a00 */
[----:B------:R-:W4:Y:S04]  /*68910*/  LDL.LU.64 R212, [R1+0x1578] ;  /* 0x0015780001d47983 */ /* 0x000f280000300a00 */
[----:B------:R-:W-:Y:S01]  /*68920*/  STL.64 [R1+0x14a8], R74 ;  /* 0x0014a84a01007387 */ /* 0x000fe20000100a00 */
[----:B------:R-:W-:-:S04]  /*68930*/  IMAD.WIDE R134, R252, 0x4, R82 ;  /* 0x00000004fc867825 */ /* 0x000fc800078e0252 */
[----:B------:R-:W-:-:S04]  /*68940*/  IMAD.WIDE R72, R252, 0x4, R84 ;  /* 0x00000004fc487825 */ /* 0x000fc800078e0254 */
[----:B--2---:R-:W-:-:S04]  /*68950*/  IMAD.WIDE R244, R252, 0x4, R244 ;  /* 0x00000004fcf47825 */ /* 0x004fc800078e02f4 */
[C---:B---3--:R-:W-:Y:S02]  /*68960*/  IMAD.WIDE R160, R252.reuse, 0x4, R224 ;  /* 0x00000004fca07825 */ /* 0x048fe400078e02e0 */
[----:B------:R-:W2:Y:S04]  /*68970*/  LDL.LU.64 R224, [R1+0xd18] ;  /* 0x000d180001e07983 */ /* 0x000ea80000300a00 */
[----:B------:R-:W-:Y:S04]  /*68980*/  STL.64 [R1+0x14b8], R56 ;  /* 0x0014b83801007387 */ /* 0x000fe80000100a00 */
[----:B------:R3:W-:Y:S04]  /*68990*/  STL.64 [R1+0x14d8], R244 ;  /* 0x0014d8f401007387 */ /* 0x0007e80000100a00 */
[----:B------:R-:W-:Y:S01]  /*689a0*/  STL.64 [R1+0x14c8], R28 ;  /* 0x0014c81c01007387 */ /* 0x000fe20000100a00 */
[----:B------:R-:W-:-:S03]  /*689b0*/  IMAD.WIDE R6, R252, 0x4, R22 ;  /* 0x00000004fc067825 */ /* 0x000fc600078e0216 */
[----:B------:R-:W-:Y:S04]  /*689c0*/  STL.64 [R1+0x14e0], R160 ;  /* 0x0014e0a001007387 */ /* 0x000fe80000100a00 */
[----:B------:R-:W3:Y:S01]  /*689d0*/  LDL.LU.64 R46, [R1+0x15c8] ;  /* 0x0015c800012e7983 */ /* 0x000ee20000300a00 */
[----:B------:R-:W-:-:S03]  /*689e0*/  IMAD.WIDE R194, R252, 0x4, R20 ;  /* 0x00000004fcc27825 */ /* 0x000fc600078e0214 */
[----:B------:R-:W-:Y:S04]  /*689f0*/  STL.64 [R1+0x14f8], R6 ;  /* 0x0014f80601007387 */ /* 0x000fe80000100a00 */
        /* <DEDUP_REMOVED lines=10> */
[C---:B----4-:R-:W-:Y:S01]  /*68aa0*/  IMAD.WIDE R172, R252.reuse, 0x4, R16 ;  /* 0x00000004fcac7825 */ /* 0x050fe200078e0210 */
[----:B------:R-:W4:Y:S04]  /*68ab0*/  LDL.LU.64 R22, [R1+0xcf0] ;  /* 0x000cf00001167983 */ /* 0x000f280000300a00 */
[----:B------:R-:W-:Y:S01]  /*68ac0*/  STL.64 [R1+0x1538], R26 ;  /* 0x0015381a01007387 */ /* 0x000fe20000100a00 */
[----:B------:R-:W-:-:S03]  /*68ad0*/  IMAD.WIDE R202, R252, 0x4, R212 ;  /* 0x00000004fcca7825 */ /* 0x000fc600078e02d4 */
[----:B------:R-:W-:Y:S01]  /*68ae0*/  STL.64 [R1+0x1560], R172 ;  /* 0x001560ac01007387 */ /* 0x000fe20000100a00 */
[----:B------:R-:W-:Y:S01]  /*68af0*/  MOV R212, R226 ;  /* 0x000000e200d47202 */ /* 0x000fe20000000f00 */
[----:B------:R-:W-:Y:S02]  /*68b00*/  IMAD.MOV.U32 R16, RZ, RZ, R230 ;  /* 0x000000ffff107224 */ /* 0x000fe400078e00e6 */
[----:B------:R-:W4:Y:S01]  /*68b10*/  LDL.LU.64 R102, [R1+0x1610] ;  /* 0x0016100001667983 */ /* 0x000f220000300a00 */
[----:B------:R-:W-:Y:S02]  /*68b20*/  IMAD.MOV.U32 R17, RZ, RZ, R231 ;  /* 0x000000ffff117224 */ /* 0x000fe400078e00e7 */
[----:B------:R-:W-:Y:S01]  /*68b30*/  IMAD.WIDE R84, R252, 0x4, R86 ;  /* 0x00000004fc547825 */ /* 0x000fe200078e0256 */
[----:B------:R-:W4:Y:S03]  /*68b40*/  LDL.LU.64 R18, [R1+0x1618] ;  /* 0x0016180001127983 */ /* 0x000f260000300a00 */
[----:B------:R-:W-:Y:S01]  /*68b50*/  IMAD.MOV.U32 R213, RZ, RZ, R227 ;  /* 0x000000ffffd57224 */ /* 0x000fe200078e00e3 */
[----:B------:R-:W4:Y:S01]  /*68b60*/  LDL.64 R230, [R1+0x1398] ;  /* 0x0013980001e67983 */ /* 0x000f220000100a00 */
[----:B------:R-:W-:-:S02]  /*68b70*/  IMAD.MOV.U32 R226, RZ, RZ, R232 ;  /* 0x000000ffffe27224 */ /* 0x000fc400078e00e8 */
[----:B------:R-:W-:Y:S01]  /*68b80*/  IMAD.MOV.U32 R227, RZ, RZ, R233 ;  /* 0x000000ffffe37224 */ /* 0x000fe200078e00e9 */
[----:B------:R-:W-:Y:S01]  /*68b90*/  STL.64 [R1+0x1578], R202 ;  /* 0x001578ca01007387 */ /* 0x000fe20000100a00 */
[----:B------:R-:W-:-:S03]  /*68ba0*/  IMAD.WIDE R70, R252, 0x4, R88 ;  /* 0x00000004fc467825 */ /* 0x000fc600078e0258 */
[----:B------:R-:W4:Y:S01]  /*68bb0*/  LDL.64 R232, [R1+0x13c0] ;  /* 0x0013c00001e87983 */ /* 0x000f220000100a00 */
[----:B------:R-:W-:-:S04]  /*68bc0*/  IMAD.WIDE R52, R252, 0x4, R148 ;  /* 0x00000004fc347825 */ /* 0x000fc800078e0294 */
[----:B------:R-:W-:-:S04]  /*68bd0*/  IMAD.WIDE R24, R252, 0x4, R204 ;  /* 0x00000004fc187825 */ /* 0x000fc800078e02cc */
[----:B--2---:R-:W-:Y:S01]  /*68be0*/  IMAD.WIDE R192, R252, 0x4, R224 ;  /* 0x00000004fcc07825 */ /* 0x004fe200078e02e0 */
[----:B------:R-:W-:-:S03]  /*68bf0*/  MOV R224, R238 ;  /* 0x000000ee00e07202 */ /* 0x000fc60000000f00 */
[----:B------:R-:W-:Y:S02]  /*68c00*/  IMAD.MOV.U32 R225, RZ, RZ, R239 ;  /* 0x000000ffffe17224 */ /* 0x000fe400078e00ef */
[----:B------:R-:W2:Y:S04]  /*68c10*/  LDL.64 R238, [R1+0x14b0] ;  /* 0x0014b00001ee7983 */ /* 0x000ea80000100a00 */
[----:B------:R-:W-:Y:S04]  /*68c20*/  STL.64 [R1+0x1588], R192 ;  /* 0x001588c001007387 */ /* 0x000fe80000100a00 */
[----:B------:R-:W-:Y:S04]  /*68c30*/  STL.64 [R1+0x1590], R84 ;  /* 0x0015905401007387 */ /* 0x000fe80000100a00 */
[----:B------:R-:W2:Y:S01]  /*68c40*/  LDL.LU.64 R48, [R1+0x1620] ;  /* 0x0016200001307983 */ /* 0x000ea20000300a00 */
[----:B---3--:R-:W-:-:S03]  /*68c50*/  IMAD.WIDE R168, R252, 0x4, R46 ;  /* 0x00000004fca87825 */ /* 0x008fc600078e022e */
[----:B------:R-:W-:Y:S01]  /*68c60*/  STL.64 [R1+0x1598], R70 ;  /* 0x0015984601007387 */ /* 0x000fe20000100a00 */
[----:B------:R-:W-:-:S03]  /*68c70*/  IMAD.WIDE R200, R252, 0x4, R20 ;  /* 0x00000004fcc87825 */ /* 0x000fc600078e0214 */
[----:B------:R-:W3:Y:S04]  /*68c80*/  LDL.LU.64 R20, [R1+0xcd8] ;  /* 0x000cd80001147983 */ /* 0x000ee80000300a00 */
[----:B------:R-:W-:Y:S04]  /*68c90*/  STL.64 [R1+0x15a0], R52 ;  /* 0x0015a03401007387 */ /* 0x000fe80000100a00 */
[----:B------:R1:W-:Y:S04]  /*68ca0*/  STL.64 [R1+0x15c8], R168 ;  /* 0x0015c8a801007387 */ /* 0x0003e80000100a00 */
[----:B------:R-:W-:Y:S04]  /*68cb0*/  STL.64 [R1+0x15b0], R24 ;  /* 0x0015b01801007387 */ /* 0x000fe80000100a00 */
[----:B------:R-:W-:Y:S04]  /*68cc0*/  STL.64 [R1+0x15d8], R200 ;  /* 0x0015d8c801007387 */ /* 0x000fe80000100a00 */
[----:B------:R-:W3:Y:S01]  /*68cd0*/  LDL.LU.64 R112, [R1+0x1650] ;  /* 0x0016500001707983 */ /* 0x000ee20000300a00 */
[----:B------:R-:W-:-:S03]  /*68ce0*/  IMAD.WIDE R196, R252, 0x4, R164 ;  /* 0x00000004fcc47825 */ /* 0x000fc600078e02a4 */
[----:B------:R-:W3:Y:S04]  /*68cf0*/  LDL.LU.64 R46, [R1+0x1658] ;  /* 0x00165800012e7983 */ /* 0x000ee80000300a00 */
[----:B------:R-:W3:Y:S01]  /*68d00*/  LDL.LU.64 R164, [R1+0x1660] ;  /* 0x0016600001a47983 */ /* 0x000ee20000300a00 */
[----:B----4-:R-:W-:-:S04]  /*68d10*/  IMAD.WIDE R142, R252, 0x4, R22 ;  /* 0x00000004fc8e7825 */ /* 0x010fc800078e0216 */
[C---:B------:R-:W-:Y:S01]  /*68d20*/  IMAD.WIDE R82, R252.reuse, 0x4, R90 ;  /* 0x00000004fc527825 */ /* 0x040fe200078e025a */
[----:B------:R-:W-:Y:S03]  /*68d30*/  STL.64 [R1+0x15e0], R196 ;  /* 0x0015e0c401007387 */ /* 0x000fe60000100a00 */
[C---:B------:R-:W-:Y:S01]  /*68d40*/  IMAD.WIDE R68, R252.reuse, 0x4, R92 ;  /* 0x00000004fc447825 */ /* 0x040fe200078e025c */
[----:B------:R-:W-:Y:S03]  /*68d50*/  STL.64 [R1+0x15e8], R142 ;  /* 0x0015e88e01007387 */ /* 0x000fe60000100a00 */
[C---:B------:R-:W-:Y:S01]  /*68d60*/  IMAD.WIDE R50, R252.reuse, 0x4, R150 ;  /* 0x00000004fc327825 */ /* 0x040fe200078e0296 */
[----:B------:R-:W-:Y:S03]  /*68d70*/  STL.64 [R1+0x15f0], R82 ;  /* 0x0015f05201007387 */ /* 0x000fe60000100a00 */
[C---:B------:R-:W-:Y:S01]  /*68d80*/  IMAD.WIDE R102, R252.reuse, 0x4, R102 ;  /* 0x00000004fc667825 */ /* 0x040fe200078e0266 */
[----:B------:R-:W-:Y:S03]  /*68d90*/  STL.64 [R1+0x15f8], R68 ;  /* 0x0015f84401007387 */ /* 0x000fe60000100a00 */
[C---:B------:R-:W-:Y:S01]  /*68da0*/  IMAD.WIDE R22, R252.reuse, 0x4, R206 ;  /* 0x00000004fc167825 */ /* 0x040fe200078e02ce */
[----:B------:R-:W-:Y:S01]  /*68db0*/  ISETP.NE.U32.AND P2, PT, R3, RZ, PT ;  /* 0x000000ff0300720c */ /* 0x000fe20003f45070 */
[----:B------:R-:W-:Y:S02]  /*68dc0*/  LDGSTS.E [R242+-0x16000], desc[UR48][R230.64], P4 ;  /* 0xea000000e6f27fae */ /* 0x000fe4000a121870 */
[----:B------:R-:W-:-:S02]  /*68dd0*/  IMAD.WIDE R146, R252, 0x4, R18 ;  /* 0x00000004fc927825 */ /* 0x000fc400078e0212 */
[----:B------:R-:W4:Y:S02]  /*68de0*/  LDL.LU.64 R18, [R1+0xcc0] ;  /* 0x000cc00001127983 */ /* 0x000f240000300a00 */
[C---:B------:R-:W-:Y:S02]  /*68df0*/  IMAD.WIDE R80, R252.reuse, 0x4, R94 ;  /* 0x00000004fc507825 */ /* 0x040fe400078e025e */
[----:B------:R-:W-:Y:S02]  /*68e00*/  STL.64 [R1+0x1600], R50 ;  /* 0x0016003201007387 */ /* 0x000fe40000100a00 */
[C---:B------:R-:W-:Y:S02]  /*68e10*/  IMAD.WIDE R66, R252.reuse, 0x4, R96 ;  /* 0x00000004fc427825 */ /* 0x040fe400078e0260 */
[----:B------:R1:W-:Y:S04]  /*68e20*/  STL.64 [R1+0x1610], R102 ;  /* 0x0016106601007387 */ /* 0x0003e80000100a00 */
[----:B------:R-:W-:Y:S04]  /*68e30*/  STL.64 [R1+0x1608], R22 ;  /* 0x0016081601007387 */ /* 0x000fe80000100a00 */
[----:B------:R-:W-:Y:S01]  /*68e40*/  STL.64 [R1+0x1618], R146 ;  /* 0x0016189201007387 */ /* 0x000fe20000100a00 */
[----:B------:R-:W-:Y:S01]  /*68e50*/  IMAD.WIDE R78, R252, 0x4, R98 ;  /* 0x00000004fc4e7825 */ /* 0x000fe200078e0262 */
[----:B------:R-:W-:-:S02]  /*68e60*/  ISETP.NE.U32.AND P5, PT, R0, RZ, PT ;  /* 0x000000ff0000720c */ /* 0x000fc40003fa5070 */
[----:B------:R-:W-:Y:S01]  /*68e70*/  LDGSTS.E [R242+-0x15ff8], desc[UR48][R232.64], P0 ;  /* 0xea008000e8f27fae */ /* 0x000fe20008121870 */
[----:B--2---:R-:W-:-:S03]  /*68e80*/  IMAD.WIDE R148, R252, 0x4, R48 ;  /* 0x00000004fc947825 */ /* 0x004fc600078e0230 */
[----:B------:R-:W-:Y:S01]  /*68e90*/  LDGSTS.E [R242+-0x14000], desc[UR48][R238.64], P6 ;  /* 0xec000000eef27fae */ /* 0x000fe2000b121870 */
[----:B------:R-:W-:-:S03]  /*68ea0*/  IMAD.WIDE R48, R252, 0x4, R152 ;  /* 0x00000004fc307825 */ /* 0x000fc600078e0298 */
[----:B------:R-:W-:Y:S01]  /*68eb0*/  STL.64 [R1+0x1620], R148 ;  /* 0x0016209401007387 */ /* 0x000fe20000100a00 */
[----:B---3--:R-:W-:-:S04]  /*68ec0*/  IMAD.WIDE R88, R252, 0x4, R20 ;  /* 0x00000004fc587825 */ /* 0x008fc800078e0214 */
[C---:B------:R-:W-:Y:S01]  /*68ed0*/  IMAD.WIDE R20, R252.reuse, 0x4, R208 ;  /* 0x00000004fc147825 */ /* 0x040fe200078e02d0 */
[----:B------:R-:W-:Y:S04]  /*68ee0*/  STL.64 [R1+0x1628], R88 ;  /* 0x0016285801007387 */ /* 0x000fe80000100a00 */
[----:B------:R-:W-:Y:S04]  /*68ef0*/  STL.64 [R1+0x1630], R80 ;  /* 0x0016305001007387 */ /* 0x000fe80000100a00 */
[----:B------:R-:W-:Y:S01]  /*68f00*/  STL.64 [R1+0x1638], R66 ;  /* 0x0016384201007387 */ /* 0x000fe20000100a00 */
[----:B------:R-:W-:-:S03]  /*68f10*/  IMAD.WIDE R208, R252, 0x4, R112 ;  /* 0x00000004fcd07825 */ /* 0x000fc600078e0270 */
[----:B------:R-:W-:Y:S04]  /*68f20*/  STL.64 [R1+0x1640], R48 ;  /* 0x0016403001007387 */ /* 0x000fe80000100a00 */
[----:B------:R2:W-:Y:S01]  /*68f30*/  STL.64 [R1+0x1650], R208 ;  /* 0x001650d001007387 */ /* 0x0005e20000100a00 */
[----:B------:R-:W-:-:S03]  /*68f40*/  IMAD.WIDE R150, R252, 0x4, R46 ;  /* 0x00000004fc967825 */ /* 0x000fc600078e022e */
[----:B------:R-:W3:Y:S01]  /*68f50*/  LDL.64 R206, [R1+0x14c0] ;  /* 0x0014c00001ce7983 */ /* 0x000ee20000100a00 */
[----:B------:R-:W-:-:S03]  /*68f60*/  IMAD.WIDE R94, R252, 0x4, R164 ;  /* 0x00000004fc5e7825 */ /* 0x000fc600078e02a4 */
[----:B------:R-:W2:Y:S04]  /*68f70*/  LDL.64 R112, [R1+0x15c0] ;  /* 0x0015c00001707983 */ /* 0x000ea80000100a00 */
[----:B------:R-:W2:Y:S04]  /*68f80*/  LDL.64 R164, [R1+0x15d0] ;  /* 0x0015d00001a47983 */ /* 0x000ea80000100a00 */
[----:B------:R-:W-:Y:S04]  /*68f90*/  STL.64 [R1+0x1648], R20 ;  /* 0x0016481401007387 */ /* 0x000fe80000100a00 */
[----:B------:R1:W-:Y:S04]  /*68fa0*/  STL.64 [R1+0x1658], R150 ;  /* 0x0016589601007387 */ /* 0x0003e80000100a00 */
[----:B------:R-:W2:Y:S04]  /*68fb0*/  LDL.64 R92, [R1+0x498] ;  /* 0x00049800015c7983 */ /* 0x000ea80000100a00 */
[----:B------:R-:W2:Y:S04]  /*68fc0*/  LDL.64 R90, [R1+0x4b8] ;  /* 0x0004b800015a7983 */ /* 0x000ea80000100a00 */
[----:B------:R-:W2:Y:S04]  /*68fd0*/  LDL.64 R96, [R1+0x4f0] ;  /* 0x0004f00001607983 */ /* 0x000ea80000100a00 */
[----:B------:R-:W2:Y:S04]  /*68fe0*/  LDL.64 R204, [R1+0x528] ;  /* 0x0005280001cc7983 */ /* 0x000ea80000100a00 */
[----:B------:R-:W2:Y:S01]  /*68ff0*/  LDL.64 R144, [R1+0x560] ;  /* 0x0005600001907983 */ /* 0x000ea20000100a00 */
[----:B----4-:R-:W-:-:S04]  /*69000*/  IMAD.WIDE R86, R252, 0x4, R18 ;  /* 0x00000004fc567825 */ /* 0x010fc800078e0212 */
[C---:B------:R-:W-:Y:S01]  /*69010*/  IMAD.WIDE R64, R252.reuse, 0x4, R100 ;  /* 0x00000004fc407825 */ /* 0x040fe200078e0264 */
[----:B------:R4:W-:Y:S03]  /*69020*/  STL.64 [R1+0x1660], R94 ;  /* 0x0016605e01007387 */ /* 0x0009e60000100a00 */
[C---:B------:R-:W-:Y:S01]  /*69030*/  IMAD.WIDE R46, R252.reuse, 0x4, R154 ;  /* 0x00000004fc2e7825 */ /* 0x040fe200078e029a */
[----:B------:R4:W-:Y:S03]  /*69040*/  STL.64 [R1+0x1668], R86 ;  /* 0x0016685601007387 */ /* 0x0009e60000100a00 */
[C---:B------:R-:W-:Y:S01]  /*69050*/  IMAD.WIDE R18, R252.reuse, 0x4, R210 ;  /* 0x00000004fc127825 */ /* 0x040fe200078e02d2 */
[----:B------:R-:W-:Y:S04]  /*69060*/  STL.64 [R1+0x1670], R78 ;  /* 0x0016704e01007387 */ /* 0x000fe80000100a00 */
[----:B------:R-:W-:Y:S01]  /*69070*/  STL.64 [R1+0x1678], R64 ;  /* 0x0016784001007387 */ /* 0x000fe20000100a00 */
[----:B------:R-:W-:-:S03]  /*69080*/  IMAD.WIDE R4, R252, 0x4, R4 ;  /* 0x00000004fc047825 */ /* 0x000fc600078e0204 */
[----:B------:R4:W-:Y:S01]  /*69090*/  STL.64 [R1+0x1688], R46 ;  /* 0x0016882e01007387 */ /* 0x0009e20000100a00 */
[----:B------:R-:W-:-:S03]  /*690a0*/  VIADD R3, R243, 0x100000 ;  /* 0x00100000f3037836 */ /* 0x000fc60000000000 */
[----:B------:R1:W-:Y:S01]  /*690b0*/  STL.64 [R1+0x1680], R18 ;  /* 0x0016801201007387 */ /* 0x0003e20000100a00 */
[----:B------:R-:W-:-:S03]  /*690c0*/  VIADD R0, R243, 0x100000 ;  /* 0x00100000f3007836 */ /* 0x000fc60000000000 */
[----:B------:R-:W4:Y:S01]  /*690d0*/  LDL.64 R100, [R1+0x598] ;  /* 0x0005980001647983 */ /* 0x000f220000100a00 */
[----:B------:R-:W-:-:S03]  /*690e0*/  VIADD R15, R243, 0x100000 ;  /* 0x00100000f30f7836 */ /* 0x000fc60000000000 */
[----:B------:R-:W4:Y:S04]  /*690f0*/  LDL.64 R98, [R1+0x608] ;  /* 0x0006080001627983 */ /* 0x000f280000100a00 */
[----:B------:R-:W4:Y:S04]  /*69100*/  LDL.64 R152, [R1+0x708] ;  /* 0x0007080001987983 */ /* 0x000f280000100a00 */
[----:B------:R-:W4:Y:S04]  /*69110*/  LDL.64 R210, [R1+0xf38] ;  /* 0x000f380001d27983 */ /* 0x000f280000100a00 */
[----:B------:R-:W4:Y:S04]  /*69120*/  LDL.64 R154, [R1+0xf70] ;  /* 0x000f7000019a7983 */ /* 0x000f280000100a00 */
[----:B---3--:R-:W-:Y:S04]  /*69130*/  LDGSTS.E [R242+-0x13ff8], desc[UR48][R206.64], P3 ;  /* 0xec008000cef27fae */ /* 0x008fe80009921870 */
[----:B--2---:R-:W-:Y:S04]  /*69140*/  LDGSTS.E [R242+-0x12000], desc[UR48][R112.64], P1 ;  /* 0xee00000070f27fae */ /* 0x004fe80008921870 */
[----:B------:R2:W-:Y:S04]  /*69150*/  LDGSTS.E [R242+-0x11ff8], desc[UR48][R164.64], P2 ;  /* 0xee008000a4f27fae */ /* 0x0005e80009121870 */
[----:B------:R-:W0:Y:S04]  /*69160*/  LDGDEPBAR ;  /* 0x00000000000079af */ /* 0x000e280000000000 */
[----:B------:R-:W3:Y:S01]  /*69170*/  LDL.64 R112, [R1+0x5d0] ;  /* 0x0005d00001707983 */ /* 0x000ee20000100a00 */
[----:B--2---:R-:W-:Y:S01]  /*69180*/  IMAD.MOV.U32 R164, RZ, RZ, R16 ;  /* 0x000000ffffa47224 */ /* 0x004fe200078e0010 */
[----:B------:R-:W-:-:S02]  /*69190*/  IADD3 R16, R243, 0x100000, RZ ;  /* 0x00100000f3107810 */ /* 0x000fc40007ffe0ff */
[----:B------:R-:W-:Y:S04]  /*691a0*/  LDGSTS.E [R3+0x40000], desc[UR48][R4.64], P5 ;  /* 0x4000000004037fae */ /* 0x000fe8000a921870 */
[----:B------:R-:W2:Y:S04]  /*691b0*/  LDL.64 R206, [R1+0x648] ;  /* 0x0006480001ce7983 */ /* 0x000ea80000100a00 */
[----:B------:R-:W-:Y:S04]  /*691c0*/  LDGSTS.E [R0+0x40400], desc[UR48][R92.64], P5 ;  /* 0x404000005c007fae */ /* 0x000fe8000a921870 */
[----:B------:R-:W-:Y:S04]  /*691d0*/  LDGSTS.E [R16+0x40800], desc[UR48][R90.64], P5 ;  /* 0x408000005a107fae */ /* 0x000fe8000a921870 */
[----:B------:R-:W-:Y:S04]  /*691e0*/  LDGSTS.E [R15+0x40c00], desc[UR48][R96.64], P5 ;  /* 0x40c00000600f7fae */ /* 0x000fe8000a921870 */
[----:B------:R-:W2:Y:S04]  /*691f0*/  LDL.64 R92, [R1+0x688] ;  /* 0x00068800015c7983 */ /* 0x000ea80000100a00 */
[----:B------:R-:W2:Y:S04]  /*69200*/  LDL.64 R90, [R1+0x6c8] ;  /* 0x0006c800015a7983 */ /* 0x000ea80000100a00 */
[----:B------:R-:W-:Y:S04]  /*69210*/  LDGSTS.E [R3+0x41000], desc[UR48][R204.64], P5 ;  /* 0x41000000cc037fae */ /* 0x000fe8000a921870 */
[----:B------:R-:W-:Y:S04]  /*69220*/  LDGSTS.E [R0+0x41400], desc[UR48][R144.64], P5 ;  /* 0x4140000090007fae */ /* 0x000fe8000a921870 */
[----:B------:R-:W2:Y:S04]  /*69230*/  LDL.64 R96, [R1+0x788] ;  /* 0x0007880001607983 */ /* 0x000ea80000100a00 */
[----:B------:R-:W2:Y:S04]  /*69240*/  LDL.64 R204, [R1+0x748] ;  /* 0x0007480001cc7983 */ /* 0x000ea80000100a00 */
[----:B------:R-:W2:Y:S04]  /*69250*/  LDL.64 R144, [R1+0x7c8] ;  /* 0x0007c80001907983 */ /* 0x000ea80000100a00 */
[----:B----4-:R-:W-:Y:S04]  /*69260*/  LDGSTS.E [R15+0x41800], desc[UR48][R100.64], P5 ;  /* 0x41800000640f7fae */ /* 0x010fe8000a921870 */
[----:B------:R-:W4:Y:S04]  /*69270*/  LDL.64 R100, [R1+0xa88] ;  /* 0x000a880001647983 */ /* 0x000f280000100a00 */
[----:B---3--:R-:W-:Y:S04]  /*69280*/  LDGSTS.E [R3+0x41c00], desc[UR48][R112.64], P5 ;  /* 0x41c0000070037fae */ /* 0x008fe8000a921870 */
[----:B------:R-:W-:Y:S04]  /*69290*/  LDGSTS.E [R0+0x42000], desc[UR48][R98.64], P5 ;  /* 0x4200000062007fae */ /* 0x000fe8000a921870 */
[----:B--2---:R-:W-:Y:S04]  /*692a0*/  LDGSTS.E [R16+0x42400], desc[UR48][R206.64], P5 ;  /* 0x42400000ce107fae */ /* 0x004fe8000a921870 */
[----:B------:R-:W2:Y:S04]  /*692b0*/  LDL.64 R112, [R1+0x808] ;  /* 0x0008080001707983 */ /* 0x000ea80000100a00 */
[----:B------:R-:W3:Y:S04]  /*692c0*/  LDL.64 R98, [R1+0x848] ;  /* 0x0008480001627983 */ /* 0x000ee80000100a00 */
[----:B------:R-:W4:Y:S04]  /*692d0*/  LDL.64 R206, [R1+0x888] ;  /* 0x0008880001ce7983 */ /* 0x000f280000100a00 */
[----:B------:R-:W-:Y:S04]  /*692e0*/  LDGSTS.E [R15+0x42800], desc[UR48][R92.64], P5 ;  /* 0x428000005c0f7fae */ /* 0x000fe8000a921870 */
[----:B------:R-:W-:Y:S04]  /*692f0*/  LDGSTS.E [R0+0x42c00], desc[UR48][R90.64], P5 ;  /* 0x42c000005a007fae */ /* 0x000fe8000a921870 */
[----:B------:R-:W-:Y:S04]  /*69300*/  LDGSTS.E [R16+0x43000], desc[UR48][R152.64], P5 ;  /* 0x4300000098107fae */ /* 0x000fe8000a921870 */
[----:B------:R-:W4:Y:S04]  /*69310*/  LDL.64 R92, [R1+0x8c8] ;  /* 0x0008c800015c7983 */ /* 0x000f280000100a00 */
[----:B------:R-:W4:Y:S04]  /*69320*/  LDL.64 R90, [R1+0x908] ;  /* 0x00090800015a7983 */ /* 0x000f280000100a00 */
[----:B------:R-:W-:Y:S04]  /*69330*/  LDGSTS.E [R15+0x43400], desc[UR48][R204.64], P5 ;  /* 0x43400000cc0f7fae */ /* 0x000fe8000a921870 */
[----:B------:R-:W-:Y:S04]  /*69340*/  LDGSTS.E [R3+0x43800], desc[UR48][R96.64], P5 ;  /* 0x4380000060037fae */ /* 0x000fe8000a921870 */
[----:B------:R-:W-:Y:S04]  /*69350*/  LDGSTS.E [R0+0x43c00], desc[UR48][R144.64], P5 ;  /* 0x43c0000090007fae */ /* 0x000fe8000a921870 */
[----:B------:R-:W4:Y:S04]  /*69360*/  LDL.64 R204, [R1+0x948] ;  /* 0x0009480001cc7983 */ /* 0x000f280000100a00 */
[----:B------:R-:W4:Y:S04]  /*69370*/  LDL.64 R152, [R1+0x988] ;  /* 0x0009880001987983 */ /* 0x000f280000100a00 */
[----:B------:R-:W4:Y:S04]  /*69380*/  LDL.64 R144, [R1+0x9c8] ;  /* 0x0009c80001907983 */ /* 0x000f280000100a00 */
[----:B------:R-:W4:Y:S04]  /*69390*/  LDL.64 R96, [R1+0xa08] ;  /* 0x000a080001607983 */ /* 0x000f280000100a00 */
[----:B--2---:R-:W-:Y:S04]  /*693a0*/  LDGSTS.E [R15+0x44000], desc[UR48][R112.64], P5 ;  /* 0x44000000700f7fae */ /* 0x004fe8000a921870 */
[----:B---3--:R-:W-:Y:S04]  /*693b0*/  LDGSTS.E [R3+0x44400], desc[UR48][R98.64], P5 ;  /* 0x4440000062037fae */ /* 0x008fe8000a921870 */
[----:B----4-:R-:W-:Y:S04]  /*693c0*/  LDGSTS.E [R0+0x44800], desc[UR48][R206.64], P5 ;  /* 0x44800000ce007fae */ /* 0x010fe8000a921870 */
[----:B------:R-:W2:Y:S04]  /*693d0*/  LDL.64 R112, [R1+0xa48] ;  /* 0x000a480001707983 */ /* 0x000ea80000100a00 */
[----:B------:R-:W3:Y:S04]  /*693e0*/  LDL.64 R98, [R1+0xac8] ;  /* 0x000ac80001627983 */ /* 0x000ee80000100a00 */
[----:B------:R-:W4:Y:S04]  /*693f0*/  LDL.64 R206, [R1+0xb08] ;  /* 0x000b080001ce7983 */ /* 0x000f280000100a00 */
        /* <DEDUP_REMOVED lines=8> */
[----:B------:R-:W-:Y:S04]  /*69480*/  LDGSTS.E [R3+0x46000], desc[UR48][R96.64], P5 ;  /* 0x4600000060037fae */ /* 0x000fe8000a921870 */
[----:B------:R-:W4:Y:S04]  /*69490*/  LDL.64 R144, [R1+0xc08] ;  /* 0x000c080001907983 */ /* 0x000f280000100a00 */
[----:B------:R-:W4:Y:S04]  /*694a0*/  LDL.64 R152, [R1+0xc48] ;  /* 0x000c480001987983 */ /* 0x000f280000100a00 */
[----:B------:R-:W4:Y:S04]  /*694b0*/  LDL.64 R96, [R1+0xcd0] ;  /* 0x000cd00001607983 */ /* 0x000f280000100a00 */
[----:B--2---:R-:W-:Y:S04]  /*694c0*/  LDGSTS.E [R0+0x46400], desc[UR48][R112.64], P5 ;  /* 0x4640000070007fae */ /* 0x004fe8000a921870 */
[----:B------:R-:W-:Y:S04]  /*694d0*/  LDGSTS.E [R15+0x46800], desc[UR48][R100.64], P5 ;  /* 0x46800000640f7fae */ /* 0x000fe8000a921870 */
[----:B---3--:R-:W-:Y:S04]  /*694e0*/  LDGSTS.E [R3+0x46c00], desc[UR48][R98.64], P5 ;  /* 0x46c0000062037fae */ /* 0x008fe8000a921870 */
[----:B------:R-:W2:Y:S04]  /*694f0*/  LDL.64 R112, [R1+0xc88] ;  /* 0x000c880001707983 */ /* 0x000ea80000100a00 */
[----:B----4-:R-:W-:Y:S04]  /*69500*/  LDGSTS.E [R0+0x47000], desc[UR48][R206.64], P5 ;  /* 0x47000000ce007fae */ /* 0x010fe8000a921870 */
[----:B------:R-:W3:Y:S04]  /*69510*/  LDL.64 R100, [R1+0xfa8] ;  /* 0x000fa80001647983 */ /* 0x000ee80000100a00 */
[----:B------:R-:W-:Y:S04]  /*69520*/  LDGSTS.E [R16+0x47400], desc[UR48][R92.64], P5 ;  /* 0x474000005c107fae */ /* 0x000fe8000a921870 */
[----:B------:R-:W4:Y:S04]  /*69530*/  LDL.64 R206, [R1+0xd38] ;  /* 0x000d380001ce7983 */ /* 0x000f280000100a00 */
[----:B------:R-:W-:Y:S04]  /*69540*/  LDGSTS.E [R15+0x47800], desc[UR48][R90.64], P5 ;  /* 0x478000005a0f7fae */ /* 0x000fe8000a921870 */
[----:B------:R-:W3:Y:S04]  /*69550*/  LDL.64 R92, [R1+0xd98] ;  /* 0x000d9800015c7983 */ /* 0x000ee80000100a00 */
[----:B------:R-:W3:Y:S04]  /*69560*/  LDL.64 R98, [R1+0xfe0] ;  /* 0x000fe00001627983 */ /* 0x000ee80000100a00 */
[----:B------:R-:W3:Y:S04]  /*69570*/  LDL.64 R90, [R1+0xde8] ;  /* 0x000de800015a7983 */ /* 0x000ee80000100a00 */
[----:B------:R-:W-:Y:S04]  /*69580*/  LDGSTS.E [R0+0x47c00], desc[UR48][R204.64], P5 ;  /* 0x47c00000cc007fae */ /* 0x000fe8000a921870 */
[----:B------:R-:W-:Y:S04]  /*69590*/  LDGSTS.E [R16+0x60000], desc[UR48][R144.64], P5 ;  /* 0x6000000090107fae */ /* 0x000fe8000a921870 */
[----:B------:R-:W-:Y:S04]  /*695a0*/  LDGSTS.E [R15+0x60400], desc[UR48][R152.64], P5 ;  /* 0x60400000980f7fae */ /* 0x000fe8000a921870 */
[----:B------:R-:W3:Y:S04]  /*695b0*/  LDL.64 R204, [R1+0xe48] ;  /* 0x000e480001cc7983 */ /* 0x000ee80000100a00 */
[----:B------:R-:W3:Y:S04]  /*695c0*/  LDL.64 R144, [R1+0xea0] ;  /* 0x000ea00001907983 */ /* 0x000ee80000100a00 */
[----:B------:R-:W3:Y:S04]  /*695d0*/  LDL.64 R152, [R1+0x1018] ;  /* 0x0010180001987983 */ /* 0x000ee80000100a00 */
[----:B--2---:R-:W-:Y:S04]  /*695e0*/  LDGSTS.E [R3+0x60800], desc[UR48][R112.64], P5 ;  /* 0x6080000070037fae */ /* 0x004fe8000a921870 */
[----:B------:R-:W-:Y:S04]  /*695f0*/  LDGSTS.E [R0+0x60c00], desc[UR48][R96.64], P5 ;  /* 0x60c0000060007fae */ /* 0x000fe8000a921870 */
[----:B------:R-:W2:Y:S04]  /*69600*/  LDL.64 R112, [R1+0xf00] ;  /* 0x000f000001707983 */ /* 0x000ea80000100a00 */
[----:B----4-:R-:W-:Y:S04]  /*69610*/  LDGSTS.E [R15+0x61000], desc[UR48][R206.64], P5 ;  /* 0x61000000ce0f7fae */ /* 0x010fe8000a921870 */
[----:B------:R-:W4:Y:S04]  /*69620*/  LDL.64 R96, [R1+0x1050] ;  /* 0x0010500001607983 */ /* 0x000f280000100a00 */
[----:B---3--:R-:W-:Y:S04]  /*69630*/  LDGSTS.E [R3+0x61400], desc[UR48][R92.64], P5 ;  /* 0x614000005c037fae */ /* 0x008fe8000a921870 */
[----:B------:R-:W3:Y:S04]  /*69640*/  LDL.64 R206, [R1+0x1088] ;  /* 0x0010880001ce7983 */ /* 0x000ee80000100a00 */
[----:B------:R-:W-:Y:S04]  /*69650*/  LDGSTS.E [R0+0x61800], desc[UR48][R90.64], P5 ;  /* 0x618000005a007fae */ /* 0x000fe8000a921870 */
[----:B------:R-:W3:Y:S04]  /*69660*/  LDL.64 R92, [R1+0x10c8] ;  /* 0x0010c800015c7983 */ /* 0x000ee80000100a00 */
[----:B------:R-:W3:Y:S04]  /*69670*/  LDL.64 R90, [R1+0x1108] ;  /* 0x00110800015a7983 */ /* 0x000ee80000100a00 */
[----:B------:R-:W-:Y:S04]  /*69680*/  LDGSTS.E [R16+0x61c00], desc[UR48][R204.64], P5 ;  /* 0x61c00000cc107fae */ /* 0x000fe8000a921870 */
[----:B------:R-:W-:Y:S04]  /*69690*/  LDGSTS.E [R15+0x62000], desc[UR48][R144.64], P5 ;  /* 0x62000000900f7fae */ /* 0x000fe8000a921870 */
[----:B------:R-:W3:Y:S04]  /*696a0*/  LDL.64 R204, [R1+0x1148] ;  /* 0x0011480001cc7983 */ /* 0x000ee80000100a00 */
[----:B------:R-:W3:Y:S04]  /*696b0*/  LDL.64 R144, [R1+0x1188] ;  /* 0x0011880001907983 */ /* 0x000ee80000100a00 */
[----:B--2---:R-:W-:Y:S04]  /*696c0*/  LDGSTS.E [R0+0x62400], desc[UR48][R112.64], P5 ;  /* 0x6240000070007fae */ /* 0x004fe8000a921870 */
[----:B------:R-:W-:Y:S04]  /*696d0*/  LDGSTS.E [R16+0x62800], desc[UR48][R210.64], P5 ;  /* 0x62800000d2107fae */ /* 0x000fe8000a921870 */
[----:B------:R-:W-:Y:S04]  /*696e0*/  LDGSTS.E [R15+0x62c00], desc[UR48][R154.64], P5 ;  /* 0x62c000009a0f7fae */ /* 0x000fe8000a921870 */
[----:B------:R-:W-:Y:S04]  /*696f0*/  LDGSTS.E [R3+0x63000], desc[UR48][R100.64], P5 ;  /* 0x6300000064037fae */ /* 0x000fe8000a921870 */
[----:B------:R-:W-:Y:S04]  /*69700*/  LDGSTS.E [R0+0x63400], desc[UR48][R98.64], P5 ;  /* 0x6340000062007fae */ /* 0x000fe8000a921870 */
[----:B------:R-:W-:Y:S04]  /*69710*/  LDGSTS.E [R15+0x63800], desc[UR48][R152.64], P5 ;  /* 0x63800000980f7fae */ /* 0x000fe8000a921870 */
[----:B----4-:R-:W-:Y:S04]  /*69720*/  LDGSTS.E [R3+0x63c00], desc[UR48][R96.64], P5 ;  /* 0x63c0000060037fae */ /* 0x010fe8000a921870 */
[----:B---3--:R-:W-:Y:S04]  /*69730*/  LDGSTS.E [R0+0x64000], desc[UR48][R206.64], P5 ;  /* 0x64000000ce007fae */ /* 0x008fe8000a921870 */
[----:B------:R-:W-:Y:S04]  /*69740*/  LDGSTS.E [R16+0x64400], desc[UR48][R92.64], P5 ;  /* 0x644000005c107fae */ /* 0x000fe8000a921870 */
[----:B------:R-:W-:Y:S04]  /*69750*/  LDGSTS.E [R15+0x64800], desc[UR48][R90.64], P5 ;  /* 0x648000005a0f7fae */ /* 0x000fe8000a921870 */
[----:B------:R-:W2:Y:S04]  /*69760*/  LDL.LU.64 R112, [R1+0x1bf0] ;  /* 0x001bf00001707983 */ /* 0x000ea80000300a00 */
[----:B------:R-:W-:Y:S04]  /*69770*/  LDGSTS.E [R0+0x64c00], desc[UR48][R204.64], P5 ;  /* 0x64c00000cc007fae */ /* 0x000fe8000a921870 */
[----:B------:R-:W-:Y:S04]  /*69780*/  LDGSTS.E [R16+0x65000], desc[UR48][R144.64], P5 ;  /* 0x6500000090107fae */ /* 0x000fe8000a921870 */
[----:B------:R-:W-:Y:S04]  /*69790*/  LDGSTS.E [R15+0x65400], desc[UR48][R222.64], P5 ;  /* 0x65400000de0f7fae */ /* 0x000fe8000a921870 */
[----:B------:R-:W-:Y:S04]  /*697a0*/  LDGSTS.E [R3+0x65800], desc[UR48][R124.64], P5 ;  /* 0x658000007c037fae */ /* 0x000fe8000a921870 */
[----:B------:R-:W-:Y:S04]  /*697b0*/  LDGSTS.E [R0+0x65c00], desc[UR48][R44.64], P5 ;  /* 0x65c000002c007fae */ /* 0x000fe8000a921870 */
[----:B-1----:R-:W3:Y:S04]  /*697c0*/  LDL.LU.64 R222, [R1+0x1be8] ;  /* 0x001be80001de7983 */ /* 0x002ee80000300a00 */
[----:B------:R-:W4:Y:S04]  /*697d0*/  LDL.LU.64 R124, [R1+0x1be0] ;  /* 0x001be000017c7983 */ /* 0x000f280000300a00 */
[----:B------:R-:W2:Y:S04]  /*697e0*/  LDL.LU.64 R44, [R1+0x1bd8] ;  /* 0x001bd800012c7983 */ /* 0x000ea80000300a00 */
[----:B------:R-:W3:Y:S04]  /*697f0*/  LDL.64 R204, [R1+0x480] ;  /* 0x0004800001cc7983 */ /* 0x000ee80000100a00 */
[----:B------:R-:W-:Y:S04]  /*69800*/  LDGSTS.E [R15+0x66000], desc[UR48][R122.64], P5 ;  /* 0x660000007a0f7fae */ /* 0x000fe8000a921870 */
[----:B------:R1:W-:Y:S04]  /*69810*/  LDGSTS.E [R3+0x66400], desc[UR48][R178.64], P5 ;  /* 0x66400000b2037fae */ /* 0x0003e8000a921870 */
[----:B------:R-:W-:Y:S04]  /*69820*/  LDGSTS.E [R0+0x66800], desc[UR48][R10.64], P5 ;  /* 0x668000000a007fae */ /* 0x000fe8000a921870 */
[----:B------:R-:W2:Y:S04]  /*69830*/  LDL.LU.64 R122, [R1+0x1bd0] ;  /* 0x001bd000017a7983 */ /* 0x000ea80000300a00 */
[----:B------:R-:W4:Y:S04]  /*69840*/  LDL.64 R144, [R1+0x4a0] ;  /* 0x0004a00001907983 */ /* 0x000f280000100a00 */
[----:B------:R-:W2:Y:S04]  /*69850*/  LDL.LU.64 R178, [R1+0x1bc8] ;  /* 0x001bc80001b27983 */ /* 0x000ea80000300a00 */
[----:B------:R-:W2:Y:S04]  /*69860*/  LDL.LU.64 R10, [R1+0x1bc0] ;  /* 0x001bc000010a7983 */ /* 0x000ea80000300a00 */
[----:B------:R-:W2:Y:S04]  /*69870*/  LDL.64 R152, [R1+0x4c0] ;  /* 0x0004c00001987983 */ /* 0x000ea80000100a00 */
[----:B------:R-:W-:Y:S01]  /*69880*/  LDGSTS.E [R16+0x66c00], desc[UR48][R244.64], P5 ;  /* 0x66c00000f4107fae */ /* 0x000fe2000a921870 */
[----:B------:R-:W-:-:S03]  /*69890*/  VIADD R243, R243, 0x100000 ;  /* 0x00100000f3f37836 */ /* 0x000fc60000000000 */
[----:B------:R-:W-:Y:S04]  /*698a0*/  LDGSTS.E [R15+0x67000], desc[UR48][R158.64], P5 ;  /* 0x670000009e0f7fae */ /* 0x000fe8000a921870 */
[----:B------:R1:W-:Y:S04]  /*698b0*/  LDGSTS.E [R0+0x67400], desc[UR48][R168.64], P5 ;  /* 0x67400000a8007fae */ /* 0x0003e8000a921870 */
[----:B------:R-:W1:Y:S04]  /*698c0*/  LDL.LU.64 R244, [R1+0x1bb8] ;  /* 0x001bb80001f47983 */ /* 0x000e680000300a00 */
[----:B------:R-:W2:Y:S04]  /*698d0*/  LDL.64 R96, [R1+0x4f8] ;  /* 0x0004f80001607983 */ /* 0x000ea80000100a00 */
[----:B------:R-:W2:Y:S04]  /*698e0*/  LDL.LU.64 R158, [R1+0x1bb0] ;  /* 0x001bb000019e7983 */ /* 0x000ea80000300a00 */
[----:B------:R-:W2:Y:S04]  /*698f0*/  LDL.64 R206, [R1+0x530] ;  /* 0x0005300001ce7983 */ /* 0x000ea80000100a00 */
[----:B------:R-:W2:Y:S04]  /*69900*/  LDL.64 R92, [R1+0x568] ;  /* 0x00056800015c7983 */ /* 0x000ea80000100a00 */
[----:B------:R-:W2:Y:S04]  /*69910*/  LDL.LU.64 R168, [R1+0x1ba8] ;  /* 0x001ba80001a87983 */ /* 0x000ea80000300a00 */
[----:B------:R-:W2:Y:S04]  /*69920*/  LDL.64 R90, [R1+0x5a0] ;  /* 0x0005a000015a7983 */ /* 0x000ea80000100a00 */
[----:B------:R4:W-:Y:S04]  /*69930*/  LDGSTS.E [R15+0x67800], desc[UR48][R102.64], P5 ;  /* 0x67800000660f7fae */ /* 0x0009e8000a921870 */
[----:B------:R-:W-:Y:S04]  /*69940*/  LDGSTS.E [R243+0x67c00], desc[UR48][R208.64], P5 ;  /* 0x67c00000d0f37fae */ /* 0x000fe8000a921870 */
[----:B------:R-:W2:Y:S04]  /*69950*/  LDL.LU.64 R102, [R1+0x1ba0] ;  /* 0x001ba00001667983 */ /* 0x000ea80000300a00 */
[----:B------:R-:W2:Y:S04]  /*69960*/  LDL.64 R100, [R1+0x5d8] ;  /* 0x0005d80001647983 */ /* 0x000ea80000100a00 */
[----:B------:R-:W2:Y:S04]  /*69970*/  LDL.64 R98, [R1+0x610] ;  /* 0x0006100001627983 */ /* 0x000ea80000100a00 */
[----:B------:R-:W2:Y:S04]  /*69980*/  LDL.64 R208, [R1+0x690] ;  /* 0x0006900001d07983 */ /* 0x000ea80000100a00 */
[----:B------:R-:W2:Y:S04]  /*69990*/  LDL.64 R242, [R1+0xe00] ;  /* 0x000e000001f27983 */ /* 0x000ea80000100a00 */
[----:B------:R-:W2:Y:S04]  /*699a0*/  LDL.64 R210, [R1+0xe50] ;  /* 0x000e500001d27983 */ /* 0x000ea80000100a00 */
[----:B------:R-:W2:Y:S01]  /*699b0*/  LDL.64 R154, [R1+0xeb8] ;  /* 0x000eb800019a7983 */ /* 0x000ea20000100a00 */
[----:B-1----:R-:W-:-:S02]  /*699c0*/  VIADD R3, R244, 0x100000 ;  /* 0x00100000f4037836 */ /* 0x002fc40000000000 */
[----:B------:R-:W-:-:S03]  /*699d0*/  VIADD R0, R244, 0x100000 ;  /* 0x00100000f4007836 */ /* 0x000fc60000000000 */
[----:B---3--:R-:W-:Y:S04]  /*699e0*/  LDGSTS.E [R3+0x40080], desc[UR48][R204.64], P5 ;  /* 0x40080000cc037fae */ /* 0x008fe8000a921870 */
[----:B----4-:R-:W-:Y:S04]  /*699f0*/  LDGSTS.E [R0+0x40480], desc[UR48][R144.64], P5 ;  /* 0x4048000090007fae */ /* 0x010fe8000a921870 */
[----:B------:R-:W3:Y:S04]  /*69a00*/  LDL.64 R204, [R1+0x650] ;  /* 0x0006500001cc7983 */ /* 0x000ee80000100a00 */
[----:B------:R-:W4:Y:S01]  /*69a10*/  LDL.64 R144, [R1+0x6d0] ;  /* 0x0006d00001907983 */ /* 0x000f220000100a00 */
[C---:B------:R-:W-:Y:S01]  /*69a20*/  VIADD R15, R244.reuse, 0x100000 ;  /* 0x00100000f40f7836 */ /* 0x040fe20000000000 */
[----:B------:R-:W-:-:S04]  /*69a30*/  IADD3 R16, R244, 0x100000, RZ ;  /* 0x00100000f4107810 */ /* 0x000fc80007ffe0ff */
[----:B--2---:R-:W-:Y:S04]  /*69a40*/  LDGSTS.E [R15+0x40880], desc[UR48][R152.64], P5 ;  /* 0x40880000980f7fae */ /* 0x004fe8000a921870 */
[----:B------:R-:W-:Y:S04]  /*69a50*/  LDGSTS.E [R3+0x40c80], desc[UR48][R96.64], P5 ;  /* 0x40c8000060037fae */ /* 0x000fe8000a921870 */
[----:B------:R-:W-:Y:S04]  /*69a60*/  LDGSTS.E [R0+0x41080], desc[UR48][R206.64], P5 ;  /* 0x41080000ce007fae */ /* 0x000fe8000a921870 */
[----:B------:R-:W2:Y:S04]  /*69a70*/  LDL.64 R152, [R1+0x710] ;  /* 0x0007100001987983 */ /* 0x000ea80000100a00 */
        /* <DEDUP_REMOVED lines=8> */
[----:B------:R-:W2:Y:S04]  /*69b00*/  LDL.64 R100, [R1+0x9d0] ;  /* 0x0009d00001647983 */ /* 0x000ea80000100a00 */
[----:B------:R-:W2:Y:S04]  /*69b10*/  LDL.64 R98, [R1+0x890] ;  /* 0x0008900001627983 */ /* 0x000ea80000100a00 */
[----:B---3--:R-:W-:Y:S04]  /*69b20*/  LDGSTS.E [R15+0x42480], desc[UR48][R204.64], P5 ;  /* 0x42480000cc0f7fae */ /* 0x008fe8000a921870 */
[----:B------:R-:W-:Y:S04]  /*69b30*/  LDGSTS.E [R3+0x42880], desc[UR48][R208.64], P5 ;  /* 0x42880000d0037fae */ /* 0x000fe8000a921870 */
[----:B----4-:R-:W-:Y:S04]  /*69b40*/  LDGSTS.E [R0+0x42c80], desc[UR48][R144.64], P5 ;  /* 0x42c8000090007fae */ /* 0x010fe8000a921870 */
[----:B------:R-:W3:Y:S04]  /*69b50*/  LDL.64 R204, [R1+0x850] ;  /* 0x0008500001cc7983 */ /* 0x000ee80000100a00 */
[----:B------:R-:W4:Y:S04]  /*69b60*/  LDL.64 R208, [R1+0x8d0] ;  /* 0x0008d00001d07983 */ /* 0x000f280000100a00 */
[----:B------:R-:W4:Y:S04]  /*69b70*/  LDL.64 R144, [R1+0x910] ;  /* 0x0009100001907983 */ /* 0x000f280000100a00 */
[----:B--2---:R-:W-:Y:S04]  /*69b80*/  LDGSTS.E [R15+0x43080], desc[UR48][R152.64], P5 ;  /* 0x43080000980f7fae */ /* 0x004fe8000a921870 */
        /* <DEDUP_REMOVED lines=9> */
[----:B---3--:R-:W-:Y:S04]  /*69c20*/  LDGSTS.E [R0+0x44480], desc[UR48][R204.64], P5 ;  /* 0x44480000cc007fae */ /* 0x008fe8000a921870 */
[----:B------:R-:W-:Y:S04]  /*69c30*/  LDGSTS.E [R16+0x44880], desc[UR48][R98.64], P5 ;  /* 0x4488000062107fae */ /* 0x000fe8000a921870 */
[----:B----4-:R-:W-:Y:S04]  /*69c40*/  LDGSTS.E [R15+0x44c80], desc[UR48][R208.64], P5 ;  /* 0x44c80000d00f7fae */ /* 0x010fe8000a921870 */
[----:B------:R-:W3:Y:S04]  /*69c50*/  LDL.64 R204, [R1+0xad0] ;  /* 0x000ad00001cc7983 */ /* 0x000ee80000100a00 */
[----:B------:R-:W-:Y:S04]  /*69c60*/  LDGSTS.E [R3+0x45080], desc[UR48][R144.64], P5 ;  /* 0x4508000090037fae */ /* 0x000fe8000a921870 */
[----:B------:R-:W4:Y:S04]  /*69c70*/  LDL.64 R98, [R1+0xb10] ;  /* 0x000b100001627983 */ /* 0x000f280000100a00 */
[----:B--2---:R-:W-:Y:S04]  /*69c80*/  LDGSTS.E [R0+0x45480], desc[UR48][R152.64], P5 ;  /* 0x4548000098007fae */ /* 0x004fe8000a921870 */
        /* <DEDUP_REMOVED lines=14> */
[----:B----4-:R-:W-:Y:S04]  /*69d70*/  LDGSTS.E [R16+0x47080], desc[UR48][R98.64], P5 ;  /* 0x4708000062107fae */ /* 0x010fe8000a921870 */
[----:B------:R-:W3:Y:S04]  /*69d80*/  LDL.64 R204, [R1+0xd40] ;  /* 0x000d400001cc7983 */ /* 0x000ee80000100a00 */
[----:B--2---:R-:W-:Y:S04]  /*69d90*/  LDGSTS.E [R15+0x47480], desc[UR48][R144.64], P5 ;  /* 0x47480000900f7fae */ /* 0x004fe8000a921870 */
[----:B------:R-:W2:Y:S04]  /*69da0*/  LDL.64 R98, [R1+0xf40] ;  /* 0x000f400001627983 */ /* 0x000ea80000100a00 */
[----:B------:R-:W-:Y:S04]  /*69db0*/  LDGSTS.E [R3+0x47880], desc[UR48][R208.64], P5 ;  /* 0x47880000d0037fae */ /* 0x000fe8000a921870 */
[----:B------:R-:W4:Y:S04]  /*69dc0*/  LDL.64 R144, [R1+0xda0] ;  /* 0x000da00001907983 */ /* 0x000f280000100a00 */
        /* <DEDUP_REMOVED lines=12> */
[----:B------:R-:W3:Y:S04]  /*69e90*/  LDL.64 R204, [R1+0x10d0] ;  /* 0x0010d00001cc7983 */ /* 0x000ee80000100a00 */
[----:B----4-:R-:W-:Y:S04]  /*69ea0*/  LDGSTS.E [R0+0x61480], desc[UR48][R144.64], P5 ;  /* 0x6148000090007fae */ /* 0x010fe8000a921870 */
[----:B------:R-:W-:Y:S04]  /*69eb0*/  LDGSTS.E [R16+0x61880], desc[UR48][R242.64], P5 ;  /* 0x61880000f2107fae */ /* 0x000fe8000a921870 */
[----:B------:R-:W-:Y:S04]  /*69ec0*/  LDGSTS.E [R15+0x61c80], desc[UR48][R210.64], P5 ;  /* 0x61c80000d20f7fae */ /* 0x000fe8000a921870 */
[----:B------:R-:W4:Y:S04]  /*69ed0*/  LDL.64 R144, [R1+0x1110] ;  /* 0x0011100001907983 */ /* 0x000f280000100a00 */
[----:B------:R-:W-:Y:S04]  /*69ee0*/  LDGSTS.E [R3+0x62080], desc[UR48][R154.64], P5 ;  /* 0x620800009a037fae */ /* 0x000fe8000a921870 */
        /* <DEDUP_REMOVED lines=22> */
[----:B------:R-:W2:Y:S04]  /*6a050*/  LDL.64 R92, [R1+0x488] ;  /* 0x00048800015c7983 */ /* 0x000ea80000100a00 */
[----:B------:R-:W3:Y:S04]  /*6a060*/  LDL.64 R144, [R1+0x4a8] ;  /* 0x0004a80001907983 */ /* 0x000ee80000100a00 */
[----:B------:R-:W-:Y:S01]  /*6a070*/  LDGSTS.E [R0+0x66480], desc[UR48][R166.64], P5 ;  /* 0x66480000a6007fae */ /* 0x000fe2000a921870 */
[----:B------:R-:W-:-:S03]  /*6a080*/  VIADD R244, R244, 0x100000 ;  /* 0x00100000f4f47836 */ /* 0x000fc60000000000 */
[----:B------:R-:W-:Y:S04]  /*6a090*/  LDGSTS.E [R16+0x66880], desc[UR48][R220.64], P5 ;  /* 0x66880000dc107fae */ /* 0x000fe8000a921870 */
[----:B------:R-:W-:Y:S04]  /*6a0a0*/  LDGSTS.E [R15+0x66c80], desc[UR48][R160.64], P5 ;  /* 0x66c80000a00f7fae */ /* 0x000fe8000a921870 */
[----:B------:R-:W4:Y:S04]  /*6a0b0*/  LDL.LU.64 R166, [R1+0x1b68] ;  /* 0x001b680001a67983 */ /* 0x000f280000300a00 */
[----:B------:R-:W4:Y:S04]  /*6a0c0*/  LDL.64 R90, [R1+0x4c8] ;  /* 0x0004c800015a7983 */ /* 0x000f280000100a00 */
[----:B------:R-:W4:Y:S04]  /*6a0d0*/  LDL.LU.64 R220, [R1+0x1b60] ;  /* 0x001b600001dc7983 */ /* 0x000f280000300a00 */
[----:B------:R-:W4:Y:S04]  /*6a0e0*/  LDL.LU.64 R160, [R1+0x1b58] ;  /* 0x001b580001a07983 */ /* 0x000f280000300a00 */
[----:B------:R-:W-:Y:S04]  /*6a0f0*/  LDGSTS.E [R3+0x67080], desc[UR48][R172.64], P5 ;  /* 0x67080000ac037fae */ /* 0x000fe8000a921870 */
[----:B------:R-:W4:Y:S04]  /*6a100*/  LDL.64 R152, [R1+0x500] ;  /* 0x0005000001987983 */ /* 0x000f280000100a00 */
[----:B------:R1:W-:Y:S04]  /*6a110*/  LDGSTS.E [R0+0x67480], desc[UR48][R200.64], P5 ;  /* 0x67480000c8007fae */ /* 0x0003e8000a921870 */
[----:B------:R-:W4:Y:S04]  /*6a120*/  LDL.LU.64 R172, [R1+0x1b50] ;  /* 0x001b500001ac7983 */ /* 0x000f280000300a00 */
[----:B------:R1:W-:Y:S02]  /*6a130*/  LDGSTS.E [R15+0x67880], desc[UR48][R146.64], P5 ;  /* 0x67880000920f7fae */ /* 0x0003e4000a921870 */
[----:B-1----:R-:W-:-:S02]  /*6a140*/  VIADD R0, R245, 0x100000 ;  /* 0x00100000f5007836 */ /* 0x002fc40000000000 */
[----:B------:R-:W4:Y:S04]  /*6a150*/  LDL.64 R204, [R1+0x538] ;  /* 0x0005380001cc7983 */ /* 0x000f280000100a00 */
[----:B------:R-:W4:Y:S01]  /*6a160*/  LDL.64 R96, [R1+0x570] ;  /* 0x0005700001607983 */ /* 0x000f220000100a00 */
[----:B------:R-:W-:-:S03]  /*6a170*/  VIADD R15, R245, 0x100000 ;  /* 0x00100000f50f7836 */ /* 0x000fc60000000000 */
[----:B------:R-:W4:Y:S04]  /*6a180*/  LDL.64 R206, [R1+0x5a8] ;  /* 0x0005a80001ce7983 */ /* 0x000f280000100a00 */
[----:B------:R-:W4:Y:S04]  /*6a190*/  LDL.64 R146, [R1+0x5e0] ;  /* 0x0005e00001927983 */ /* 0x000f280000100a00 */
[----:B------:R-:W-:Y:S04]  /*6a1a0*/  LDGSTS.E [R244+0x67c80], desc[UR48][R150.64], P5 ;  /* 0x67c8000096f47fae */ /* 0x000fe8000a921870 */
[----:B------:R-:W4:Y:S01]  /*6a1b0*/  LDL.64 R200, [R1+0x618] ;  /* 0x0006180001c87983 */ /* 0x000f220000100a00 */
[----:B------:R-:W-:-:S02]  /*6a1c0*/  VIADD R3, R245, 0x100000 ;  /* 0x00100000f5037836 */ /* 0x000fc40000000000 */
[C---:B------:R-:W-:Y:S01]  /*6a1d0*/  VIADD R16, R245.reuse, 0x100000 ;  /* 0x00100000f5107836 */ /* 0x040fe20000000000 */
[----:B------:R-:W4:Y:S04]  /*6a1e0*/  LDL.64 R100, [R1+0xd48] ;  /* 0x000d480001647983 */ /* 0x000f280000100a00 */
[----:B------:R-:W4:Y:S04]  /*6a1f0*/  LDL.64 R150, [R1+0x658] ;  /* 0x0006580001967983 */ /* 0x000f280000100a00 */
[----:B------:R-:W4:Y:S04]  /*6a200*/  LDL.64 R98, [R1+0xda8] ;  /* 0x000da80001627983 */ /* 0x000f280000100a00 */
[----:B------:R-:W4:Y:S04]  /*6a210*/  LDL.64 R208, [R1+0xe08] ;  /* 0x000e080001d07983 */ /* 0x000f280000100a00 */
[----:B--2---:R-:W-:Y:S04]  /*6a220*/  LDGSTS.E [R0+0x40100], desc[UR48][R92.64], P5 ;  /* 0x401000005c007fae */ /* 0x004fe8000a921870 */
[----:B---3--:R-:W-:Y:S04]  /*6a230*/  LDGSTS.E [R15+0x40500], desc[UR48][R144.64], P5 ;  /* 0x40500000900f7fae */ /* 0x008fe8000a921870 */
[----:B------:R-:W2:Y:S04]  /*6a240*/  LDL.64 R92, [R1+0x6d8] ;  /* 0x0006d800015c7983 */ /* 0x000ea80000100a00 */
[----:B------:R-:W3:Y:S04]  /*6a250*/  LDL.64 R144, [R1+0x698] ;  /* 0x0006980001907983 */ /* 0x000ee80000100a00 */
[----:B----4-:R-:W-:Y:S04]  /*6a260*/  LDGSTS.E [R3+0x40900], desc[UR48][R90.64], P5 ;  /* 0x409000005a037fae */ /* 0x010fe8000a921870 */
        /* <DEDUP_REMOVED lines=15> */
[----:B---3--:R-:W-:Y:S04]  /*6a360*/  LDGSTS.E [R0+0x42900], desc[UR48][R144.64], P5 ;  /* 0x4290000090007fae */ /* 0x008fe8000a921870 */
[----:B--2---:R-:W-:Y:S04]  /*6a370*/  LDGSTS.E [R16+0x42d00], desc[UR48][R92.64], P5 ;  /* 0x42d000005c107fae */ /* 0x004fe8000a921870 */
[----:B------:R-:W2:Y:S04]  /*6a380*/  LDL.64 R144, [R1+0x898] ;  /* 0x0008980001907983 */ /* 0x000ea80000100a00 */
[----:B------:R-:W3:Y:S04]  /*6a390*/  LDL.64 R92, [R1+0x918] ;  /* 0x00091800015c7983 */ /* 0x000ee80000100a00 */
[----:B----4-:R-:W-:Y:S04]  /*6a3a0*/  LDGSTS.E [R15+0x43100], desc[UR48][R90.64], P5 ;  /* 0x431000005a0f7fae */ /* 0x010fe8000a921870 */
        /* <DEDUP_REMOVED lines=13> */
[----:B---3--:R-:W-:Y:S04]  /*6a480*/  LDGSTS.E [R0+0x45100], desc[UR48][R92.64], P5 ;  /* 0x451000005c007fae */ /* 0x008fe8000a921870 */
[----:B------:R-:W2:Y:S04]  /*6a490*/  LDL.64 R144, [R1+0xb18] ;  /* 0x000b180001907983 */ /* 0x000ea80000100a00 */
[----:B------:R-:W3:Y:S04]  /*6a4a0*/  LDL.64 R150, [R1+0xb58] ;  /* 0x000b580001967983 */ /* 0x000ee80000100a00 */
[----:B----4-:R-:W-:Y:S04]  /*6a4b0*/  LDGSTS.E [R16+0x45500], desc[UR48][R90.64], P5 ;  /* 0x455000005a107fae */ /* 0x010fe8000a921870 */
        /* <DEDUP_REMOVED lines=14> */
[----:B--2---:R-:W-:Y:S04]  /*6a5a0*/  LDGSTS.E [R15+0x47100], desc[UR48][R144.64], P5 ;  /* 0x47100000900f7fae */ /* 0x004fe8000a921870 */
[----:B---3--:R-:W-:Y:S04]  /*6a5b0*/  LDGSTS.E [R3+0x47500], desc[UR48][R150.64], P5 ;  /* 0x4750000096037fae */ /* 0x008fe8000a921870 */
[----:B------:R-:W2:Y:S04]  /*6a5c0*/  LDL.64 R144, [R1+0xce8] ;  /* 0x000ce80001907983 */ /* 0x000ea80000100a00 */
[----:B----4-:R-:W-:Y:S04]  /*6a5d0*/  LDGSTS.E [R0+0x47900], desc[UR48][R92.64], P5 ;  /* 0x479000005c007fae */ /* 0x010fe8000a921870 */
[----:B------:R-:W3:Y:S04]  /*6a5e0*/  LDL.64 R150, [R1+0xf48] ;  /* 0x000f480001967983 */ /* 0x000ee80000100a00 */
[----:B------:R-:W-:Y:S04]  /*6a5f0*/  LDGSTS.E [R16+0x47d00], desc[UR48][R90.64], P5 ;  /* 0x47d000005a107fae */ /* 0x000fe8000a921870 */
[----:B------:R-:W4:Y:S04]  /*6a600*/  LDL.64 R92, [R1+0xf80] ;  /* 0x000f8000015c7983 */ /* 0x000f280000100a00 */
[----:B------:R-:W4:Y:S04]  /*6a610*/  LDL.64 R90, [R1+0xfb8] ;  /* 0x000fb800015a7983 */ /* 0x000f280000100a00 */
[----:B------:R-:W-:Y:S04]  /*6a620*/  LDGSTS.E [R15+0x60100], desc[UR48][R204.64], P5 ;  /* 0x60100000cc0f7fae */ /* 0x000fe8000a921870 */
        /* <DEDUP_REMOVED lines=37> */
[----:B------:R-:W2:Y:S04]  /*6a880*/  LDL.64 R146, [R1+0x490] ;  /* 0x0004900001927983 */ /* 0x000ea80000100a00 */
[----:B------:R-:W3:Y:S04]  /*6a890*/  LDL.LU.64 R246, [R1+0x1b08] ;  /* 0x001b080001f67983 */ /* 0x000ee80000300a00 */
[----:B------:R-:W4:Y:S04]  /*6a8a0*/  LDL.64 R200, [R1+0x4b0] ;  /* 0x0004b00001c87983 */ /* 0x000f280000100a00 */
[----:B------:R-:W-:Y:S04]  /*6a8b0*/  LDGSTS.E [R15+0x66900], desc[UR48][R198.64], P5 ;  /* 0x66900000c60f7fae */ /* 0x000fe8000a921870 */
[----:B------:R-:W4:Y:S04]  /*6a8c0*/  LDL.64 R144, [R1+0x4d0] ;  /* 0x0004d00001907983 */ /* 0x000f280000100a00 */
[----:B------:R-:W-:Y:S04]  /*6a8d0*/  LDGSTS.E [R3+0x66d00], desc[UR48][R6.64], P5 ;  /* 0x66d0000006037fae */ /* 0x000fe8000a921870 */
[----:B------:R-:W4:Y:S04]  /*6a8e0*/  LDL.64 R198, [R1+0x508] ;  /* 0x0005080001c67983 */ /* 0x000f280000100a00 */
[----:B------:R-:W-:Y:S04]  /*6a8f0*/  LDGSTS.E [R0+0x67100], desc[UR48][R202.64], P5 ;  /* 0x67100000ca007fae */ /* 0x000fe8000a921870 */
[----:B------:R-:W4:Y:S04]  /*6a900*/  LDL.LU.64 R6, [R1+0x1b00] ;  /* 0x001b000001067983 */ /* 0x000f280000300a00 */
[----:B------:R-:W4:Y:S04]  /*6a910*/  LDL.64 R92, [R1+0x540] ;  /* 0x00054000015c7983 */ /* 0x000f280000100a00 */
[----:B------:R3:W-:Y:S04]  /*6a920*/  LDGSTS.E [R16+0x67500], desc[UR48][R196.64], P5 ;  /* 0x67500000c4107fae */ /* 0x0007e8000a921870 */
[----:B------:R-:W4:Y:S01]  /*6a930*/  LDL.64 R90, [R1+0x578] ;  /* 0x00057800015a7983 */ /* 0x000f220000100a00 */
[----:B------:R-:W-:-:S03]  /*6a940*/  IADD3 R245, R245, 0x100000, RZ ;  /* 0x00100000f5f57810 */ /* 0x000fc60007ffe0ff */
[----:B------:R1:W-:Y:S04]  /*6a950*/  LDGSTS.E [R15+0x67900], desc[UR48][R148.64], P5 ;  /* 0x67900000940f7fae */ /* 0x0003e8000a921870 */
[----:B------:R-:W4:Y:S04]  /*6a960*/  LDL.64 R196, [R1+0x5b0] ;  /* 0x0005b00001c47983 */ /* 0x000f280000100a00 */
[----:B------:R-:W4:Y:S04]  /*6a970*/  LDL.64 R204, [R1+0x5e8] ;  /* 0x0005e80001cc7983 */ /* 0x000f280000100a00 */
[----:B------:R-:W-:Y:S04]  /*6a980*/  LDGSTS.E [R245+0x67d00], desc[UR48][R94.64], P5 ;  /* 0x67d000005ef57fae */ /* 0x000fe8000a921870 */
[----:B------:R-:W4:Y:S04]  /*6a990*/  LDL.64 R148, [R1+0x620] ;  /* 0x0006200001947983 */ /* 0x000f280000100a00 */
[----:B------:R-:W4:Y:S04]  /*6a9a0*/  LDL.64 R202, [R1+0x660] ;  /* 0x0006600001ca7983 */ /* 0x000f280000100a00 */
[----:B------:R-:W4:Y:S04]  /*6a9b0*/  LDL.64 R94, [R1+0xca0] ;  /* 0x000ca000015e7983 */ /* 0x000f280000100a00 */
[----:B------:R-:W4:Y:S04]  /*6a9c0*/  LDL.64 R206, [R1+0xcf8] ;  /* 0x000cf80001ce7983 */ /* 0x000f280000100a00 */
[----:B------:R-:W4:Y:S01]  /*6a9d0*/  LDL.64 R150, [R1+0xd50] ;  /* 0x000d500001967983 */ /* 0x000f220000100a00 */
[----:B---3--:R-:W-:-:S02]  /*6a9e0*/  VIADD R16, R246, 0x100000 ;  /* 0x00100000f6107836 */ /* 0x008fc40000000000 */
[C---:B-1----:R-:W-:Y:S02]  /*6a9f0*/  VIADD R15, R246.reuse, 0x100000 ;  /* 0x00100000f60f7836 */ /* 0x042fe40000000000 */
[C---:B------:R-:W-:Y:S01]  /*6aa00*/  VIADD R3, R246.reuse, 0x100000 ;  /* 0x00100000f6037836 */ /* 0x040fe20000000000 */
[----:B--2---:R-:W-:Y:S01]  /*6aa10*/  LDGSTS.E [R16+0x40180], desc[UR48][R146.64], P5 ;  /* 0x4018000092107fae */ /* 0x004fe2000a921870 */
[----:B------:R-:W-:-:S03]  /*6aa20*/  VIADD R0, R246, 0x100000 ;  /* 0x00100000f6007836 */ /* 0x000fc60000000000 */
[----:B----4-:R-:W-:Y:S04]  /*6aa30*/  LDGSTS.E [R15+0x40580], desc[UR48][R200.64], P5 ;  /* 0x40580000c80f7fae */ /* 0x010fe8000a921870 */
[----:B------:R-:W-:Y:S04]  /*6aa40*/  LDGSTS.E [R3+0x40980], desc[UR48][R144.64], P5 ;  /* 0x4098000090037fae */ /* 0x000fe8000a921870 */
[----:B------:R-:W2:Y:S04]  /*6aa50*/  LDL.64 R146, [R1+0x6a0] ;  /* 0x0006a00001927983 */ /* 0x000ea80000100a00 */
[----:B------:R-:W-:Y:S04]  /*6aa60*/  LDGSTS.E [R0+0x40d80], desc[UR48][R198.64], P5 ;  /* 0x40d80000c6007fae */ /* 0x000fe8000a921870 */
[----:B------:R-:W3:Y:S04]  /*6aa70*/  LDL.64 R200, [R1+0x6e0] ;  /* 0x0006e00001c87983 */ /* 0x000ee80000100a00 */
        /* <DEDUP_REMOVED lines=29> */
[----:B------:R-:W-:Y:S04]  /*6ac50*/  LDGSTS.E [R15+0x44980], desc[UR48][R202.64], P5 ;  /* 0x44980000ca0f7fae */ /* 0x000fe8000a921870 */
        /* <DEDUP_REMOVED lines=10> */
[----:B------:R-:W4:Y:S04]  /*6ad00*/  LDL.64 R92, [R1+0xdb8] ;  /* 0x000db800015c7983 */ /* 0x000f280000100a00 */
[----:B------:R-:W4:Y:S04]  /*6ad10*/  LDL.64 R198, [R1+0xc20] ;  /* 0x000c200001c67983 */ /* 0x000f280000100a00 */
[----:B------:R-:W-:Y:S04]  /*6ad20*/  LDGSTS.E [R15+0x46180], desc[UR48][R196.64], P5 ;  /* 0x46180000c40f7fae */ /* 0x000fe8000a921870 */
        /* <DEDUP_REMOVED lines=51> */
[----:B------:R1:W-:Y:S04]  /*6b060*/  LDGSTS.E [R16+0x66580], desc[UR48][R190.64], P5 ;  /* 0x66580000be107fae */ /* 0x0003e8000a921870 */
[----:B------:R-:W-:Y:S04]  /*6b070*/  LDGSTS.E [R15+0x66980], desc[UR48][R188.64], P5 ;  /* 0x66980000bc0f7fae */ /* 0x000fe8000a921870 */
[----:B------:R-:W3:Y:S04]  /*6b080*/  LDL.LU.64 R240, [R1+0x1ab0] ;  /* 0x001ab00001f07983 */ /* 0x000ee80000300a00 */
[----:B------:R-:W4:Y:S04]  /*6b090*/  LDL.64 R146, [R1+0x478] ;  /* 0x0004780001927983 */ /* 0x000f280000100a00 */
[----:B------:R-:W2:Y:S04]  /*6b0a0*/  LDL.64 R200, [R1+0x470] ;  /* 0x0004700001c87983 */ /* 0x000ea80000100a00 */
[----:B------:R-:W3:Y:S04]  /*6b0b0*/  LDL.64 R190, [R1+0x468] ;  /* 0x0004680001be7983 */ /* 0x000ee80000100a00 */
[----:B------:R-:W3:Y:S04]  /*6b0c0*/  LDL.64 R144, [R1+0x460] ;  /* 0x0004600001907983 */ /* 0x000ee80000100a00 */
[----:B------:R-:W3:Y:S01]  /*6b0d0*/  LDL.64 R188, [R1+0x458] ;  /* 0x0004580001bc7983 */ /* 0x000ee20000100a00 */
[----:B------:R-:W-:-:S03]  /*6b0e0*/  VIADD R246, R246, 0x100000 ;  /* 0x00100000f6f67836 */ /* 0x000fc60000000000 */
[----:B------:R-:W-:Y:S04]  /*6b0f0*/  LDGSTS.E [R0+0x66d80], desc[UR48][R194.64], P5 ;  /* 0x66d80000c2007fae */ /* 0x000fe8000a921870 */
[----:B------:R1:W-:Y:S04]  /*6b100*/  LDGSTS.E [R15+0x67180], desc[UR48][R192.64], P5 ;  /* 0x67180000c00f7fae */ /* 0x0003e8000a921870 */
[----:B------:R1:W-:Y:S02]  /*6b110*/  LDGSTS.E [R3+0x67580], desc[UR48][R142.64], P5 ;  /* 0x675800008e037fae */ /* 0x0003e4000a921870 */
[----:B-1----:R-:W-:-:S02]  /*6b120*/  VIADD R16, R247, 0x100000 ;  /* 0x00100000f7107836 */ /* 0x002fc40000000000 */
[----:B------:R1:W-:Y:S01]  /*6b130*/  LDGSTS.E [R0+0x67980], desc[UR48][R88.64], P5 ;  /* 0x6798000058007fae */ /* 0x0003e2000a921870 */
[----:B------:R-:W-:-:S03]  /*6b140*/  IADD3 R15, R247, 0x100000, RZ ;  /* 0x00100000f70f7810 */ /* 0x000fc60007ffe0ff */
[----:B------:R-:W3:Y:S01]  /*6b150*/  LDL.64 R198, [R1+0x450] ;  /* 0x0004500001c67983 */ /* 0x000ee20000100a00 */
[----:B------:R-:W-:-:S03]  /*6b160*/  VIADD R3, R247, 0x100000 ;  /* 0x00100000f7037836 */ /* 0x000fc60000000000 */
[----:B------:R-:W3:Y:S01]  /*6b170*/  LDL.64 R142, [R1+0x448] ;  /* 0x00044800018e7983 */ /* 0x000ee20000100a00 */
[----:B-1----:R-:W-:-:S03]  /*6b180*/  VIADD R0, R247, 0x100000 ;  /* 0x00100000f7007836 */ /* 0x002fc60000000000 */
[----:B------:R-:W-:Y:S04]  /*6b190*/  LDGSTS.E [R246+0x67d80], desc[UR48][R86.64], P5 ;  /* 0x67d8000056f67fae */ /* 0x000fe8000a921870 */
        /* <DEDUP_REMOVED lines=9> */
[----:B------:R-:W-:Y:S04]  /*6b230*/  LDGSTS.E [R16+0x40e00], desc[UR48][R144.64], P5 ;  /* 0x40e0000090107fae */ /* 0x000fe8000a921870 */
[----:B------:R-:W2:Y:S04]  /*6b240*/  LDL.64 R200, [R1+0x6e8] ;  /* 0x0006e80001c87983 */ /* 0x000ea80000100a00 */
[----:B------:R-:W3:Y:S04]  /*6b250*/  LDL.64 R190, [R1+0x6a8] ;  /* 0x0006a80001be7983 */ /* 0x000ee80000100a00 */
        /* <DEDUP_REMOVED lines=13> */
[----:B------:R-:W4:Y:S04]  /*6b330*/  LDL.64 R192, [R1+0x8e8] ;  /* 0x0008e80001c07983 */ /* 0x000f280000100a00 */
[----:B---3--:R-:W-:Y:S04]  /*6b340*/  LDGSTS.E [R15+0x42a00], desc[UR48][R190.64], P5 ;  /* 0x42a00000be0f7fae */ /* 0x008fe8000a921870 */
[----:B--2---:R-:W-:Y:S04]  /*6b350*/  LDGSTS.E [R3+0x42e00], desc[UR48][R200.64], P5 ;  /* 0x42e00000c8037fae */ /* 0x004fe8000a921870 */
[----:B----4-:R-:W-:Y:S04]  /*6b360*/  LDGSTS.E [R0+0x43200], desc[UR48][R144.64], P5 ;  /* 0x4320000090007fae */ /* 0x010fe8000a921870 */
[----:B------:R-:W2:Y:S04]  /*6b370*/  LDL.64 R190, [R1+0x928] ;  /* 0x0009280001be7983 */ /* 0x000ea80000100a00 */
[----:B------:R-:W-:Y:S04]  /*6b380*/  LDGSTS.E [R16+0x43600], desc[UR48][R188.64], P5 ;  /* 0x43600000bc107fae */ /* 0x000fe8000a921870 */
[----:B------:R-:W3:Y:S04]  /*6b390*/  LDL.64 R200, [R1+0x968] ;  /* 0x0009680001c87983 */ /* 0x000ee80000100a00 */
        /* <DEDUP_REMOVED lines=18> */
[----:B------:R-:W-:Y:S04]  /*6b4c0*/  LDGSTS.E [R16+0x45e00], desc[UR48][R144.64], P5 ;  /* 0x45e0000090107fae */ /* 0x000fe8000a921870 */
[----:B------:R-:W3:Y:S04]  /*6b4d0*/  LDL.64 R200, [R1+0xd00] ;  /* 0x000d000001c87983 */ /* 0x000ee80000100a00 */
[----:B------:R-:W4:Y:S04]  /*6b4e0*/  LDL.64 R188, [R1+0xba8] ;  /* 0x000ba80001bc7983 */ /* 0x000f280000100a00 */
[----:B------:R-:W3:Y:S04]  /*6b4f0*/  LDL.64 R144, [R1+0xd58] ;  /* 0x000d580001907983 */ /* 0x000ee80000100a00 */
[----:B------:R-:W-:Y:S04]  /*6b500*/  LDGSTS.E [R15+0x46200], desc[UR48][R198.64], P5 ;  /* 0x46200000c60f7fae */ /* 0x000fe8000a921870 */
        /* <DEDUP_REMOVED lines=9> */
[----:B--2---:R-:W-:Y:S04]  /*6b5a0*/  LDGSTS.E [R0+0x47600], desc[UR48][R190.64], P5 ;  /* 0x47600000be007fae */ /* 0x004fe8000a921870 */
[----:B------:R-:W2:Y:S04]  /*6b5b0*/  LDL.64 R190, [R1+0xf50] ;  /* 0x000f500001be7983 */ /* 0x000ea80000100a00 */
[----:B----4-:R-:W-:Y:S04]  /*6b5c0*/  LDGSTS.E [R15+0x47a00], desc[UR48][R188.64], P5 ;  /* 0x47a00000bc0f7fae */ /* 0x010fe8000a921870 */
[----:B------:R-:W-:Y:S04]  /*6b5d0*/  LDGSTS.E [R3+0x47e00], desc[UR48][R88.64], P5 ;  /* 0x47e0000058037fae */ /* 0x000fe8000a921870 */
[----:B------:R-:W-:Y:S04]  /*6b5e0*/  LDGSTS.E [R0+0x60200], desc[UR48][R86.64], P5 ;  /* 0x6020000056007fae */ /* 0x000fe8000a921870 */
[----:B------:R-:W4:Y:S04]  /*6b5f0*/  LDL.64 R188, [R1+0xf88] ;  /* 0x000f880001bc7983 */ /* 0x000f280000100a00 */
[----:B------:R-:W-:Y:S04]  /*6b600*/  LDGSTS.E [R16+0x60600], desc[UR48][R202.64], P5 ;  /* 0x60600000ca107fae */ /* 0x000fe8000a921870 */
[----:B------:R-:W-:Y:S04]  /*6b610*/  LDGSTS.E [R15+0x60a00], desc[UR48][R146.64], P5 ;  /* 0x60a00000920f7fae */ /* 0x000fe8000a921870 */
[----:B---3--:R-:W-:Y:S04]  /*6b620*/  LDGSTS.E [R0+0x60e00], desc[UR48][R200.64], P5 ;  /* 0x60e00000c8007fae */ /* 0x008fe8000a921870 */
[----:B------:R-:W-:Y:S04]  /*6b630*/  LDGSTS.E [R16+0x61200], desc[UR48][R144.64], P5 ;  /* 0x6120000090107fae */ /* 0x000fe8000a921870 */
[----:B------:R-:W-:Y:S04]  /*6b640*/  LDGSTS.E [R15+0x61600], desc[UR48][R198.64], P5 ;  /* 0x61600000c60f7fae */ /* 0x000fe8000a921870 */
[----:B------:R-:W-:Y:S04]  /*6b650*/  LDGSTS.E [R3+0x61a00], desc[UR48][R142.64], P5 ;  /* 0x61a000008e037fae */ /* 0x000fe8000a921870 */
[----:B------:R-:W-:Y:S04]  /*6b660*/  LDGSTS.E [R0+0x61e00], desc[UR48][R196.64], P5 ;  /* 0x61e00000c4007fae */ /* 0x000fe8000a921870 */
[----:B------:R-:W-:Y:S04]  /*6b670*/  LDGSTS.E [R15+0x62200], desc[UR48][R194.64], P5 ;  /* 0x62200000c20f7fae */ /* 0x000fe8000a921870 */
[----:B------:R-:W-:Y:S04]  /*6b680*/  LDGSTS.E [R3+0x62600], desc[UR48][R192.64], P5 ;  /* 0x62600000c0037fae */ /* 0x000fe8000a921870 */
[----:B--2---:R-:W-:Y:S04]  /*6b690*/  LDGSTS.E [R0+0x62a00], desc[UR48][R190.64], P5 ;  /* 0x62a00000be007fae */ /* 0x004fe8000a921870 */
        /* <DEDUP_REMOVED lines=22> */
[----:B------:R-:W-:Y:S04]  /*6b800*/  LDGSTS.E [R16+0x66200], desc[UR48][R136.64], P5 ;  /* 0x6620000088107fae */ /* 0x000fe8000a921870 */
[----:B------:R-:W2:Y:S01]  /*6b810*/  LDL.64 R182, [R1+0x2f8] ;  /* 0x0002f80001b67983 */ /* 0x000ea20000100a00 */
[----:B------:R-:W-:-:S03]  /*6b820*/  VIADD R247, R247, 0x100000 ;  /* 0x00100000f7f77836 */ /* 0x000fc60000000000 */
[----:B------:R-:W-:Y:S04]  /*6b830*/  LDGSTS.E [R15+0x66600], desc[UR48][R140.64], P5 ;  /* 0x666000008c0f7fae */ /* 0x000fe8000a921870 */
[----:B------:R-:W3:Y:S04]  /*6b840*/  LDL.64 R136, [R1+0x2e0] ;  /* 0x0002e00001887983 */ /* 0x000ee80000100a00 */
[----:B------:R-:W-:Y:S04]  /*6b850*/  LDGSTS.E [R3+0x66a00], desc[UR48][R138.64], P5 ;  /* 0x66a000008a037fae */ /* 0x000fe8000a921870 */
[----:B------:R-:W3:Y:S04]  /*6b860*/  LDL.64 R190, [R1+0x510] ;  /* 0x0005100001be7983 */ /* 0x000ee80000100a00 */
[----:B------:R4:W-:Y:S04]  /*6b870*/  LDGSTS.E [R0+0x66e00], desc[UR48][R134.64], P5 ;  /* 0x66e0000086007fae */ /* 0x0009e8000a921870 */
[----:B------:R-:W3:Y:S04]  /*6b880*/  LDL.64 R138, [R1+0x4d8] ;  /* 0x0004d800018a7983 */ /* 0x000ee80000100a00 */
[----:B------:R-:W-:Y:S04]  /*6b890*/  LDGSTS.E [R16+0x67200], desc[UR48][R84.64], P5 ;  /* 0x6720000054107fae */ /* 0x000fe8000a921870 */
[----:B------:R-:W3:Y:S04]  /*6b8a0*/  LDL.64 R134, [R1+0x548] ;  /* 0x0005480001867983 */ /* 0x000ee80000100a00 */
[----:B------:R-:W3:Y:S04]  /*6b8b0*/  LDL.64 R188, [R1+0x580] ;  /* 0x0005800001bc7983 */ /* 0x000ee80000100a00 */
[----:B------:R1:W-:Y:S04]  /*6b8c0*/  LDGSTS.E [R15+0x67600], desc[UR48][R82.64], P5 ;  /* 0x67600000520f7fae */ /* 0x0003e8000a921870 */
[----:B------:R-:W3:Y:S04]  /*6b8d0*/  LDL.64 R186, [R1+0x5b8] ;  /* 0x0005b80001ba7983 */ /* 0x000ee80000100a00 */
[----:B------:R1:W-:Y:S04]  /*6b8e0*/  LDGSTS.E [R3+0x67a00], desc[UR48][R80.64], P5 ;  /* 0x67a0000050037fae */ /* 0x0003e8000a921870 */
[----:B------:R-:W-:Y:S04]  /*6b8f0*/  LDGSTS.E [R247+0x67e00], desc[UR48][R78.64], P5 ;  /* 0x67e000004ef77fae */ /* 0x000fe8000a921870 */
[----:B------:R-:W3:Y:S04]  /*6b900*/  LDL.64 R184, [R1+0x5f0] ;  /* 0x0005f00001b87983 */ /* 0x000ee80000100a00 */
[----:B------:R-:W3:Y:S04]  /*6b910*/  LDL.64 R192, [R1+0x630] ;  /* 0x0006300001c07983 */ /* 0x000ee80000100a00 */
[----:B------:R-:W3:Y:S04]  /*6b920*/  LDL.64 R194, [R1+0x730] ;  /* 0x0007300001c27983 */ /* 0x000ee80000100a00 */
[----:B------:R-:W3:Y:S04]  /*6b930*/  LDL.64 R198, [R1+0xaf0] ;  /* 0x000af00001c67983 */ /* 0x000ee80000100a00 */
[----:B------:R-:W3:Y:S04]  /*6b940*/  LDL.64 R142, [R1+0xb30] ;  /* 0x000b3000018e7983 */ /* 0x000ee80000100a00 */
[----:B------:R-:W3:Y:S04]  /*6b950*/  LDL.64 R196, [R1+0xb70] ;  /* 0x000b700001c47983 */ /* 0x000ee80000100a00 */
[----:B------:R-:W3:Y:S01]  /*6b960*/  LDL.64 R140, [R1+0xbb0] ;  /* 0x000bb000018c7983 */ /* 0x000ee20000100a00 */
[----:B----4-:R-:W-:-:S05]  /*6b970*/  VIADD R0, R248, 0x100000 ;  /* 0x00100000f8007836 */ /* 0x010fca0000000000 */
[----:B--2---:R-:W-:Y:S04]  /*6b980*/  LDGSTS.E [R0+0x40280], desc[UR48][R182.64], P5 ;  /* 0x40280000b6007fae */ /* 0x004fe8000a921870 */
[----:B------:R-:W2:Y:S01]  /*6b990*/  LDL.64 R182, [R1+0x670] ;  /* 0x0006700001b67983 */ /* 0x000ea20000100a00 */
[C---:B-1----:R-:W-:Y:S01]  /*6b9a0*/  IADD3 R15, R248.reuse, 0x100000, RZ ;  /* 0x00100000f80f7810 */ /* 0x042fe20007ffe0ff */
[C---:B------:R-:W-:Y:S02]  /*6b9b0*/  VIADD R3, R248.reuse, 0x100000 ;  /* 0x00100000f8037836 */ /* 0x040fe40000000000 */
[C---:B------:R-:W-:Y:S02]  /*6b9c0*/  VIADD R16, R248.reuse, 0x100000 ;  /* 0x00100000f8107836 */ /* 0x040fe40000000000 */
[----:B---3--:R-:W-:Y:S04]  /*6b9d0*/  LDGSTS.E [R15+0x40680], desc[UR48][R136.64], P5 ;  /* 0x40680000880f7fae */ /* 0x008fe8000a921870 */
        /* <DEDUP_REMOVED lines=73> */
[----:B------:R-:W-:Y:S04]  /*6be70*/  LDGSTS.E [R15+0x64280], desc[UR48][R220.64], P5 ;  /* 0x64280000dc0f7fae */ /* 0x000fe8000a921870 */
[----:B------:R-:W3:Y:S04]  /*6be80*/  LDL.LU.64 R214, [R1+0x1a58] ;  /* 0x001a580001d67983 */ /* 0x000ee80000300a00 */
[----:B------:R-:W-:Y:S04]  /*6be90*/  LDGSTS.E [R3+0x64680], desc[UR48][R180.64], P5 ;  /* 0x64680000b4037fae */ /* 0x000fe8000a921870 */
[----:B------:R-:W4:Y:S04]  /*6bea0*/  LDL.LU.64 R8, [R1+0x1a50] ;  /* 0x001a500001087983 */ /* 0x000f280000300a00 */
[----:B------:R-:W-:Y:S04]  /*6beb0*/  LDGSTS.E [R0+0x64a80], desc[UR48][R178.64], P5 ;  /* 0x64a80000b2007fae */ /* 0x000fe8000a921870 */
[----:B------:R-:W3:Y:S04]  /*6bec0*/  LDL.LU.64 R216, [R1+0x1a48] ;  /* 0x001a480001d87983 */ /* 0x000ee80000300a00 */
        /* <DEDUP_REMOVED lines=9> */
[----:B------:R-:W2:Y:S04]  /*6bf60*/  LDL.64 R180, [R1+0x2d8] ;  /* 0x0002d80001b47983 */ /* 0x000ea80000100a00 */
[----:B------:R-:W4:Y:S04]  /*6bf70*/  LDL.64 R178, [R1+0x4e0] ;  /* 0x0004e00001b27983 */ /* 0x000f280000100a00 */
[----:B------:R-:W3:Y:S04]  /*6bf80*/  LDL.64 R126, [R1+0x2f0] ;  /* 0x0002f000017e7983 */ /* 0x000ee80000100a00 */
[----:B------:R-:W4:Y:S04]  /*6bf90*/  LDL.64 R176, [R1+0x518] ;  /* 0x0005180001b07983 */ /* 0x000f280000100a00 */
[----:B------:R-:W4:Y:S04]  /*6bfa0*/  LDL.64 R184, [R1+0x550] ;  /* 0x0005500001b87983 */ /* 0x000f280000100a00 */
[----:B------:R-:W4:Y:S04]  /*6bfb0*/  LDL.64 R174, [R1+0x588] ;  /* 0x0005880001ae7983 */ /* 0x000f280000100a00 */
[----:B------:R-:W-:Y:S01]  /*6bfc0*/  LDGSTS.E [R0+0x66280], desc[UR48][R128.64], P5 ;  /* 0x6628000080007fae */ /* 0x000fe2000a921870 */
[----:B------:R-:W-:-:S03]  /*6bfd0*/  VIADD R248, R248, 0x100000 ;  /* 0x00100000f8f87836 */ /* 0x000fc60000000000 */
[----:B------:R-:W-:Y:S04]  /*6bfe0*/  LDGSTS.E [R16+0x66680], desc[UR48][R76.64], P5 ;  /* 0x666800004c107fae */ /* 0x000fe8000a921870 */
[----:B------:R-:W-:Y:S04]  /*6bff0*/  LDGSTS.E [R15+0x66a80], desc[UR48][R74.64], P5 ;  /* 0x66a800004a0f7fae */ /* 0x000fe8000a921870 */
[----:B------:R1:W-:Y:S04]  /*6c000*/  LDGSTS.E [R3+0x66e80], desc[UR48][R72.64], P5 ;  /* 0x66e8000048037fae */ /* 0x0003e8000a921870 */
[----:B------:R1:W-:Y:S04]  /*6c010*/  LDGSTS.E [R0+0x67280], desc[UR48][R70.64], P5 ;  /* 0x6728000046007fae */ /* 0x0003e8000a921870 */
[----:B------:R1:W-:Y:S02]  /*6c020*/  LDGSTS.E [R16+0x67680], desc[UR48][R68.64], P5 ;  /* 0x6768000044107fae */ /* 0x0003e4000a921870 */
[----:B-1----:R-:W-:-:S02]  /*6c030*/  VIADD R3, R249, 0x100000 ;  /* 0x00100000f9037836 */ /* 0x002fc40000000000 */
[----:B------:R1:W-:Y:S01]  /*6c040*/  LDGSTS.E [R15+0x67a80], desc[UR48][R66.64], P5 ;  /* 0x67a80000420f7fae */ /* 0x0003e2000a921870 */
[----:B------:R-:W-:-:S03]  /*6c050*/  VIADD R0, R249, 0x100000 ;  /* 0x00100000f9007836 */ /* 0x000fc60000000000 */
[----:B------:R-:W4:Y:S01]  /*6c060*/  LDL.64 R128, [R1+0x5c0] ;  /* 0x0005c00001807983 */ /* 0x000f220000100a00 */
[----:B------:R-:W-:-:S03]  /*6c070*/  VIADD R16, R249, 0x100000 ;  /* 0x00100000f9107836 */ /* 0x000fc60000000000 */
[----:B------:R-:W-:Y:S01]  /*6c080*/  LDGSTS.E [R248+0x67e80], desc[UR48][R64.64], P5 ;  /* 0x67e8000040f87fae */ /* 0x000fe2000a921870 */
[----:B-1----:R-:W-:-:S03]  /*6c090*/  IADD3 R15, R249, 0x100000, RZ ;  /* 0x00100000f90f7810 */ /* 0x002fc60007ffe0ff */
[----:B------:R-:W4:Y:S04]  /*6c0a0*/  LDL.64 R182, [R1+0x5f8] ;  /* 0x0005f80001b67983 */ /* 0x000f280000100a00 */
[----:B------:R-:W4:Y:S04]  /*6c0b0*/  LDL.64 R186, [R1+0x638] ;  /* 0x0006380001ba7983 */ /* 0x000f280000100a00 */
[----:B------:R-:W4:Y:S04]  /*6c0c0*/  LDL.64 R130, [R1+0x778] ;  /* 0x0007780001827983 */ /* 0x000f280000100a00 */
[----:B------:R-:W4:Y:S04]  /*6c0d0*/  LDL.64 R190, [R1+0x9f8] ;  /* 0x0009f80001be7983 */ /* 0x000f280000100a00 */
[----:B------:R-:W4:Y:S04]  /*6c0e0*/  LDL.64 R134, [R1+0xa38] ;  /* 0x000a380001867983 */ /* 0x000f280000100a00 */
[----:B------:R-:W4:Y:S04]  /*6c0f0*/  LDL.64 R188, [R1+0xa78] ;  /* 0x000a780001bc7983 */ /* 0x000f280000100a00 */
[----:B------:R-:W4:Y:S04]  /*6c100*/  LDL.64 R132, [R1+0xab8] ;  /* 0x000ab80001847983 */ /* 0x000f280000100a00 */
[----:B---3--:R-:W-:Y:S04]  /*6c110*/  LDGSTS.E [R3+0x40300], desc[UR48][R126.64], P5 ;  /* 0x403000007e037fae */ /* 0x008fe8000a921870 */
[----:B--2---:R-:W-:Y:S04]  /*6c120*/  LDGSTS.E [R0+0x40700], desc[UR48][R180.64], P5 ;  /* 0x40700000b4007fae */ /* 0x004fe8000a921870 */
[----:B----4-:R-:W-:Y:S04]  /*6c130*/  LDGSTS.E [R15+0x40b00], desc[UR48][R178.64], P5 ;  /* 0x40b00000b20f7fae */ /* 0x010fe8000a921870 */
        /* <DEDUP_REMOVED lines=52> */
[----:B------:R-:W-:-:S02]  /*6c480*/  IMAD.MOV.U32 R165, RZ, RZ, R17 ;  /* 0x000000ffffa57224 */ /* 0x000fc400078e0011 */
[----:B------:R-:W-:Y:S02]  /*6c490*/  IMAD.MOV.U32 R246, RZ, RZ, R164 ;  /* 0x000000fffff67224 */ /* 0x000fe400078e00a4 */
[----:B------:R-:W-:Y:S01]  /*6c4a0*/  IMAD.MOV.U32 R247, RZ, RZ, R165 ;  /* 0x000000fffff77224 */ /* 0x000fe200078e00a5 */
[----:B------:R-:W-:Y:S01]  /*6c4b0*/  MOV R244, R226 ;  /* 0x000000e200f47202 */ /* 0x000fe20000000f00 */
[----:B------:R-:W-:Y:S02]  /*6c4c0*/  IMAD.MOV.U32 R242, RZ, RZ, R224 ;  /* 0x000000fffff27224 */ /* 0x000fe400078e00e0 */
[----:B------:R-:W-:Y:S02]  /*6c4d0*/  IMAD.MOV.U32 R243, RZ, RZ, R225 ;  /* 0x000000fffff37224 */ /* 0x000fe400078e00e1 */
[----:B------:R-:W-:Y:S01]  /*6c4e0*/  IMAD.MOV.U32 R245, RZ, RZ, R227 ;  /* 0x000000fffff57224 */ /* 0x000fe200078e00e3 */
        /* <DEDUP_REMOVED lines=18> */
[----:B------:R1:W-:Y:S04]  /*6c610*/  LDGSTS.E [R0+0x63300], desc[UR48][R250.64], P5 ;  /* 0x63300000fa007fae */ /* 0x0003e8000a921870 */
[----:B------:R-:W-:Y:S04]  /*6c620*/  LDGSTS.E [R16+0x63700], desc[UR48][R172.64], P5 ;  /* 0x63700000ac107fae */ /* 0x000fe8000a921870 */
[----:B------:R-:W2:Y:S04]  /*6c630*/  LDL.LU.64 R240, [R1+0x19f0] ;  /* 0x0019f00001f07983 */ /* 0x000ea80000300a00 */
[----:B------:R-:W3:Y:S01]  /*6c640*/  LDL.LU R250, [R1+0x19e8] ;  /* 0x0019e80001fa7983 */ /* 0x000ee20000300800 */
[----:B------:R-:W-:Y:S01]  /*6c650*/  VIADD R249, R249, 0x100000 ;  /* 0x00100000f9f97836 */ /* 0x000fe20000000000 */
[----:B-1----:R-:W1:Y:S02]  /*6c660*/  LDC R251, c[0x0][0x230] ;  /* 0x00008c00fffb7b82 */ /* 0x002e640000000800 */
        /* <DEDUP_REMOVED lines=16> */
[----:B------:R-:W-:Y:S04]  /*6c770*/  LDGSTS.E [R16+0x65f00], desc[UR48][R62.64], P5 ;  /* 0x65f000003e107fae */ /* 0x000fe8000a921870 */
[----:B------:R-:W-:Y:S04]  /*6c780*/  LDGSTS.E [R15+0x66300], desc[UR48][R60.64], P5 ;  /* 0x663000003c0f7fae */ /* 0x000fe8000a921870 */
[----:B------:R-:W-:Y:S04]  /*6c790*/  LDGSTS.E [R0+0x66700], desc[UR48][R58.64], P5 ;  /* 0x667000003a007fae */ /* 0x000fe8000a921870 */
[----:B------:R-:W-:Y:S04]  /*6c7a0*/  LDGSTS.E [R16+0x66b00], desc[UR48][R56.64], P5 ;  /* 0x66b0000038107fae */ /* 0x000fe8000a921870 */
[----:B------:R-:W-:Y:S04]  /*6c7b0*/  LDGSTS.E [R15+0x66f00], desc[UR48][R54.64], P5 ;  /* 0x66f00000360f7fae */ /* 0x000fe8000a921870 */
[----:B------:R-:W-:Y:S04]  /*6c7c0*/  LDGSTS.E [R3+0x67300], desc[UR48][R52.64], P5 ;  /* 0x6730000034037fae */ /* 0x000fe8000a921870 */
[----:B------:R3:W-:Y:S04]  /*6c7d0*/  LDGSTS.E [R0+0x67700], desc[UR48][R50.64], P5 ;  /* 0x6770000032007fae */ /* 0x0007e8000a921870 */
[----:B------:R1:W-:Y:S04]  /*6c7e0*/  LDGSTS.E [R15+0x67b00], desc[UR48][R48.64], P5 ;  /* 0x67b00000300f7fae */ /* 0x0003e8000a921870 */
[----:B------:R4:W-:Y:S04]  /*6c7f0*/  LDGSTS.E [R249+0x67f00], desc[UR48][R46.64], P5 ;  /* 0x67f000002ef97fae */ /* 0x0009e8000a921870 */
        /* <DEDUP_REMOVED lines=12> */
[C---:B------:R-:W-:Y:S01]  /*6c8c0*/  IADD3 R16, R250.reuse, 0x100000, RZ ;  /* 0x00100000fa107810 */ /* 0x040fe20007ffe0ff */
[----:B------:R-:W-:Y:S04]  /*6c8d0*/  LDGSTS.E [R0+0x40380], desc[UR48][R234.64], P5 ;  /* 0x40380000ea007fae */ /* 0x000fe8000a921870 */
[----:B------:R-:W-:Y:S04]  /*6c8e0*/  LDGSTS.E [R15+0x40780], desc[UR48][R212.64], P5 ;  /* 0x40780000d40f7fae */ /* 0x000fe8000a921870 */
[----:B------:R-:W-:Y:S04]  /*6c8f0*/  LDGSTS.E [R3+0x40b80], desc[UR48][R242.64], P5 ;  /* 0x40b80000f2037fae */ /* 0x000fe8000a921870 */
[----:B------:R-:W-:Y:S04]  /*6c900*/  LDGSTS.E [R0+0x40f80], desc[UR48][R246.64], P5 ;  /* 0x40f80000f6007fae */ /* 0x000fe8000a921870 */
[----:B------:R-:W-:Y:S04]  /*6c910*/  LDGSTS.E [R16+0x41380], desc[UR48][R244.64], P5 ;  /* 0x41380000f4107fae */ /* 0x000fe8000a921870 */
[----:B--2---:R-:W-:Y:S04]  /*6c920*/  LDGSTS.E [R15+0x41780], desc[UR48][R240.64], P5 ;  /* 0x41780000f00f7fae */ /* 0x004fe8000a921870 */
[----:B------:R-:W-:Y:S04]  /*6c930*/  LDGSTS.E [R3+0x41b80], desc[UR48][R236.64], P5 ;  /* 0x41b80000ec037fae */ /* 0x000fe8000a921870 */
[----:B----4-:R-:W-:Y:S04]  /*6c940*/  LDGSTS.E [R0+0x41f80], desc[UR48][R170.64], P5 ;  /* 0x41f80000aa007fae */ /* 0x010fe8000a921870 */
[----:B------:R-:W-:Y:S04]  /*6c950*/  LDGSTS.E [R15+0x42380], desc[UR48][R114.64], P5 ;  /* 0x42380000720f7fae */ /* 0x000fe8000a921870 */
        /* <DEDUP_REMOVED lines=20> */
[----:B------:R1:W-:Y:S01]  /*6caa0*/  LDGSTS.E [R15+0x45b80], desc[UR48][R116.64], P5 ;  /* 0x45b80000740f7fae */ /* 0x0003e2000a921870 */
[----:B------:R-:W-:Y:S01]  /*6cab0*/  VIADD R250, R250, 0x100000 ;  /* 0x00100000fafa7836 */ /* 0x000fe20000000000 */
[----:B------:R-:W-:-:S02]  /*6cac0*/  CS2R R46, SRZ ;  /* 0x00000000002e7805 */ /* 0x000fc4000001ff00 */
[----:B------:R-:W-:Y:S02]  /*6cad0*/  CS2R R48, SRZ ;  /* 0x0000000000307805 */ /* 0x000fe4000001ff00 */
[----:B------:R-:W-:Y:S02]  /*6cae0*/  CS2R R50, SRZ ;  /* 0x0000000000327805 */ /* 0x000fe4000001ff00 */
[----:B------:R-:W-:Y:S02]  /*6caf0*/  CS2R R52, SRZ ;  /* 0x0000000000347805 */ /* 0x000fe4000001ff00 */
[----:B------:R-:W-:Y:S02]  /*6cb00*/  CS2R R54, SRZ ;  /* 0x0000000000367805 */ /* 0x000fe4000001ff00 */
[----:B------:R-:W-:Y:S02]  /*6cb10*/  CS2R R56, SRZ ;  /* 0x0000000000387805 */ /* 0x000fe4000001ff00 */
        /* <DEDUP_REMOVED lines=22> */
[----:B-1----:R-:W-:Y:S02]  /*6cc80*/  CS2R R116, SRZ ;  /* 0x0000000000747805 */ /* 0x002fe4000001ff00 */
        /* <DEDUP_REMOVED lines=16> */
[----:B------:R-:W-:Y:S01]  /*6cd90*/  CS2R R150, SRZ ;  /* 0x0000000000967805 */ /* 0x000fe2000001ff00 */
        /* <DEDUP_REMOVED lines=10> */
[----:B------:R-:W5:Y:S04]  /*6ce40*/  LDL.LU.64 R6, [R1+0x19e0] ;  /* 0x0019e00001067983 */ /* 0x000f680000300a00 */
[----:B------:R-:W5:Y:S04]  /*6ce50*/  LDL.LU.64 R12, [R1+0x19d8] ;  /* 0x0019d800010c7983 */ /* 0x000f680000300a00 */
[----:B------:R-:W5:Y:S04]  /*6ce60*/  LDL.LU.64 R10, [R1+0x19d0] ;  /* 0x0019d000010a7983 */ /* 0x000f680000300a00 */
[----:B------:R-:W-:Y:S04]  /*6ce70*/  LDGSTS.E [R0+0x60780], desc[UR48][R8.64], P5 ;  /* 0x6078000008007fae */ /* 0x000fe8000a921870 */
[----:B------:R-:W-:Y:S04]  /*6ce80*/  LDGSTS.E [R16+0x60b80], desc[UR48][R228.64], P5 ;  /* 0x60b80000e4107fae */ /* 0x000fe8000a921870 */
[----:B------:R-:W-:Y:S04]  /*6ce90*/  LDGSTS.E [R15+0x60f80], desc[UR48][R222.64], P5 ;  /* 0x60f80000de0f7fae */ /* 0x000fe8000a921870 */
[----:B------:R-:W5:Y:S04]  /*6cea0*/  LDL.LU.64 R8, [R1+0x19c8] ;  /* 0x0019c80001087983 */ /* 0x000f680000300a00 */
[----:B------:R1:W-:Y:S04]  /*6ceb0*/  STL [R1], RZ ;  /* 0x000000ff01007387 */ /* 0x0003e80000100800 */
[----:B------:R1:W-:Y:S04]  /*6cec0*/  STL [R1+0x4], RZ ;  /* 0x000004ff01007387 */ /* 0x0003e80000100800 */
        /* <DEDUP_REMOVED lines=100> */
[----:B------:R-:W-:Y:S04]  /*6d510*/  LDGSTS.E [R3+0x61380], desc[UR48][R220.64], P5 ;  /* 0x61380000dc037fae */ /* 0x000fe8000a921870 */
        /* <DEDUP_REMOVED lines=47> */
[----:B------:R2:W-:Y:S04]  /*6d810*/  LDGSTS.E [R0+0x67380], desc[UR48][R24.64], P5 ;  /* 0x6738000018007fae */ /* 0x0005e8000a921870 */
[----:B------:R1:W-:Y:S04]  /*6d820*/  STL [R1+0x1f8], RZ ;  /* 0x0001f8ff01007387 */ /* 0x0003e80000100800 */
[----:B------:R1:W-:Y:S01]  /*6d830*/  STL [R1+0x1fc], RZ ;  /* 0x0001fcff01007387 */ /* 0x0003e20000100800 */
[----:B--2---:R-:W-:-:S03]  /*6d840*/  VIADD R0, R251, 0x7f ;  /* 0x0000007ffb007836 */ /* 0x004fc60000000000 */
[----:B------:R1:W-:Y:S02]  /*6d850*/  LDGSTS.E [R16+0x67780], desc[UR48][R22.64], P5 ;  /* 0x6778000016107fae */ /* 0x0003e4000a921870 */
[----:B------:R-:W-:Y:S02]  /*6d860*/  ISETP.GE.AND P0, PT, R0, 0x80, PT ;  /* 0x000000800000780c */ /* 0x000fe40003f06270 */
[----:B------:R1:W-:Y:S04]  /*6d870*/  LDGSTS.E [R15+0x67b80], desc[UR48][R20.64], P5 ;  /* 0x67b80000140f7fae */ /* 0x0003e8000a921870 */
[----:B------:R1:W-:Y:S01]  /*6d880*/  LDGSTS.E [R250+0x67f80], desc[UR48][R18.64], P5 ;  /* 0x67f8000012fa7fae */ /* 0x0003e2000a921870 */
[----:B------:R-:W-:-:S03]  /*6d890*/  CS2R R24, SRZ ;  /* 0x0000000000187805 */ /* 0x000fc6000001ff00 */
[----:B------:R-:W0:Y:S01]  /*6d8a0*/  LDGDEPBAR ;  /* 0x00000000000079af */ /* 0x000e220000000000 */
        /* <DEDUP_REMOVED lines=16> */
[----:B------:R-:W-:Y:S01]  /*6d9b0*/  CS2R R114, SRZ ;  /* 0x0000000000727805 */ /* 0x000fe2000001ff00 */
[----:B-1----:R-:W-:Y:S06]  /*6d9c0*/  @!P0 BRA `(.L_x_0) ;  /* 0x00000208000c8947 */ /* 0x002fec0003800000 */
        /* <DEDUP_REMOVED lines=11> */
[----:B--2---:R-:W-:-:S02]  /*6da80*/  IMAD.MOV.U32 R16, RZ, RZ, R218 ;  /* 0x000000ffff107224 */ /* 0x004fc400078e00da */
[----:B------:R-:W-:Y:S02]  /*6da90*/  IMAD.MOV.U32 R15, RZ, RZ, R219 ;  /* 0x000000ffff0f7224 */ /* 0x000fe400078e00db */
[----:B------:R-:W2:Y:S01]  /*6daa0*/  LDL.LU.64 R218, [R1+0x12e0] ;  /* 0x0012e00001da7983 */ /* 0x000ea20000300a00 */
[----:B---3--:R-:W-:Y:S01]  /*6dab0*/  IMAD.MOV.U32 R18, RZ, RZ, R156 ;  /* 0x000000ffff127224 */ /* 0x008fe200078e009c */
[----:B------:R-:W-:Y:S01]  /*6dac0*/  MOV R17, R157 ;  /* 0x0000009d00117202 */ /* 0x000fe20000000f00 */
[----:B----4-:R-:W-:Y:S02]  /*6dad0*/  IMAD.MOV.U32 R20, RZ, RZ, R220 ;  /* 0x000000ffff147224 */ /* 0x010fe400078e00dc */
[----:B------:R-:W-:Y:S02]  /*6dae0*/  IMAD.MOV.U32 R19, RZ, RZ, R221 ;  /* 0x000000ffff137224 */ /* 0x000fe400078e00dd */
[----:B------:R-:W3:Y:S01]  /*6daf0*/  LDL.LU.64 R220, [R1+0x12e8] ;  /* 0x0012e80001dc7983 */ /* 0x000ee20000300a00 */
[----:B------:R-:W-:-:S02]  /*6db00*/  IMAD.MOV.U32 R22, RZ, RZ, R222 ;  /* 0x000000ffff167224 */ /* 0x000fc400078e00de */
[----:B------:R-:W-:Y:S01]  /*6db10*/  IMAD.MOV.U32 R21, RZ, RZ, R223 ;  /* 0x000000ffff157224 */ /* 0x000fe200078e00df */
[----:B------:R-:W4:Y:S01]  /*6db20*/  LDL.LU.64 R172, [R1+0x12f0] ;  /* 0x0012f00001ac7983 */ /* 0x000f220000300a00 */
[----:B------:R-:W-:Y:S01]  /*6db30*/  IMAD.MOV.U32 R152, RZ, RZ, R224 ;  /* 0x000000ffff987224 */ /* 0x000fe200078e00e0 */
[----:B------:R-:W-:Y:S02]  /*6db40*/  MOV R23, R225 ;  /* 0x000000e100177202 */ /* 0x000fe40000000f00 */
[----:B------:R-:W4:Y:S01]  /*6db50*/  LDL.LU.64 R222, [R1+0x12f8] ;  /* 0x0012f80001de7983 */ /* 0x000f220000300a00 */
[----:B------:R-:W-:Y:S02]  /*6db60*/  IMAD.MOV.U32 R154, RZ, RZ, R226 ;  /* 0x000000ffff9a7224 */ /* 0x000fe400078e00e2 */
[----:B------:R-:W-:Y:S01]  /*6db70*/  IMAD.MOV.U32 R153, RZ, RZ, R227 ;  /* 0x000000ffff997224 */ /* 0x000fe200078e00e3 */
[----:B------:R-:W4:Y:S01]  /*6db80*/  LDL.LU.64 R224, [R1+0x1300] ;  /* 0x0013000001e07983 */ /* 0x000f220000300a00 */
[----:B------:R-:W-:-:S02]  /*6db90*/  IMAD.MOV.U32 R156, RZ, RZ, R228 ;  /* 0x000000ffff9c7224 */ /* 0x000fc400078e00e4 */
[----:B------:R-:W-:Y:S01]  /*6dba0*/  IMAD.MOV.U32 R155, RZ, RZ, R229 ;  /* 0x000000ffff9b7224 */ /* 0x000fe200078e00e5 */
[----:B------:R-:W4:Y:S04]  /*6dbb0*/  LDL.LU.64 R226, [R1+0x1308] ;  /* 0x0013080001e27983 */ /* 0x000f280000300a00 */
[----:B------:R-:W4:Y:S01]  /*6dbc0*/  LDL.LU.64 R228, [R1+0x1310] ;  /* 0x0013100001e47983 */ /* 0x000f220000300a00 */
[----:B------:R-:W-:Y:S01]  /*6dbd0*/  IMAD.MOV.U32 R158, RZ, RZ, R160 ;  /* 0x000000ffff9e7224 */ /* 0x000fe200078e00a0 */
[----:B------:R-:W-:Y:S02]  /*6dbe0*/  MOV R157, R161 ;  /* 0x000000a1009d7202 */ /* 0x000fe40000000f00 */
[----:B------:R-:W4:Y:S01]  /*6dbf0*/  LDL.LU.64 R182, [R1+0x1318] ;  /* 0x0013180001b67983 */ /* 0x000f220000300a00 */
[----:B------:R-:W-:-:S02]  /*6dc00*/  IMAD.MOV.U32 R160, RZ, RZ, R162 ;  /* 0x000000ffffa07224 */ /* 0x000fc400078e00a2 */
[----:B------:R-:W-:Y:S01]  /*6dc10*/  IMAD.MOV.U32 R159, RZ, RZ, R163 ;  /* 0x000000ffff9f7224 */ /* 0x000fe200078e00a3 */
[----:B------:R-:W4:Y:S01]  /*6dc20*/  LDL.LU.64 R184, [R1+0x1320] ;  /* 0x0013200001b87983 */ /* 0x000f220000300a00 */
[----:B------:R-:W-:Y:S01]  /*6dc30*/  IMAD.MOV.U32 R162, RZ, RZ, R214 ;  /* 0x000000ffffa27224 */ /* 0x000fe200078e00d6 */
[----:B------:R-:W-:Y:S01]  /*6dc40*/  MOV R163, R217 ;  /* 0x000000d900a37202 */ /* 0x000fe20000000f00 */
[----:B------:R-:W-:Y:S01]  /*6dc50*/  IMAD.MOV.U32 R161, RZ, RZ, R215 ;  /* 0x000000ffffa17224 */ /* 0x000fe200078e00d7 */
[----:B------:R-:W4:Y:S01]  /*6dc60*/  LDL.LU.64 R186, [R1+0x1328] ;  /* 0x0013280001ba7983 */ /* 0x000f220000300a00 */
[----:B------:R-:W-:-:S03]  /*6dc70*/  IMAD.MOV.U32 R164, RZ, RZ, R216 ;  /* 0x000000ffffa47224 */ /* 0x000fc600078e00d8 */
[----:B------:R-:W4:Y:S04]  /*6dc80*/  LDL.LU.64 R188, [R1+0x1330] ;  /* 0x0013300001bc7983 */ /* 0x000f280000300a00 */
[----:B------:R-:W4:Y:S04]  /*6dc90*/  LDL.LU.64 R214, [R1+0x1338] ;  /* 0x0013380001d67983 */ /* 0x000f280000300a00 */
[----:B------:R-:W4:Y:S01]  /*6dca0*/  LDL.LU.64 R216, [R1+0x1340] ;  /* 0x0013400001d87983 */ /* 0x000f220000300a00 */
[----:B--2---:R-:W-:Y:S02]  /*6dcb0*/  IMAD.MOV.U32 R166, RZ, RZ, R218 ;  /* 0x000000ffffa67224 */ /* 0x004fe400078e00da */
[----:B------:R-:W-:-:S02]  /*6dcc0*/  IMAD.MOV.U32 R165, RZ, RZ, R219 ;  /* 0x000000ffffa57224 */ /* 0x000fc400078e00db */
[----:B------:R-:W2:Y:S01]  /*6dcd0*/  LDL.LU.64 R218, [R1+0x1348] ;  /* 0x0013480001da7983 */ /* 0x000ea20000300a00 */
[----:B---3--:R-:W-:Y:S02]  /*6dce0*/  IMAD.MOV.U32 R168, RZ, RZ, R220 ;  /* 0x000000ffffa87224 */ /* 0x008fe400078e00dc */
[----:B------:R-:W-:Y:S02]  /*6dcf0*/  IMAD.MOV.U32 R167, RZ, RZ, R221 ;  /* 0x000000ffffa77224 */ /* 0x000fe400078e00dd */
[----:B----4-:R-:W-:Y:S01]  /*6dd00*/  IMAD.MOV.U32 R170, RZ, RZ, R172 ;  /* 0x000000ffffaa7224 */ /* 0x010fe200078e00ac */
[----:B------:R-:W3:Y:S01]  /*6dd10*/  LDL.LU.64 R220, [R1+0x1358] ;  /* 0x0013580001dc7983 */ /* 0x000ee20000300a00 */
[----:B------:R-:W-:Y:S01]  /*6dd20*/  MOV R169, R173 ;  /* 0x000000ad00a97202 */ /* 0x000fe20000000f00 */
[----:B------:R-:W-:Y:S02]  /*6dd30*/  IMAD.MOV.U32 R172, RZ, RZ, R222 ;  /* 0x000000ffffac7224 */ /* 0x000fe400078e00de */
[----:B------:R-:W-:-:S02]  /*6dd40*/  IMAD.MOV.U32 R171, RZ, RZ, R223 ;  /* 0x000000ffffab7224 */ /* 0x000fc400078e00df */
[----:B------:R-:W4:Y:S01]  /*6dd50*/  LDL.LU.64 R222, [R1+0x1368] ;  /* 0x0013680001de7983 */ /* 0x000f220000300a00 */
[----:B------:R-:W-:Y:S02]  /*6dd60*/  IMAD.MOV.U32 R174, RZ, RZ, R224 ;  /* 0x000000ffffae7224 */ /* 0x000fe400078e00e0 */
[----:B------:R-:W-:Y:S01]  /*6dd70*/  IMAD.MOV.U32 R173, RZ, RZ, R225 ;  /* 0x000000ffffad7224 */ /* 0x000fe200078e00e1 */
[----:B------:R-:W-:Y:S01]  /*6dd80*/  MOV R175, R227 ;  /* 0x000000e300af7202 */ /* 0x000fe20000000f00 */
[----:B------:R-:W4:Y:S01]  /*6dd90*/  LDL.LU.64 R224, [R1+0x1370] ;  /* 0x0013700001e07983 */ /* 0x000f220000300a00 */
[----:B------:R-:W-:Y:S02]  /*6dda0*/  IMAD.MOV.U32 R176, RZ, RZ, R226 ;  /* 0x000000ffffb07224 */ /* 0x000fe400078e00e2 */
[----:B------:R-:W-:Y:S01]  /*6ddb0*/  IMAD.MOV.U32 R178, RZ, RZ, R228 ;  /* 0x000000ffffb27224 */ /* 0x000fe200078e00e4 */
[----:B------:R-:W4:Y:S01]  /*6ddc0*/  LDL.LU.64 R226, [R1+0x1380] ;  /* 0x0013800001e27983 */ /* 0x000f220000300a00 */
[----:B------:R-:W-:-:S03]  /*6ddd0*/  IMAD.MOV.U32 R177, RZ, RZ, R229 ;  /* 0x000000ffffb17224 */ /* 0x000fc600078e00e5 */
[----:B------:R-:W4:Y:S04]  /*6dde0*/  LDL.LU.64 R228, [R1+0x1388] ;  /* 0x0013880001e47983 */ /* 0x000f280000300a00 */
[----:B------:R-:W4:Y:S04]  /*6ddf0*/  LDL.LU.64 R210, [R1+0x13d0] ;  /* 0x0013d00001d27983 */ /* 0x000f280000300a00 */
[----:B------:R-:W4:Y:S01]  /*6de00*/  LDL.LU.64 R248, [R1+0x13d8] ;  /* 0x0013d80001f87983 */ /* 0x000f220000300a00 */
[----:B------:R-:W-:Y:S02]  /*6de10*/  IMAD.MOV.U32 R180, RZ, RZ, R182 ;  /* 0x000000ffffb47224 */ /* 0x000fe400078e00b6 */
[----:B------:R-:W-:Y:S01]  /*6de20*/  IMAD.MOV.U32 R182, RZ, RZ, R184 ;  /* 0x000000ffffb67224 */ /* 0x000fe200078e00b8 */
[----:B------:R-:W-:Y:S01]  /*6de30*/  MOV R181, R185 ;  /* 0x000000b900b57202 */ /* 0x000fe20000000f00 */
[----:B------:R-:W-:-:S02]  /*6de40*/  IMAD.MOV.U32 R179, RZ, RZ, R183 ;  /* 0x000000ffffb37224 */ /* 0x000fc400078e00b7 */
[----:B------:R-:W-:Y:S02]  /*6de50*/  IMAD.MOV.U32 R184, RZ, RZ, R186 ;  /* 0x000000ffffb87224 */ /* 0x000fe400078e00ba */
[----:B------:R-:W-:Y:S01]  /*6de60*/  IMAD.MOV.U32 R183, RZ, RZ, R187 ;  /* 0x000000ffffb77224 */ /* 0x000fe200078e00bb */
[----:B------:R-:W-:Y:S01]  /*6de70*/  MOV R187, R215 ;  /* 0x000000d700bb7202 */ /* 0x000fe20000000f00 */
[----:B------:R-:W-:Y:S02]  /*6de80*/  IMAD.MOV.U32 R186, RZ, RZ, R188 ;  /* 0x000000ffffba7224 */ /* 0x000fe400078e00bc */
[----:B------:R-:W-:Y:S02]  /*6de90*/  IMAD.MOV.U32 R185, RZ, RZ, R189 ;  /* 0x000000ffffb97224 */ /* 0x000fe400078e00bd */
[----:B------:R-:W-:Y:S02]  /*6dea0*/  IMAD.MOV.U32 R188, RZ, RZ, R214 ;  /* 0x000000ffffbc7224 */ /* 0x000fe400078e00d6 */
[----:B------:R-:W-:Y:S01]  /*6deb0*/  IMAD.MOV.U32 R190, RZ, RZ, R216 ;  /* 0x000000ffffbe7224 */ /* 0x000fe200078e00d8 */
[----:B------:R-:W4:Y:S01]  /*6dec0*/  LDL.LU.64 R214, [R1+0x13e8] ;  /* 0x0013e80001d67983 */ /* 0x000f220000300a00 */
[----:B------:R-:W-:-:S03]  /*6ded0*/  IMAD.MOV.U32 R189, RZ, RZ, R217 ;  /* 0x000000ffffbd7224 */ /* 0x000fc600078e00d9 */
[----:B------:R-:W4:Y:S01]  /*6dee0*/  LDL.LU.64 R216, [R1+0x13f0] ;  /* 0x0013f00001d87983 */ /* 0x000f220000300a00 */
[----:B------:R-:W-:Y:S01]  /*6def0*/  IMAD.MOV.U32 R204, RZ, RZ, R230 ;  /* 0x000000ffffcc7224 */ /* 0x000fe200078e00e6 */
[----:B------:R-:W-:Y:S01]  /*6df00*/  MOV R205, R233 ;  /* 0x000000e900cd7202 */ /* 0x000fe20000000f00 */
[----:B------:R-:W-:Y:S02]  /*6df10*/  IMAD.MOV.U32 R203, RZ, RZ, R231 ;  /* 0x000000ffffcb7224 */ /* 0x000fe400078e00e7 */
[----:B------:R-:W-:Y:S01]  /*6df20*/  IMAD.MOV.U32 R206, RZ, RZ, R232 ;  /* 0x000000ffffce7224 */ /* 0x000fe200078e00e8 */
[----:B------:R-:W-:Y:S01]  /*6df30*/  MOV R149, R243 ;  /* 0x000000f300957202 */ /* 0x000fe20000000f00 */
[----:B------:R-:W-:Y:S02]  /*6df40*/  IMAD.MOV.U32 R148, RZ, RZ, R242 ;  /* 0x000000ffff947224 */ /* 0x000fe400078e00f2 */
[----:B--2---:R-:W-:Y:S02]  /*6df50*/  IMAD.MOV.U32 R192, RZ, RZ, R218 ;  /* 0x000000ffffc07224 */ /* 0x004fe400078e00da */
[----:B------:R-:W-:-:S02]  /*6df60*/  IMAD.MOV.U32 R191, RZ, RZ, R219 ;  /* 0x000000ffffbf7224 */ /* 0x000fc400078e00db */
[----:B------:R-:W2:Y:S01]  /*6df70*/  LDL.LU.64 R218, [R1+0x1400] ;  /* 0x0014000001da7983 */ /* 0x000ea20000300a00 */
[----:B---3--:R-:W-:Y:S01]  /*6df80*/  IMAD.MOV.U32 R194, RZ, RZ, R220 ;  /* 0x000000ffffc27224 */ /* 0x008fe200078e00dc */
[----:B------:R-:W-:Y:S02]  /*6df90*/  MOV R193, R221 ;  /* 0x000000dd00c17202 */ /* 0x000fe40000000f00 */
[----:B------:R-:W3:Y:S01]  /*6dfa0*/  LDL.LU.64 R220, [R1+0x1420] ;  /* 0x0014200001dc7983 */ /* 0x000ee20000300a00 */
[----:B----4-:R-:W-:Y:S02]  /*6dfb0*/  IMAD.MOV.U32 R196, RZ, RZ, R222 ;  /* 0x000000ffffc47224 */ /* 0x010fe400078e00de */
[----:B------:R-:W-:Y:S02]  /*6dfc0*/  IMAD.MOV.U32 R195, RZ, RZ, R223 ;  /* 0x000000ffffc37224 */ /* 0x000fe400078e00df */
[----:B------:R-:W4:Y:S01]  /*6dfd0*/  LDL.LU.64 R222, [R1+0x1430] ;  /* 0x0014300001de7983 */ /* 0x000f220000300a00 */
[----:B------:R-:W-:-:S02]  /*6dfe0*/  IMAD.MOV.U32 R198, RZ, RZ, R224 ;  /* 0x000000ffffc67224 */ /* 0x000fc400078e00e0 */
[----:B------:R-:W-:Y:S02]  /*6dff0*/  IMAD.MOV.U32 R197, RZ, RZ, R225 ;  /* 0x000000ffffc57224 */ /* 0x000fe400078e00e1 */
[----:B------:R-:W-:Y:S01]  /*6e000*/  IMAD.MOV.U32 R200, RZ, RZ, R226 ;  /* 0x000000ffffc87224 */ /* 0x000fe200078e00e2 */
[----:B------:R-:W-:Y:S01]  /*6e010*/  MOV R199, R227 ;  /* 0x000000e300c77202 */ /* 0x000fe20000000f00 */
[----:B------:R-:W4:Y:S01]  /*6e020*/  LDL.LU.64 R224, [R1+0x1440] ;  /* 0x0014400001e07983 */ /* 0x000f220000300a00 */
[----:B------:R-:W-:-:S03]  /*6e030*/  IMAD.MOV.U32 R202, RZ, RZ, R228 ;  /* 0x000000ffffca7224 */ /* 0x000fc600078e00e4 */
[----:B------:R-:W4:Y:S01]  /*6e040*/  LDL.LU.64 R226, [R1+0x1450] ;  /* 0x0014500001e27983 */ /* 0x000f220000300a00 */
[----:B------:R-:W-:-:S03]  /*6e050*/  IMAD.MOV.U32 R201, RZ, RZ, R229 ;  /* 0x000000ffffc97224 */ /* 0x000fc600078e00e5 */
[----:B------:R-:W4:Y:S04]  /*6e060*/  LDL.LU.64 R228, [R1+0x1458] ;  /* 0x0014580001e47983 */ /* 0x000f280000300a00 */
[----:B------:R-:W4:Y:S04]  /*6e070*/  LDL.LU.64 R230, [R1+0x1468] ;  /* 0x0014680001e67983 */ /* 0x000f280000300a00 */
[----:B------:R-:W4:Y:S04]  /*6e080*/  LDL.LU.64 R232, [R1+0x1480] ;  /* 0x0014800001e87983 */ /* 0x000f280000300a00 */
[----:B------:R-:W4:Y:S04]  /*6e090*/  LDL.LU.64 R146, [R1+0x1490] ;  /* 0x0014900001927983 */ /* 0x000f280000300a00 */
[----:B------:R-:W4:Y:S04]  /*6e0a0*/  LDL.LU.64 R150, [R1+0x14a0] ;  /* 0x0014a00001967983 */ /* 0x000f280000300a00 */
[----:B------:R-:W4:Y:S01]  /*6e0b0*/  LDL.LU.64 R140, [R1+0x14c0] ;  /* 0x0014c000018c7983 */ /* 0x000f220000300a00 */
[----:B------:R-:W-:-:S03]  /*6e0c0*/  IMAD.MOV.U32 R208, RZ, RZ, R210 ;  /* 0x000000ffffd07224 */ /* 0x000fc600078e00d2 */
[----:B------:R-:W4:Y:S01]  /*6e0d0*/  LDL.LU.64 R242, [R1+0x14d0] ;  /* 0x0014d00001f27983 */ /* 0x000f220000300a00 */
[----:B------:R-:W-:-:S03]  /*6e0e0*/  IMAD.MOV.U32 R210, RZ, RZ, R248 ;  /* 0x000000ffffd27224 */ /* 0x000fc600078e00f8 */
[----:B------:R-:W4:Y:S01]  /*6e0f0*/  LDL.LU.64 R142, [R1+0x14e8] ;  /* 0x0014e800018e7983 */ /* 0x000f220000300a00 */
[----:B------:R-:W-:-:S03]  /*6e100*/  IMAD.MOV.U32 R209, RZ, RZ, R249 ;  /* 0x000000ffffd17224 */ /* 0x000fc600078e00f9 */
[----:B------:R-:W4:Y:S04]  /*6e110*/  LDL.LU.64 R144, [R1+0x14f0] ;  /* 0x0014f00001907983 */ /* 0x000f280000300a00 */
[----:B------:R-:W4:Y:S04]  /*6e120*/  LDL.LU.64 R248, [R1+0x1500] ;  /* 0x0015000001f87983 */ /* 0x000f280000300a00 */
[----:B------:R-:W4:Y:S04]  /*6e130*/  LDL.LU.64 R130, [R1+0x1510] ;  /* 0x0015100001827983 */ /* 0x000f280000300a00 */
[----:B------:R-:W4:Y:S01]  /*6e140*/  LDL.LU.64 R132, [R1+0x1520] ;  /* 0x0015200001847983 */ /* 0x000f220000300a00 */
[----:B------:R-:W-:-:S02]  /*6e150*/  IMAD.MOV.U32 R250, RZ, RZ, R212 ;  /* 0x000000fffffa7224 */ /* 0x000fc400078e00d4 */
[----:B------:R-:W-:Y:S01]  /*6e160*/  IMAD.MOV.U32 R212, RZ, RZ, R214 ;  /* 0x000000ffffd47224 */ /* 0x000fe200078e00d6 */
[----:B------:R-:W4:Y:S01]  /*6e170*/  LDL.LU.64 R118, [R1+0x1540] ;  /* 0x0015400001767983 */ /* 0x000f220000300a00 */
[----:B------:R-:W-:Y:S02]  /*6e180*/  IMAD.MOV.U32 R214, RZ, RZ, R216 ;  /* 0x000000ffffd67224 */ /* 0x000fe400078e00d8 */
[----:B------:R-:W-:Y:S01]  /*6e190*/  IMAD.MOV.U32 R207, RZ, RZ, R211 ;  /* 0x000000ffffcf7224 */ /* 0x000fe200078e00d3 */
[----:B------:R-:W4:Y:S01]  /*6e1a0*/  LDL.LU.64 R120, [R1+0x1550] ;  /* 0x0015500001787983 */ /* 0x000f220000300a00 */
[----:B------:R-:W-:Y:S02]  /*6e1b0*/  IMAD.MOV.U32 R211, RZ, RZ, R215 ;  /* 0x000000ffffd37224 */ /* 0x000fe400078e00d7 */
[----:B------:R-:W-:Y:S02]  /*6e1c0*/  IMAD.MOV.U32 R138, RZ, RZ, R234 ;  /* 0x000000ffff8a7224 */ /* 0x000fe400078e00ea */
[----:B------:R-:W-:Y:S01]  /*6e1d0*/  IMAD.MOV.U32 R251, RZ, RZ, R213 ;  /* 0x000000fffffb7224 */ /* 0x000fe200078e00d5 */
[----:B------:R-:W-:Y:S01]  /*6e1e0*/  MOV R213, R217 ;  /* 0x000000d900d57202 */ /* 0x000fe20000000f00 */
[----:B------:R-:W-:-:S02]  /*6e1f0*/  IMAD.MOV.U32 R139, RZ, RZ, R235 ;  /* 0x000000ffff8b7224 */ /* 0x000fc400078e00eb */
[----:B------:R-:W-:Y:S02]  /*6e200*/  IMAD.MOV.U32 R124, RZ, RZ, R138 ;  /* 0x000000ffff7c7224 */ /* 0x000fe400078e008a */
[----:B------:R-:W-:Y:S02]  /*6e210*/  IMAD.MOV.U32 R125, RZ, RZ, R139 ;  /* 0x000000ffff7d7224 */ /* 0x000fe400078e008b */
[----:B--2---:R-:W-:Y:S02]  /*6e220*/  IMAD.MOV.U32 R216, RZ, RZ, R218 ;  /* 0x000000ffffd87224 */ /* 0x004fe400078e00da */
[----:B------:R-:W-:Y:S02]  /*6e230*/  IMAD.MOV.U32 R215, RZ, RZ, R219 ;  /* 0x000000ffffd77224 */ /* 0x000fe400078e00db */
[----:B---3--:R-:W-:Y:S02]  /*6e240*/  IMAD.MOV.U32 R218, RZ, RZ, R220 ;  /* 0x000000ffffda7224 */ /* 0x008fe400078e00dc */
[----:B----4-:R-:W-:Y:S01]  /*6e250*/  IMAD.MOV.U32 R220, RZ, RZ, R222 ;  /* 0x000000ffffdc7224 */ /* 0x010fe200078e00de */
        /* <DEDUP_REMOVED lines=9> */
[----:B------:R-:W-:Y:S02]  /*6e2f0*/  MOV R231, R147 ;  /* 0x0000009300e77202 */ /* 0x000fe40000000f00 */
[----:B------:R-:W2:Y:S04]  /*6e300*/  LDL.LU.64 R146, [R1+0x1558] ;  /* 0x0015580001927983 */ /* 0x000ea80000300a00 */
[----:B------:R-:W3:Y:S04]  /*6e310*/  LDL.LU.64 R128, [R1+0x1568] ;  /* 0x0015680001807983 */ /* 0x000ee80000300a00 */
        /* <DEDUP_REMOVED lines=9> */
[----:B------:R-:W-:Y:S01]  /*6e3b0*/  IMAD.MOV.U32 R221, RZ, RZ, R225 ;  /* 0x000000ffffdd7224 */ /* 0x000fe200078e00e1 */
[----:B------:R-:W-:Y:S01]  /*6e3c0*/  MOV R225, R229 ;  /* 0x000000e500e17202 */ /* 0x000fe20000000f00 */
        /* <DEDUP_REMOVED lines=12> */
[----:B------:R-:W-:Y:S01]  /*6e490*/  IMAD.MOV.U32 R241, RZ, RZ, R143 ;  /* 0x000000fffff17224 */ /* 0x000fe200078e008f */
[----:B------:R-:W-:Y:S01]  /*6e4a0*/  MOV R143, R245 ;  /* 0x000000f5008f7202 */ /* 0x000fe20000000f00 */
[----:B------:R-:W-:Y:S01]  /*6e4b0*/  IMAD.MOV.U32 R246, RZ, RZ, R248 ;  /* 0x000000fffff67224 */ /* 0x000fe200078e00f8 */
[----:B------:R-:W-:Y:S01]  /*6e4c0*/  MOV R245, R249 ;  /* 0x000000f900f57202 */ /* 0x000fe20000000f00 */
[----:B------:R-:W-:Y:S02]  /*6e4d0*/  IMAD.MOV.U32 R248, RZ, RZ, R130 ;  /* 0x000000fffff87224 */ /* 0x000fe400078e0082 */
[----:B------:R-:W-:Y:S02]  /*6e4e0*/  IMAD.MOV.U32 R130, RZ, RZ, R250 ;  /* 0x000000ffff827224 */ /* 0x000fe400078e00fa */
[----:B------:R-:W-:-:S02]  /*6e4f0*/  IMAD.MOV.U32 R250, RZ, RZ, R132 ;  /* 0x000000fffffa7224 */ /* 0x000fc400078e0084 */
[----:B------:R-:W-:Y:S02]  /*6e500*/  IMAD.MOV.U32 R249, RZ, RZ, R133 ;  /* 0x000000fffff97224 */ /* 0x000fe400078e0085 */
[----:B------:R-:W4:Y:S01]  /*6e510*/  LDL.LU.64 R132, [R1+0x15d0] ;  /* 0x0015d00001847983 */ /* 0x000f220000300a00 */
[----:B------:R-:W-:-:S03]  /*6e520*/  IMAD.MOV.U32 R3, RZ, RZ, R121 ;  /* 0x000000ffff037224 */ /* 0x000fc600078e0079 */
[----:B------:R-:W-:Y:S04]  /*6e530*/  STL [R1+0x204], R120 ;  /* 0x0002047801007387 */ /* 0x000fe80000100800 */
[----:B--2---:R-:W-:Y:S04]  /*6e540*/  STL [R1+0x20c], R146 ;  /* 0x00020c9201007387 */ /* 0x004fe80000100800 */
[----:B------:R1:W-:Y:S02]  /*6e550*/  STL [R1+0x200], R3 ;  /* 0x0002000301007387 */ /* 0x0003e40000100800 */
[----:B-1----:R-:W-:-:S02]  /*6e560*/  MOV R3, R147 ;  /* 0x0000009300037202 */ /* 0x002fc40000000f00 */
[----:B------:R-:W2:Y:S04]  /*6e570*/  LDL.LU.64 R146, [R1+0x480] ;  /* 0x0004800001927983 */ /* 0x000ea80000300a00 */
[----:B------:R1:W-:Y:S04]  /*6e580*/  STL [R1+0x208], R3 ;  /* 0x0002080301007387 */ /* 0x0003e80000100800 */
[----:B---3--:R3:W-:Y:S01]  /*6e590*/  STL [R1+0x214], R128 ;  /* 0x0002148001007387 */ /* 0x0087e20000100800 */
[----:B-1----:R-:W-:-:S03]  /*6e5a0*/  IMAD.MOV.U32 R3, RZ, RZ, R129 ;  /* 0x000000ffff037224 */ /* 0x002fc600078e0081 */
[----:B---3--:R-:W3:Y:S04]  /*6e5b0*/  LDL.LU.64 R128, [R1+0x488] ;  /* 0x0004880001807983 */ /* 0x008ee80000300a00 */
[----:B------:R1:W-:Y:S04]  /*6e5c0*/  STL [R1+0x210], R3 ;  /* 0x0002100301007387 */ /* 0x0003e80000100800 */
[----:B----4-:R4:W-:Y:S01]  /*6e5d0*/  STL [R1+0x21c], R126 ;  /* 0x00021c7e01007387 */ /* 0x0109e20000100800 */
[----:B-1----:R-:W-:-:S03]  /*6e5e0*/  IMAD.MOV.U32 R3, RZ, RZ, R127 ;  /* 0x000000ffff037224 */ /* 0x002fc600078e007f */
[----:B----4-:R-:W4:Y:S04]  /*6e5f0*/  LDL.LU.64 R126, [R1+0x490] ;  /* 0x00049000017e7983 */ /* 0x010f280000300a00 */
[----:B------:R1:W-:Y:S04]  /*6e600*/  STL [R1+0x218], R3 ;  /* 0x0002180301007387 */ /* 0x0003e80000100800 */
[----:B------:R1:W-:Y:S02]  /*6e610*/  STL [R1+0x224], R134 ;  /* 0x0002248601007387 */ /* 0x0003e40000100800 */
[----:B-1----:R-:W-:-:S02]  /*6e620*/  IMAD.MOV.U32 R3, RZ, RZ, R135 ;  /* 0x000000ffff037224 */ /* 0x002fc400078e0087 */
[----:B------:R-:W4:Y:S04]  /*6e630*/  LDL.LU.64 R134, [R1+0x478] ;  /* 0x0004780001867983 */ /* 0x000f280000300a00 */
[----:B------:R1:W-:Y:S04]  /*6e640*/  STL [R1+0x220], R3 ;  /* 0x0002200301007387 */ /* 0x0003e80000100800 */
[----:B------:R1:W-:Y:S04]  /*6e650*/  STL [R1+0x22c], R136 ;  /* 0x00022c8801007387 */ /* 0x0003e80000100800 */
[----:B------:R-:W4:Y:S01]  /*6e660*/  LDL.LU.64 R120, [R1+0x2f8] ;  /* 0x0002f80001787983 */ /* 0x000f220000300a00 */
[----:B-1----:R-:W-:-:S05]  /*6e670*/  IMAD.MOV.U32 R3, RZ, RZ, R137 ;  /* 0x000000ffff037224 */ /* 0x002fca00078e0089 */
[----:B------:R1:W-:Y:S04]  /*6e680*/  STL [R1+0x228], R3 ;  /* 0x0002280301007387 */ /* 0x0003e80000100800 */
[----:B------:R-:W-:Y:S04]  /*6e690*/  STL [R1+0x234], R122 ;  /* 0x0002347a01007387 */ /* 0x000fe80000100800 */
[----:B------:R-:W4:Y:S01]  /*6e6a0*/  LDL.LU.64 R136, [R1+0x2f0] ;  /* 0x0002f00001887983 */ /* 0x000f220000300a00 */
[----:B-1----:R-:W-:-:S05]  /*6e6b0*/  IMAD.MOV.U32 R3, RZ, RZ, R123 ;  /* 0x000000ffff037224 */ /* 0x002fca00078e007b */
[----:B------:R1:W-:Y:S04]  /*6e6c0*/  STL [R1+0x230], R3 ;  /* 0x0002300301007387 */ /* 0x0003e80000100800 */
[----:B------:R1:W-:Y:S02]  /*6e6d0*/  STL [R1+0x23c], R138 ;  /* 0x00023c8a01007387 */ /* 0x0003e40000100800 */
[----:B-1----:R-:W-:Y:S02]  /*6e6e0*/  MOV R3, R139 ;  /* 0x0000008b00037202 */ /* 0x002fe40000000f00 */
[----:B------:R-:W-:Y:S04]  /*6e6f0*/  STL [R1+0x244], R132 ;  /* 0x0002448401007387 */ /* 0x000fe80000100800 */
[----:B------:R1:W-:Y:S04]  /*6e700*/  STL [R1+0x238], R3 ;  /* 0x0002380301007387 */ /* 0x0003e80000100800 */
[----:B------:R-:W4:Y:S01]  /*6e710*/  LDL.LU.64 R138, [R1+0x498] ;  /* 0x00049800018a7983 */ /* 0x000f220000300a00 */
[----:B-1----:R-:W-:-:S03]  /*6e720*/  IMAD.MOV.U32 R3, RZ, RZ, R133 ;  /* 0x000000ffff037224 */ /* 0x002fc600078e0085 */
[----:B------:R-:W4:Y:S04]  /*6e730*/  LDL.LU.64 R132, [R1+0x4a0] ;  /* 0x0004a00001847983 */ /* 0x000f280000300a00 */
[----:B------:R1:W-:Y:S04]  /*6e740*/  STL [R1+0x240], R3 ;  /* 0x0002400301007387 */ /* 0x0003e80000100800 */
[----:B------:R-:W-:Y:S04]  /*6e750*/  STL [R1+0x24c], R4 ;  /* 0x00024c0401007387 */ /* 0x000fe80000100800 */
[----:B------:R-:W-:Y:S04]  /*6e760*/  STL [R1+0x248], R5 ;  /* 0x0002480501007387 */ /* 0x000fe80000100800 */
[----:B--2---:R2:W-:Y:S04]  /*6e770*/  STL [R1+0x254], R146 ;  /* 0x0002549201007387 */ /* 0x0045e80000100800 */
[----:B------:R-:W4:Y:S01]  /*6e780*/  LDL.LU.64 R122, [R1+0x4a8] ;  /* 0x0004a800017a7983 */ /* 0x000f220000300a00 */
[----:B-1----:R-:W-:-:S03]  /*6e790*/  IMAD.MOV.U32 R3, RZ, RZ, R147 ;  /* 0x000000ffff037224 */ /* 0x002fc600078e0093 */
[----:B--2---:R-:W2:Y:S04]  /*6e7a0*/  LDL.LU.64 R146, [R1+0x4b0] ;  /* 0x0004b00001927983 */ /* 0x004ea80000300a00 */
[----:B------:R1:W-:Y:S04]  /*6e7b0*/  STL [R1+0x250], R3 ;  /* 0x0002500301007387 */ /* 0x0003e80000100800 */
[----:B---3--:R3:W-:Y:S01]  /*6e7c0*/  STL [R1+0x25c], R128 ;  /* 0x00025c8001007387 */ /* 0x0087e20000100800 */
[----:B-1----:R-:W-:-:S03]  /*6e7d0*/  IMAD.MOV.U32 R3, RZ, RZ, R129 ;  /* 0x000000ffff037224 */ /* 0x002fc600078e0081 */
[----:B----4-:R-:W-:Y:S04]  /*6e7e0*/  STL [R1+0x264], R126 ;  /* 0x0002647e01007387 */ /* 0x010fe80000100800 */
[----:B------:R1:W-:Y:S04]  /*6e7f0*/  STL [R1+0x258], R3 ;  /* 0x0002580301007387 */ /* 0x0003e80000100800 */
[----:B---3--:R-:W3:Y:S01]  /*6e800*/  LDL.LU.64 R128, [R1+0x470] ;  /* 0x0004700001807983 */ /* 0x008ee20000300a00 */
[----:B-1----:R-:W-:-:S05]  /*6e810*/  IMAD.MOV.U32 R3, RZ, RZ, R127 ;  /* 0x000000ffff037224 */ /* 0x002fca00078e007f */
[----:B------:R1:W-:Y:S04]  /*6e820*/  STL [R1+0x260], R3 ;  /* 0x0002600301007387 */ /* 0x0003e80000100800 */
[----:B------:R4:W-:Y:S04]  /*6e830*/  STL [R1+0x26c], R134 ;  /* 0x00026c8601007387 */ /* 0x0009e80000100800 */
[----:B------:R-:W3:Y:S01]  /*6e840*/  LDL.LU.64 R126, [R1+0x2e0] ;  /* 0x0002e000017e7983 */ /* 0x000ee20000300a00 */
[----:B-1----:R-:W-:-:S05]  /*6e850*/  IMAD.MOV.U32 R3, RZ, RZ, R135 ;  /* 0x000000ffff037224 */ /* 0x002fca00078e0087 */
[----:B------:R1:W-:Y:S04]  /*6e860*/  STL [R1+0x268], R3 ;  /* 0x0002680301007387 */ /* 0x0003e80000100800 */
[----:B------:R-:W-:Y:S04]  /*6e870*/  STL [R1+0x274], R120 ;  /* 0x0002747801007387 */ /* 0x000fe80000100800 */
[----:B----4-:R-:W4:Y:S01]  /*6e880*/  LDL.LU.64 R134, [R1+0x2d8] ;  /* 0x0002d80001867983 */ /* 0x010f220000300a00 */
[----:B-1----:R-:W-:-:S03]  /*6e890*/  MOV R3, R121 ;  /* 0x0000007900037202 */ /* 0x002fc60000000f00 */
[----:B------:R-:W-:Y:S04]  /*6e8a0*/  STL [R1+0x27c], R136 ;  /* 0x00027c8801007387 */ /* 0x000fe80000100800 */
[----:B------:R1:W-:Y:S04]  /*6e8b0*/  STL [R1+0x270], R3 ;  /* 0x0002700301007387 */ /* 0x0003e80000100800 */
[----:B------:R-:W-:Y:S01]  /*6e8c0*/  STL [R1+0x284], R124 ;  /* 0x0002847c01007387 */ /* 0x000fe20000100800 */
[----:B-1----:R-:W-:-:S05]  /*6e8d0*/  IMAD.MOV.U32 R3, RZ, RZ, R137 ;  /* 0x000000ffff037224 */ /* 0x002fca00078e0089 */
[----:B------:R1:W-:Y:S04]  /*6e8e0*/  STL [R1+0x278], R3 ;  /* 0x0002780301007387 */ /* 0x0003e80000100800 */
[----:B------:R-:W4:Y:S01]  /*6e8f0*/  LDL.LU.64 R136, [R1+0x4b8] ;  /* 0x0004b80001887983 */ /* 0x000f220000300a00 */
[----:B-1----:R-:W-:-:S03]  /*6e900*/  IMAD.MOV.U32 R3, RZ, RZ, R125 ;  /* 0x000000ffff037224 */ /* 0x002fc600078e007d */
[----:B------:R-:W-:Y:S04]  /*6e910*/  STL [R1+0x28c], R138 ;  /* 0x00028c8a01007387 */ /* 0x000fe80000100800 */
[----:B------:R1:W-:Y:S04]  /*6e920*/  STL [R1+0x280], R3 ;  /* 0x0002800301007387 */ /* 0x0003e80000100800 */
[----:B------:R-:W4:Y:S01]  /*6e930*/  LDL.LU.64 R124, [R1+0x4c0] ;  /* 0x0004c000017c7983 */ /* 0x000f220000300a00 */
[----:B-1----:R-:W-:-:S03]  /*6e940*/  IMAD.MOV.U32 R3, RZ, RZ, R139 ;  /* 0x000000ffff037224 */ /* 0x002fc600078e008b */
[----:B------:R-:W-:Y:S01]  /*6e950*/  STL [R1+0x294], R132 ;  /* 0x0002948401007387 */ /* 0x000fe20000100800 */
[----:B------:R-:W-:Y:S02]  /*6e960*/  IMAD.MOV.U32 R138, RZ, RZ, R140 ;  /* 0x000000ffff8a7224 */ /* 0x000fe400078e008c */
[----:B------:R-:W-:Y:S01]  /*6e970*/  IMAD.MOV.U32 R139, RZ, RZ, R141 ;  /* 0x000000ffff8b7224 */ /* 0x000fe200078e008d */
[----:B------:R1:W-:Y:S04]  /*6e980*/  STL [R1+0x288], R3 ;  /* 0x0002880301007387 */ /* 0x0003e80000100800 */
[----:B------:R-:W4:Y:S01]  /*6e990*/  LDL.LU.64 R140, [R1+0x4c8] ;  /* 0x0004c800018c7983 */ /* 0x000f220000300a00 */
[----:B-1----:R-:W-:Y:S01]  /*6e9a0*/  MOV R3, R133 ;  /* 0x0000008500037202 */ /* 0x002fe20000000f00 */
[----:B------:R-:W-:-:S02]  /*6e9b0*/  IMAD.MOV.U32 R235, RZ, RZ, R239 ;  /* 0x000000ffffeb7224 */ /* 0x000fc400078e00ef */
[----:B------:R-:W-:Y:S02]  /*6e9c0*/  IMAD.MOV.U32 R239, RZ, RZ, R243 ;  /* 0x000000ffffef7224 */ /* 0x000fe400078e00f3 */
[----:B------:R-:W-:Y:S02]  /*6e9d0*/  IMAD.MOV.U32 R243, RZ, RZ, R145 ;  /* 0x000000fffff37224 */ /* 0x000fe400078e0091 */
[----:B------:R-:W-:Y:S02]  /*6e9e0*/  IMAD.MOV.U32 R145, RZ, RZ, R247 ;  /* 0x000000ffff917224 */ /* 0x000fe400078e00f7 */
[----:B------:R-:W-:Y:S01]  /*6e9f0*/  IMAD.MOV.U32 R247, RZ, RZ, R131 ;  /* 0x000000fffff77224 */ /* 0x000fe200078e0083 */
[----:B------:R-:W-:Y:S01]  /*6ea00*/  MOV R131, R251 ;  /* 0x000000fb00837202 */ /* 0x000fe20000000f00 */
[----:B------:R-:W-:Y:S04]  /*6ea10*/  STL [R1+0x29c], R122 ;  /* 0x00029c7a01007387 */ /* 0x000fe80000100800 */
[----:B------:R1:W-:Y:S04]  /*6ea20*/  STL [R1+0x290], R3 ;  /* 0x0002900301007387 */ /* 0x0003e80000100800 */
[----:B------:R-:W4:Y:S01]  /*6ea30*/  LDL.LU.64 R132, [R1+0x4d0] ;  /* 0x0004d00001847983 */ /* 0x000f220000300a00 */
[----:B-1----:R-:W-:-:S03]  /*6ea40*/  IMAD.MOV.U32 R3, RZ, RZ, R123 ;  /* 0x000000ffff037224 */ /* 0x002fc600078e007b */
[----:B--2---:R-:W-:Y:S04]  /*6ea50*/  STL [R1+0x2a4], R146 ;  /* 0x0002a49201007387 */ /* 0x004fe80000100800 */
[----:B------:R1:W-:Y:S04]  /*6ea60*/  STL [R1+0x298], R3 ;  /* 0x0002980301007387 */ /* 0x0003e80000100800 */
[----:B------:R-:W2:Y:S01]  /*6ea70*/  LDL.LU.64 R122, [R1+0x468] ;  /* 0x00046800017a7983 */ /* 0x000ea20000300a00 */
[----:B-1----:R-:W-:-:S03]  /*6ea80*/  IMAD.MOV.U32 R3, RZ, RZ, R147 ;  /* 0x000000ffff037224 */ /* 0x002fc600078e0093 */
[----:B------:R-:W2:Y:S04]  /*6ea90*/  LDL.LU.64 R146, [R1+0x4d8] ;  /* 0x0004d80001927983 */ /* 0x000ea80000300a00 */
[----:B------:R1:W-:Y:S04]  /*6eaa0*/  STL [R1+0x2a0], R3 ;  /* 0x0002a00301007387 */ /* 0x0003e80000100800 */
[----:B---3--:R3:W-:Y:S01]  /*6eab0*/  STL [R1+0x2ac], R128 ;  /* 0x0002ac8001007387 */ /* 0x0087e20000100800 */
[----:B-1----:R-:W-:-:S03]  /*6eac0*/  IMAD.MOV.U32 R3, RZ, RZ, R129 ;  /* 0x000000ffff037224 */ /* 0x002fc600078e0081 */
[----:B---3--:R-:W3:Y:S04]  /*6ead0*/  LDL.LU.64 R128, [R1+0x4e0] ;  /* 0x0004e00001807983 */ /* 0x008ee80000300a00 */
[----:B------:R1:W-:Y:S04]  /*6eae0*/  STL [R1+0x2a8], R3 ;  /* 0x0002a80301007387 */ /* 0x0003e80000100800 */
[----:B------:R4:W-:Y:S01]  /*6eaf0*/  STL [R1+0x2b4], R126 ;  /* 0x0002b47e01007387 */ /* 0x0009e20000100800 */
[----:B-1----:R-:W-:-:S05]  /*6eb00*/  IMAD.MOV.U32 R3, RZ, RZ, R127 ;  /* 0x000000ffff037224 */ /* 0x002fca00078e007f */
[----:B------:R1:W-:Y:S04]  /*6eb10*/  STL [R1+0x2b0], R3 ;  /* 0x0002b00301007387 */ /* 0x0003e80000100800 */
[----:B----4-:R4:W-:Y:S04]  /*6eb20*/  STL [R1+0x2bc], R134 ;  /* 0x0002bc8601007387 */ /* 0x0109e80000100800 */
[----:B------:R-:W3:Y:S01]  /*6eb30*/  LDL.LU.64 R126, [R1+0x4f0] ;  /* 0x0004f000017e7983 */ /* 0x000ee20000300a00 */
[----:B-1----:R-:W-:-:S05]  /*6eb40*/  IMAD.MOV.U32 R3, RZ, RZ, R135 ;  /* 0x000000ffff037224 */ /* 0x002fca00078e0087 */
[----:B------:R1:W-:Y:S04]  /*6eb50*/  STL [R1+0x2b8], R3 ;  /* 0x0002b80301007387 */ /* 0x0003e80000100800 */
[----:B------:R-:W-:Y:S04]  /*6eb60*/  STL [R1+0x2c4], R130 ;  /* 0x0002c48201007387 */ /* 0x000fe80000100800 */
[----:B----4-:R-:W4:Y:S01]  /*6eb70*/  LDL.LU.64 R134, [R1+0x4f8] ;  /* 0x0004f80001867983 */ /* 0x010f220000300a00 */
[----:B-1----:R-:W-:-:S05]  /*6eb80*/  MOV R3, R131 ;  /* 0x0000008300037202 */ /* 0x002fca0000000f00 */
[----:B------:R1:W-:Y:S04]  /*6eb90*/  STL [R1+0x2c0], R3 ;  /* 0x0002c00301007387 */ /* 0x0003e80000100800 */
[----:B------:R1:W-:Y:S02]  /*6eba0*/  STL [R1+0x2cc], R136 ;  /* 0x0002cc8801007387 */ /* 0x0003e40000100800 */
[----:B-1----:R-:W-:Y:S02]  /*6ebb0*/  IMAD.MOV.U32 R3, RZ, RZ, R137 ;  /* 0x000000ffff037224 */ /* 0x002fe400078e0089 */
        /* <DEDUP_REMOVED lines=10> */
[----:B------:R2:W-:Y:S01]  /*6ec60*/  STL [R1+0x2e4], R132 ;  /* 0x0002e48401007387 */ /* 0x0005e20000100800 */
[----:B-1----:R-:W-:-:S03]  /*6ec70*/  IMAD.MOV.U32 R3, RZ, RZ, R133 ;  /* 0x000000ffff037224 */ /* 0x002fc600078e0085 */
[----:B------:R-:W4:Y:S04]  /*6ec80*/  LDL.LU.64 R140, [R1+0x510] ;  /* 0x00051000018c7983 */ /* 0x000f280000300a00 */
[----:B------:R1:W-:Y:S01]  /*6ec90*/  STL [R1+0x2e0], R3 ;  /* 0x0002e00301007387 */ /* 0x0003e20000100800 */
[----:B--2---:R-:W-:Y:S01]  /*6eca0*/  IMAD.MOV.U32 R132, RZ, RZ, R142 ;  /* 0x000000ffff847224 */ /* 0x004fe200078e008e */
[----:B------:R-:W-:Y:S02]  /*6ecb0*/  MOV R133, R143 ;  /* 0x0000008f00857202 */ /* 0x000fe40000000f00 */
[----:B------:R-:W-:Y:S04]  /*6ecc0*/  STL [R1+0x2ec], R122 ;  /* 0x0002ec7a01007387 */ /* 0x000fe80000100800 */
[----:B------:R-:W2:Y:S01]  /*6ecd0*/  LDL.LU.64 R142, [R1+0x518] ;  /* 0x00051800018e7983 */ /* 0x000ea20000300a00 */
[----:B-1----:R-:W-:-:S03]  /*6ece0*/  IMAD.MOV.U32 R3, RZ, RZ, R123 ;  /* 0x000000ffff037224 */ /* 0x002fc600078e007b */
[----:B------:R-:W-:Y:S04]  /*6ecf0*/  STL [R1+0x2f4], R146 ;  /* 0x0002f49201007387 */ /* 0x000fe80000100800 */
[----:B------:R1:W-:Y:S02]  /*6ed00*/  STL [R1+0x2e8], R3 ;  /* 0x0002e80301007387 */ /* 0x0003e40000100800 */
[----:B-1----:R-:W-:Y:S02]  /*6ed10*/  IMAD.MOV.U32 R3, RZ, RZ, R147 ;  /* 0x000000ffff037224 */ /* 0x002fe400078e0093 */
[----:B---3--:R-:W-:Y:S04]  /*6ed20*/  STL [R1+0x2fc], R128 ;  /* 0x0002fc8001007387 */ /* 0x008fe80000100800 */
[----:B------:R1:W-:Y:S04]  /*6ed30*/  STL [R1+0x2f0], R3 ;  /* 0x0002f00301007387 */ /* 0x0003e80000100800 */
[----:B------:R-:W3:Y:S01]  /*6ed40*/  LDL.LU.64 R146, [R1+0x528] ;  /* 0x0005280001927983 */ /* 0x000ee20000300a00 */
[----:B-1----:R-:W-:-:S03]  /*6ed50*/  IMAD.MOV.U32 R3, RZ, RZ, R129 ;  /* 0x000000ffff037224 */ /* 0x002fc600078e0081 */
[----:B------:R-:W-:Y:S04]  /*6ed60*/  STL [R1+0x304], R148 ;  /* 0x0003049401007387 */ /* 0x000fe80000100800 */
[----:B------:R1:W-:Y:S04]  /*6ed70*/  STL [R1+0x2f8], R3 ;  /* 0x0002f80301007387 */ /* 0x0003e80000100800 */
[----:B------:R-:W3:Y:S01]  /*6ed80*/  LDL.LU.64 R128, [R1+0x530] ;  /* 0x0005300001807983 */ /* 0x000ee20000300a00 */
[----:B-1----:R-:W-:-:S03]  /*6ed90*/  IMAD.MOV.U32 R3, RZ, RZ, R149 ;  /* 0x000000ffff037224 */ /* 0x002fc600078e0095 */
[----:B------:R-:W-:Y:S04]  /*6eda0*/  STL [R1+0x30c], R126 ;  /* 0x00030c7e01007387 */ /* 0x000fe80000100800 */
[----:B------:R1:W-:Y:S04]  /*6edb0*/  STL [R1+0x300], R3 ;  /* 0x0003000301007387 */ /* 0x0003e80000100800 */
[----:B------:R-:W3:Y:S01]  /*6edc0*/  LDL.LU.64 R148, [R1+0x538] ;  /* 0x0005380001947983 */ /* 0x000ee20000300a00 */
[----:B-1----:R-:W-:-:S03]  /*6edd0*/  IMAD.MOV.U32 R3, RZ, RZ, R127 ;  /* 0x000000ffff037224 */ /* 0x002fc600078e007f */
[----:B----4-:R-:W-:Y:S04]  /*6ede0*/  STL [R1+0x314], R134 ;  /* 0x0003148601007387 */ /* 0x010fe80000100800 */
[----:B------:R1:W-:Y:S02]  /*6edf0*/  STL [R1+0x308], R3 ;  /* 0x0003080301007387 */ /* 0x0003e40000100800 */
[----:B-1----:R-:W-:Y:S02]  /*6ee00*/  MOV R3, R135 ;  /* 0x0000008700037202 */ /* 0x002fe40000000f00 */
[----:B------:R-:W4:Y:S04]  /*6ee10*/  LDL.LU.64 R134, [R1+0x540] ;  /* 0x0005400001867983 */ /* 0x000f280000300a00 */
[----:B------:R1:W-:Y:S04]  /*6ee20*/  STL [R1+0x310], R3 ;  /* 0x0003100301007387 */ /* 0x0003e80000100800 */
[----:B------:R1:W-:Y:S04]  /*6ee30*/  STL [R1+0x31c], R136 ;  /* 0x00031c8801007387 */ /* 0x0003e80000100800 */
[----:B------:R-:W4:Y:S01]  /*6ee40*/  LDL.LU.64 R126, [R1+0x458] ;  /* 0x00045800017e7983 */ /* 0x000f220000300a00 */
[----:B-1----:R-:W-:-:S05]  /*6ee50*/  IMAD.MOV.U32 R3, RZ, RZ, R137 ;  /* 0x000000ffff037224 */ /* 0x002fca00078e0089 */
[----:B------:R1:W-:Y:S01]  /*6ee60*/  STL [R1+0x318], R3 ;  /* 0x0003180301007387 */ /* 0x0003e20000100800 */
[----:B------:R-:W-:Y:S02]  /*6ee70*/  IMAD.MOV.U32 R136, RZ, RZ, R138 ;  /* 0x000000ffff887224 */ /* 0x000fe400078e008a */
[----:B------:R-:W-:Y:S01]  /*6ee80*/  IMAD.MOV.U32 R137, RZ, RZ, R139 ;  /* 0x000000ffff897224 */ /* 0x000fe200078e008b */
[----:B------:R1:W-:Y:S04]  /*6ee90*/  STL [R1+0x324], R130 ;  /* 0x0003248201007387 */ /* 0x0003e80000100800 */
[----:B------:R-:W4:Y:S01]  /*6eea0*/  LDL.LU.64 R138, [R1+0x548] ;  /* 0x00054800018a7983 */ /* 0x000f220000300a00 */
[----:B-1----:R-:W-:-:S03]  /*6eeb0*/  IMAD.MOV.U32 R3, RZ, RZ, R131 ;  /* 0x000000ffff037224 */ /* 0x002fc600078e0083 */
[----:B------:R-:W-:Y:S04]  /*6eec0*/  STL [R1+0x32c], R124 ;  /* 0x00032c7c01007387 */ /* 0x000fe80000100800 */
[----:B------:R1:W-:Y:S04]  /*6eed0*/  STL [R1+0x320], R3 ;  /* 0x0003200301007387 */ /* 0x0003e80000100800 */
[----:B------:R-:W4:Y:S01]  /*6eee0*/  LDL.LU.64 R130, [R1+0x550] ;  /* 0x0005500001827983 */ /* 0x000f220000300a00 */
[----:B-1----:R-:W-:-:S03]  /*6eef0*/  IMAD.MOV.U32 R3, RZ, RZ, R125 ;  /* 0x000000ffff037224 */ /* 0x002fc600078e007d */
[----:B------:R-:W-:Y:S04]  /*6ef00*/  STL [R1+0x334], R140 ;  /* 0x0003348c01007387 */ /* 0x000fe80000100800 */
[----:B------:R1:W-:Y:S02]  /*6ef10*/  STL [R1+0x328], R3 ;  /* 0x0003280301007387 */ /* 0x0003e40000100800 */
[----:B-1----:R-:W-:Y:S02]  /*6ef20*/  MOV R3, R141 ;  /* 0x0000008d00037202 */ /* 0x002fe40000000f00 */
[----:B--2---:R-:W-:Y:S04]  /*6ef30*/  STL [R1+0x33c], R142 ;  /* 0x00033c8e01007387 */ /* 0x004fe80000100800 */
[----:B------:R1:W-:Y:S04]  /*6ef40*/  STL [R1+0x330], R3 ;  /* 0x0003300301007387 */ /* 0x0003e80000100800 */
[----:B------:R-:W2:Y:S01]  /*6ef50*/  LDL.LU.64 R140, [R1+0x560] ;  /* 0x00056000018c7983 */ /* 0x000ea20000300a00 */
[----:B-1----:R-:W-:-:S03]  /*6ef60*/  IMAD.MOV.U32 R3, RZ, RZ, R143 ;  /* 0x000000ffff037224 */ /* 0x002fc600078e008f */
[----:B------:R-:W-:Y:S04]  /*6ef70*/  STL [R1+0x344], R144 ;  /* 0x0003449001007387 */ /* 0x000fe80000100800 */
[----:B------:R1:W-:Y:S04]  /*6ef80*/  STL [R1+0x338], R3 ;  /* 0x0003380301007387 */ /* 0x0003e80000100800 */
[----:B------:R-:W2:Y:S01]  /*6ef90*/  LDL.LU.64 R142, [R1+0x568] ;  /* 0x00056800018e7983 */ /* 0x000ea20000300a00 */
[----:B-1----:R-:W-:-:S03]  /*6efa0*/  IMAD.MOV.U32 R3, RZ, RZ, R145 ;  /* 0x000000ffff037224 */ /* 0x002fc600078e0091 */
        /* <DEDUP_REMOVED lines=8> */
[----:B------:R1:W-:Y:S04]  /*6f030*/  STL [R1+0x35c], R148 ;  /* 0x00035c9401007387 */ /* 0x0003e80000100800 */
[----:B------:R1:W-:Y:S04]  /*6f040*/  STL [R1+0x350], R3 ;  /* 0x0003500301007387 */ /* 0x0003e80000100800 */
[----:B------:R-:W3:Y:S01]  /*6f050*/  LDL.LU.64 R128, [R1+0x450] ;  /* 0x0004500001807983 */ /* 0x000ee20000300a00 */
[----:B-1----:R-:W-:Y:S01]  /*6f060*/  MOV R148, R150 ;  /* 0x0000009600947202 */ /* 0x002fe20000000f00 */
[----:B------:R-:W-:-:S02]  /*6f070*/  IMAD.MOV.U32 R3, RZ, RZ, R149 ;  /* 0x000000ffff037224 */ /* 0x000fc400078e0095 */
[----:B------:R-:W-:Y:S02]  /*6f080*/  IMAD.MOV.U32 R149, RZ, RZ, R151 ;  /* 0x000000ffff957224 */ /* 0x000fe400078e0097 */
[----:B------:R-:W3:Y:S04]  /*6f090*/  LDL.LU.64 R150, [R1+0x580] ;  /* 0x0005800001967983 */ /* 0x000ee80000300a00 */
[----:B------:R1:W-:Y:S04]  /*6f0a0*/  STL [R1+0x358], R3 ;  /* 0x0003580301007387 */ /* 0x0003e80000100800 */
[----:B----4-:R4:W-:Y:S01]  /*6f0b0*/  STL [R1+0x364], R134 ;  /* 0x0003648601007387 */ /* 0x0109e20000100800 */
[----:B-1----:R-:W-:-:S03]  /*6f0c0*/  IMAD.MOV.U32 R3, RZ, RZ, R135 ;  /* 0x000000ffff037224 */ /* 0x002fc600078e0087 */
[----:B----4-:R-:W4:Y:S04]  /*6f0d0*/  LDL.LU.64 R134, [R1+0x588] ;  /* 0x0005880001867983 */ /* 0x010f280000300a00 */
[----:B------:R1:W-:Y:S04]  /*6f0e0*/  STL [R1+0x360], R3 ;  /* 0x0003600301007387 */ /* 0x0003e80000100800 */
[----:B------:R-:W-:Y:S01]  /*6f0f0*/  STL [R1+0x36c], R126 ;  /* 0x00036c7e01007387 */ /* 0x000fe20000100800 */
[----:B-1----:R-:W-:-:S05]  /*6f100*/  IMAD.MOV.U32 R3, RZ, RZ, R127 ;  /* 0x000000ffff037224 */ /* 0x002fca00078e007f */
[----:B------:R1:W-:Y:S04]  /*6f110*/  STL [R1+0x368], R3 ;  /* 0x0003680301007387 */ /* 0x0003e80000100800 */
[----:B------:R1:W-:Y:S02]  /*6f120*/  STL [R1+0x374], R138 ;  /* 0x0003748a01007387 */ /* 0x0003e40000100800 */
[----:B-1----:R-:W-:Y:S02]  /*6f130*/  IMAD.MOV.U32 R3, RZ, RZ, R139 ;  /* 0x000000ffff037224 */ /* 0x002fe400078e008b */
[----:B------:R-:W4:Y:S04]  /*6f140*/  LDL.LU.64 R138, [R1+0x598] ;  /* 0x00059800018a7983 */ /* 0x000f280000300a00 */
[----:B------:R1:W-:Y:S04]  /*6f150*/  STL [R1+0x370], R3 ;  /* 0x0003700301007387 */ /* 0x0003e80000100800 */
[----:B------:R1:W-:Y:S02]  /*6f160*/  STL [R1+0x37c], R130 ;  /* 0x00037c8201007387 */ /* 0x0003e40000100800 */
[----:B-1----:R-:W-:-:S02]  /*6f170*/  IMAD.MOV.U32 R3, RZ, RZ, R131 ;  /* 0x000000ffff037224 */ /* 0x002fc400078e0083 */
[----:B------:R-:W4:Y:S04]  /*6f180*/  LDL.LU.64 R130, [R1+0x5a0] ;  /* 0x0005a00001827983 */ /* 0x000f280000300a00 */
[----:B------:R1:W-:Y:S04]  /*6f190*/  STL [R1+0x378], R3 ;  /* 0x0003780301007387 */ /* 0x0003e80000100800 */
[----:B------:R1:W-:Y:S02]  /*6f1a0*/  STL [R1+0x384], R132 ;  /* 0x0003848401007387 */ /* 0x0003e40000100800 */
[----:B-1----:R-:W-:-:S02]  /*6f1b0*/  MOV R3, R133 ;  /* 0x0000008500037202 */ /* 0x002fc40000000f00 */
[----:B------:R-:W4:Y:S04]  /*6f1c0*/  LDL.LU.64 R132, [R1+0x5a8] ;  /* 0x0005a80001847983 */ /* 0x000f280000300a00 */
[----:B------:R1:W-:Y:S04]  /*6f1d0*/  STL [R1+0x380], R3 ;  /* 0x0003800301007387 */ /* 0x0003e80000100800 */
[----:B--2---:R2:W-:Y:S01]  /*6f1e0*/  STL [R1+0x38c], R140 ;  /* 0x00038c8c01007387 */ /* 0x0045e20000100800 */
[----:B-1----:R-:W-:-:S03]  /*6f1f0*/  IMAD.MOV.U32 R3, RZ, RZ, R141 ;  /* 0x000000ffff037224 */ /* 0x002fc600078e008d */
[----:B--2---:R-:W2:Y:S04]  /*6f200*/  LDL.LU.64 R140, [R1+0x5b0] ;  /* 0x0005b000018c7983 */ /* 0x004ea80000300a00 */
[----:B------:R1:W-:Y:S04]  /*6f210*/  STL [R1+0x388], R3 ;  /* 0x0003880301007387 */ /* 0x0003e80000100800 */
[----:B------:R1:W-:Y:S02]  /*6f220*/  STL [R1+0x394], R142 ;  /* 0x0003948e01007387 */ /* 0x0003e40000100800 */
[----:B-1----:R-:W-:-:S02]  /*6f230*/  IMAD.MOV.U32 R3, RZ, RZ, R143 ;  /* 0x000000ffff037224 */ /* 0x002fc400078e008f */
[----:B------:R-:W2:Y:S04]  /*6f240*/  LDL.LU.64 R142, [R1+0x448] ;  /* 0x00044800018e7983 */ /* 0x000ea80000300a00 */
[----:B------:R1:W-:Y:S04]  /*6f250*/  STL [R1+0x390], R3 ;  /* 0x0003900301007387 */ /* 0x0003e80000100800 */
[----:B---3--:R3:W-:Y:S01]  /*6f260*/  STL [R1+0x39c], R144 ;  /* 0x00039c9001007387 */ /* 0x0087e20000100800 */
[----:B-1----:R-:W-:-:S03]  /*6f270*/  IMAD.MOV.U32 R3, RZ, RZ, R145 ;  /* 0x000000ffff037224 */ /* 0x002fc600078e0091 */
[----:B---3--:R-:W3:Y:S04]  /*6f280*/  LDL.LU.64 R144, [R1+0x5b8] ;  /* 0x0005b80001907983 */ /* 0x008ee80000300a00 */
[----:B------:R1:W-:Y:S04]  /*6f290*/  STL [R1+0x398], R3 ;  /* 0x0003980301007387 */ /* 0x0003e80000100800 */
[----:B------:R1:W-:Y:S02]  /*6f2a0*/  STL [R1+0x3a4], R146 ;  /* 0x0003a49201007387 */ /* 0x0003e40000100800 */
[----:B-1----:R-:W-:-:S02]  /*6f2b0*/  IMAD.MOV.U32 R3, RZ, RZ, R147 ;  /* 0x000000ffff037224 */ /* 0x002fc400078e0093 */
[----:B------:R-:W3:Y:S04]  /*6f2c0*/  LDL.LU.64 R146, [R1+0x5c0] ;  /* 0x0005c00001927983 */ /* 0x000ee80000300a00 */
[----:B------:R1:W-:Y:S04]  /*6f2d0*/  STL [R1+0x3a0], R3 ;  /* 0x0003a00301007387 */ /* 0x0003e80000100800 */
[----:B------:R-:W-:Y:S01]  /*6f2e0*/  STL [R1+0x3ac], R128 ;  /* 0x0003ac8001007387 */ /* 0x000fe20000100800 */
[----:B-1----:R-:W-:-:S05]  /*6f2f0*/  IMAD.MOV.U32 R3, RZ, RZ, R129 ;  /* 0x000000ffff037224 */ /* 0x002fca00078e0081 */
[----:B------:R1:W-:Y:S04]  /*6f300*/  STL [R1+0x3a8], R3 ;  /* 0x0003a80301007387 */ /* 0x0003e80000100800 */
[----:B------:R1:W-:Y:S02]  /*6f310*/  STL [R1+0x3b4], R150 ;  /* 0x0003b49601007387 */ /* 0x0003e40000100800 */
[----:B-1----:R-:W-:Y:S02]  /*6f320*/  MOV R3, R151 ;  /* 0x0000009700037202 */ /* 0x002fe40000000f00 */
[----:B------:R-:W3:Y:S04]  /*6f330*/  LDL.LU.64 R150, [R1+0x5d0] ;  /* 0x0005d00001967983 */ /* 0x000ee80000300a00 */
        /* <DEDUP_REMOVED lines=21> */
[----:B--2---:R2:W-:Y:S01]  /*6f490*/  STL [R1+0x3e4], R140 ;  /* 0x0003e48c01007387 */ /* 0x0045e20000100800 */
[----:B-1----:R-:W-:-:S03]  /*6f4a0*/  MOV R3, R141 ;  /* 0x0000008d00037202 */ /* 0x002fc60000000f00 */
        /* <DEDUP_REMOVED lines=22> */
[----:B----4-:R4:W-:Y:S01]  /*6f610*/  STL [R1+0x414], R134 ;  /* 0x0004148601007387 */ /* 0x0109e20000100800 */
[----:B-1----:R-:W-:-:S03]  /*6f620*/  MOV R3, R135 ;  /* 0x0000008700037202 */ /* 0x002fc60000000f00 */
        /* <DEDUP_REMOVED lines=19> */
[----:B-1----:R-:W-:-:S03]  /*6f760*/  IMAD.MOV.U32 R3, RZ, RZ, R141 ;  /* 0x000000ffff037224 */ /* 0x002fc600078e008d */
[----:B--2---:R-:W2:Y:S04]  /*6f770*/  LDL.LU.64 R140, [R1+0x650] ;  /* 0x00065000018c7983 */ /* 0x004ea80000300a00 */
[----:B------:R1:W-:Y:S04]  /*6f780*/  STL [R1+0x438], R3 ;  /* 0x0004380301007387 */ /* 0x0003e80000100800 */
        /* <DEDUP_REMOVED lines=21> */
[----:B-1----:R-:W-:-:S03]  /*6f8e0*/  IMAD.MOV.U32 R3, RZ, RZ, R135 ;  /* 0x000000ffff037224 */ /* 0x002fc600078e0087 */
[----:B----4-:R-:W4:Y:S04]  /*6f8f0*/  LDL.LU.64 R134, [R1+0x680] ;  /* 0x0006800001867983 */ /* 0x010f280000300a00 */
[----:B------:R1:W-:Y:S04]  /*6f900*/  STL [R1+0x468], R3 ;  /* 0x0004680301007387 */ /* 0x0003e80000100800 */
[----:B------:R1:W-:Y:S02]  /*6f910*/  STL [R1+0x474], R136 ;  /* 0x0004748801007387 */ /* 0x0003e40000100800 */
[----:B-1----:R-:W-:-:S02]  /*6f920*/  MOV R3, R137 ;  /* 0x0000008900037202 */ /* 0x002fc40000000f00 */
        /* <DEDUP_REMOVED lines=23> */
[----:B-1----:R-:W-:-:S03]  /*6faa0*/  MOV R3, R145 ;  /* 0x0000009100037202 */ /* 0x002fc60000000f00 */
        /* <DEDUP_REMOVED lines=47> */
[----:B-1----:R-:W-:-:S02]  /*6fda0*/  MOV R3, R147 ;  /* 0x0000009300037202 */ /* 0x002fc40000000f00 */
        /* <DEDUP_REMOVED lines=1360> */
[----:B---3--:R-:W3:Y:S04]  /*752b0*/  LDL.64 R144, [R1+0x1250] ;  /* 0x0012500001907983 */ /* 0x008ee80000100a00 */
        /* <DEDUP_REMOVED lines=73> */
[----:B------:R-:W-:Y:S04]  /*75750*/  STL [R1+0x103c], R132 ;  /* 0x00103c8401007387 */ /* 0x000fe80000100800 */
[----:B------:R-:W4:Y:S01]  /*75760*/  LDL.LU.64 R128, [R1+0x13f8] ;  /* 0x0013f80001807983 */ /* 0x000f220000300a00 */
[----:B-1----:R-:W-:-:S05]  /*75770*/  IMAD.MOV.U32 R3, RZ, RZ, R133 ;  /* 0x000000ffff037224 */ /* 0x002fca00078e0085 */
        /* <DEDUP_REMOVED lines=21> */
[----:B------:R-:W-:Y:S04]  /*758d0*/  STL [R1+0x106c], R150 ;  /* 0x00106c9601007387 */ /* 0x000fe80000100800 */
[----:B------:R-:W3:Y:S01]  /*758e0*/  LDL.LU.64 R132, [R1+0x1448] ;  /* 0x0014480001847983 */ /* 0x000ee20000300a00 */
[----:B-1----:R-:W-:-:S05]  /*758f0*/  IMAD.MOV.U32 R3, RZ, RZ, R151 ;  /* 0x000000ffff037224 */ /* 0x002fca00078e0097 */
[----:B------:R1:W-:Y:S04]  /*75900*/  STL [R1+0x1068], R3 ;  /* 0x0010680301007387 */ /* 0x0003e80000100800 */
[----:B----4-:R4:W-:Y:S01]  /*75910*/  STL [R1+0x1074], R134 ;  /* 0x0010748601007387 */ /* 0x0109e20000100800 */
[----:B-1----:R-:W-:-:S03]  /*75920*/  MOV R3, R135 ;  /* 0x0000008700037202 */ /* 0x002fc60000000f00 */
[----:B------:R-:W3:Y:S04]  /*75930*/  LDL.LU.64 R150, [R1+0x1460] ;  /* 0x0014600001967983 */ /* 0x000ee80000300a00 */
[----:B------:R-:W-:Y:S04]  /*75940*/  STL [R1+0x107c], R136 ;  /* 0x00107c8801007387 */ /* 0x000fe80000100800 */
[----:B------:R1:W-:Y:S04]  /*75950*/  STL [R1+0x1070], R3 ;  /* 0x0010700301007387 */ /* 0x0003e80000100800 */
[----:B----4-:R-:W4:Y:S01]  /*75960*/  LDL.LU.64 R134, [R1+0x1470] ;  /* 0x0014700001867983 */ /* 0x010f220000300a00 */
[----:B-1----:R-:W-:-:S03]  /*75970*/  IMAD.MOV.U32 R3, RZ, RZ, R137 ;  /* 0x000000ffff037224 */ /* 0x002fc600078e0089 */
[----:B------:R-:W-:Y:S04]  /*75980*/  STL [R1+0x1084], R138 ;  /* 0x0010848a01007387 */ /* 0x000fe80000100800 */
        /* <DEDUP_REMOVED lines=11> */
[----:B--2---:R-:W-:Y:S04]  /*75a40*/  STL [R1+0x109c], R140 ;  /* 0x00109c8c01007387 */ /* 0x004fe80000100800 */
[----:B------:R1:W-:Y:S02]  /*75a50*/  STL [R1+0x1090], R3 ;  /* 0x0010900301007387 */ /* 0x0003e40000100800 */
[----:B-1----:R-:W-:Y:S02]  /*75a60*/  IMAD.MOV.U32 R3, RZ, RZ, R141 ;  /* 0x000000ffff037224 */ /* 0x002fe400078e008d */
[----:B------:R-:W2:Y:S04]  /*75a70*/  LDL.LU.64 R140, [R1+0x14a8] ;  /* 0x0014a800018c7983 */ /* 0x000ea80000300a00 */
        /* <DEDUP_REMOVED lines=19> */
[----:B------:R-:W-:Y:S04]  /*75bb0*/  STL [R1+0x10cc], R150 ;  /* 0x0010cc9601007387 */ /* 0x000fe80000100800 */
[----:B------:R1:W-:Y:S04]  /*75bc0*/  STL [R1+0x10c0], R3 ;  /* 0x0010c00301007387 */ /* 0x0003e80000100800 */
[----:B------:R-:W3:Y:S01]  /*75bd0*/  LDL.LU.64 R132, [R1+0x14f8] ;  /* 0x0014f80001847983 */ /* 0x000ee20000300a00 */
[----:B-1----:R-:W-:-:S03]  /*75be0*/  IMAD.MOV.U32 R3, RZ, RZ, R151 ;  /* 0x000000ffff037224 */ /* 0x002fc600078e0097 */
[----:B----4-:R-:W-:Y:S04]  /*75bf0*/  STL [R1+0x10d4], R134 ;  /* 0x0010d48601007387 */ /* 0x010fe80000100800 */
[----:B------:R1:W-:Y:S04]  /*75c00*/  STL [R1+0x10c8], R3 ;  /* 0x0010c80301007387 */ /* 0x0003e80000100800 */
[----:B------:R-:W4:Y:S01]  /*75c10*/  LDL.LU.64 R150, [R1+0x1508] ;  /* 0x0015080001967983 */ /* 0x000f220000300a00 */
[----:B-1----:R-:W-:-:S03]  /*75c20*/  MOV R3, R135 ;  /* 0x0000008700037202 */ /* 0x002fc60000000f00 */
        /* <DEDUP_REMOVED lines=10> */
[----:B------:R-:W4:Y:S04]  /*75cd0*/  LDL.LU.64 R138, [R1+0x1530] ;  /* 0x00153000018a7983 */ /* 0x000f280000300a00 */
[----:B------:R-:W4:Y:S01]  /*75ce0*/  LDL.LU.64 R128, [R1+0x1538] ;  /* 0x0015380001807983 */ /* 0x000f220000300a00 */
[----:B-1----:R-:W-:-:S05]  /*75cf0*/  IMAD.MOV.U32 R3, RZ, RZ, R131 ;  /* 0x000000ffff037224 */ /* 0x002fca00078e0083 */
        /* <DEDUP_REMOVED lines=9> */
[----:B---3--:R3:W-:Y:S04]  /*75d90*/  STL [R1+0x1104], R144 ;  /* 0x0011049001007387 */ /* 0x0087e80000100800 */
[----:B------:R-:W2:Y:S01]  /*75da0*/  LDL.LU.64 R130, [R1+0x1578] ;  /* 0x0015780001827983 */ /* 0x000ea20000300a00 */
[----:B-1----:R-:W-:-:S03]  /*75db0*/  MOV R3, R145 ;  /* 0x0000009100037202 */ /* 0x002fc60000000f00 */
[----:B------:R-:W-:Y:S04]  /*75dc0*/  STL [R1+0x110c], R146 ;  /* 0x00110c9201007387 */ /* 0x000fe80000100800 */
[----:B------:R1:W-:Y:S04]  /*75dd0*/  STL [R1+0x1100], R3 ;  /* 0x0011000301007387 */ /* 0x0003e80000100800 */
[----:B---3--:R-:W3:Y:S01]  /*75de0*/  LDL.LU.64 R144, [R1+0x1588] ;  /* 0x0015880001907983 */ /* 0x008ee20000300a00 */
[----:B-1----:R-:W-:-:S03]  /*75df0*/  IMAD.MOV.U32 R3, RZ, RZ, R147 ;  /* 0x000000ffff037224 */ /* 0x002fc600078e0093 */
[----:B------:R-:W-:Y:S04]  /*75e00*/  STL [R1+0x1114], R148 ;  /* 0x0011149401007387 */ /* 0x000fe80000100800 */
[----:B------:R1:W-:Y:S04]  /*75e10*/  STL [R1+0x1108], R3 ;  /* 0x0011080301007387 */ /* 0x0003e80000100800 */
[----:B------:R-:W3:Y:S01]  /*75e20*/  LDL.LU.64 R146, [R1+0x1590] ;  /* 0x0015900001927983 */ /* 0x000ee20000300a00 */
[----:B-1----:R-:W-:-:S03]  /*75e30*/  IMAD.MOV.U32 R3, RZ, RZ, R149 ;  /* 0x000000ffff037224 */ /* 0x002fc600078e0095 */
        /* <DEDUP_REMOVED lines=30> */
[----:B-1----:R-:W-:-:S02]  /*76020*/  IMAD.MOV.U32 R3, RZ, RZ, R143 ;  /* 0x000000ffff037224 */ /* 0x002fc400078e008f */
[----:B------:R-:W-:Y:S04]  /*76030*/  STL [R1+0x115c], R130 ;  /* 0x00115c8201007387 */ /* 0x000fe80000100800 */
[----:B------:R1:W-:Y:S04]  /*76040*/  STL [R1+0x1150], R3 ;  /* 0x0011500301007387 */ /* 0x0003e80000100800 */
[----:B------:R-:W2:Y:S01]  /*76050*/  LDL.LU.64 R142, [R1+0x15f0] ;  /* 0x0015f000018e7983 */ /* 0x000ea20000300a00 */
[----:B-1----:R-:W-:-:S03]  /*76060*/  IMAD.MOV.U32 R3, RZ, RZ, R131 ;  /* 0x000000ffff037224 */ /* 0x002fc600078e0083 */
[----:B---3--:R-:W-:Y:S04]  /*76070*/  STL [R1+0x1164], R144 ;  /* 0x0011649001007387 */ /* 0x008fe80000100800 */
[----:B------:R1:W-:Y:S02]  /*76080*/  STL [R1+0x1158], R3 ;  /* 0x0011580301007387 */ /* 0x0003e40000100800 */
[----:B-1----:R-:W-:Y:S02]  /*76090*/  MOV R3, R145 ;  /* 0x0000009100037202 */ /* 0x002fe40000000f00 */
        /* <DEDUP_REMOVED lines=24> */
[----:B-1----:R-:W-:-:S05]  /*76220*/  MOV R3, R137 ;  /* 0x0000008900037202 */ /* 0x002fca0000000f00 */
[----:B------:R1:W-:Y:S04]  /*76230*/  STL [R1+0x1190], R3 ;  /* 0x0011900301007387 */ /* 0x0003e80000100800 */
[----:B------:R-:W-:Y:S04]  /*76240*/  STL [R1+0x119c], R138 ;  /* 0x00119c8a01007387 */ /* 0x000fe80000100800 */
[----:B------:R-:W4:Y:S01]  /*76250*/  LDL.LU.64 R128, [R1+0x1630] ;  /* 0x0016300001807983 */ /* 0x000f220000300a00 */
[----:B-1----:R-:W-:-:S03]  /*76260*/  IMAD.MOV.U32 R3, RZ, RZ, R139 ;  /* 0x000000ffff037224 */ /* 0x002fc600078e008b */
[----:B------:R-:W4:Y:S04]  /*76270*/  LDL.LU.64 R130, [R1+0x1638] ;  /* 0x0016380001827983 */ /* 0x000f280000300a00 */
[----:B------:R1:W-:Y:S04]  /*76280*/  STL [R1+0x1198], R3 ;  /* 0x0011980301007387 */ /* 0x0003e80000100800 */
[----:B--2---:R-:W-:Y:S04]  /*76290*/  STL [R1+0x11a4], R140 ;  /* 0x0011a48c01007387 */ /* 0x004fe80000100800 */
[----:B------:R-:W2:Y:S01]  /*762a0*/  LDL.LU.64 R132, [R1+0x1640] ;  /* 0x0016400001847983 */ /* 0x000ea20000300a00 */
[----:B-1----:R-:W-:-:S03]  /*762b0*/  IMAD.MOV.U32 R3, RZ, RZ, R141 ;  /* 0x000000ffff037224 */ /* 0x002fc600078e008d */
[----:B------:R-:W2:Y:S04]  /*762c0*/  LDL.LU.64 R134, [R1+0x1648] ;  /* 0x0016480001867983 */ /* 0x000ea80000300a00 */
[----:B------:R1:W-:Y:S04]  /*762d0*/  STL [R1+0x11a0], R3 ;  /* 0x0011a00301007387 */ /* 0x0003e80000100800 */
[----:B------:R-:W-:Y:S04]  /*762e0*/  STL [R1+0x11ac], R142 ;  /* 0x0011ac8e01007387 */ /* 0x000fe80000100800 */
[----:B------:R-:W2:Y:S01]  /*762f0*/  LDL.LU.64 R136, [R1+0x1650] ;  /* 0x0016500001887983 */ /* 0x000ea20000300a00 */
[----:B-1----:R-:W-:-:S03]  /*76300*/  IMAD.MOV.U32 R3, RZ, RZ, R143 ;  /* 0x000000ffff037224 */ /* 0x002fc600078e008f */
[----:B------:R-:W2:Y:S04]  /*76310*/  LDL.LU.64 R138, [R1+0x1658] ;  /* 0x00165800018a7983 */ /* 0x000ea80000300a00 */
[----:B------:R1:W-:Y:S04]  /*76320*/  STL [R1+0x11a8], R3 ;  /* 0x0011a80301007387 */ /* 0x0003e80000100800 */
[----:B---3--:R-:W-:Y:S01]  /*76330*/  STL [R1+0x11b4], R144 ;  /* 0x0011b49001007387 */ /* 0x008fe20000100800 */
[----:B-1----:R-:W-:-:S03]  /*76340*/  IMAD.MOV.U32 R3, RZ, RZ, R145 ;  /* 0x000000ffff037224 */ /* 0x002fc600078e0091 */
[----:B------:R-:W3:Y:S04]  /*76350*/  LDL.LU.64 R140, [R1+0x1660] ;  /* 0x00166000018c7983 */ /* 0x000ee80000300a00 */
[----:B------:R-:W3:Y:S04]  /*76360*/  LDL.LU.64 R142, [R1+0x1668] ;  /* 0x00166800018e7983 */ /* 0x000ee80000300a00 */
[----:B------:R1:W-:Y:S02]  /*76370*/  STL [R1+0x11b0], R3 ;  /* 0x0011b00301007387 */ /* 0x0003e40000100800 */
[----:B-1----:R-:W-:-:S02]  /*76380*/  IMAD.MOV.U32 R3, RZ, RZ, R147 ;  /* 0x000000ffff037224 */ /* 0x002fc400078e0093 */
[----:B------:R1:W-:Y:S04]  /*76390*/  STL [R1+0x11bc], R146 ;  /* 0x0011bc9201007387 */ /* 0x0003e80000100800 */
[----:B------:R-:W3:Y:S04]  /*763a0*/  LDL.LU.64 R144, [R1+0x1670] ;  /* 0x0016700001907983 */ /* 0x000ee80000300a00 */
[----:B------:R-:W-:Y:S04]  /*763b0*/  STL [R1+0x11c4], R148 ;  /* 0x0011c49401007387 */ /* 0x000fe80000100800 */
[----:B------:R4:W-:Y:S04]  /*763c0*/  STL [R1+0x11b8], R3 ;  /* 0x0011b80301007387 */ /* 0x0009e80000100800 */
[----:B-1----:R-:W3:Y:S01]  /*763d0*/  LDL.LU.64 R146, [R1+0x1678] ;  /* 0x0016780001927983 */ /* 0x002ee20000300a00 */
[----:B----4-:R-:W-:-:S03]  /*763e0*/  MOV R3, R149 ;  /* 0x0000009500037202 */ /* 0x010fc60000000f00 */
[----:B------:R-:W-:Y:S04]  /*763f0*/  STL [R1+0x11cc], R122 ;  /* 0x0011cc7a01007387 */ /* 0x000fe80000100800 */
[----:B------:R1:W-:Y:S04]  /*76400*/  STL [R1+0x11c0], R3 ;  /* 0x0011c00301007387 */ /* 0x0003e80000100800 */
[----:B------:R-:W4:Y:S01]  /*76410*/  LDL.LU.64 R148, [R1+0x1688] ;  /* 0x0016880001947983 */ /* 0x000f220000300a00 */
[----:B-1----:R-:W-:-:S03]  /*76420*/  IMAD.MOV.U32 R3, RZ, RZ, R123 ;  /* 0x000000ffff037224 */ /* 0x002fc600078e007b */
[----:B------:R-:W-:Y:S04]  /*76430*/  STL [R1+0x11d4], R150 ;  /* 0x0011d49601007387 */ /* 0x000fe80000100800 */
[----:B------:R1:W-:Y:S02]  /*76440*/  STL [R1+0x11c8], R3 ;  /* 0x0011c80301007387 */ /* 0x0003e40000100800 */
[----:B-1----:R-:W-:Y:S02]  /*76450*/  IMAD.MOV.U32 R3, RZ, RZ, R151 ;  /* 0x000000ffff037224 */ /* 0x002fe400078e0097 */
[----:B------:R-:W4:Y:S04]  /*76460*/  LDL.LU.64 R150, [R1+0x1680] ;  /* 0x0016800001967983 */ /* 0x000f280000300a00 */
[----:B------:R1:W-:Y:S04]  /*76470*/  STL [R1+0x11d0], R3 ;  /* 0x0011d00301007387 */ /* 0x0003e80000100800 */
[----:B------:R-:W-:Y:S01]  /*76480*/  STL [R1+0x11dc], R124 ;  /* 0x0011dc7c01007387 */ /* 0x000fe20000100800 */
[----:B-1----:R-:W-:-:S03]  /*76490*/  IMAD.MOV.U32 R3, RZ, RZ, R125 ;  /* 0x000000ffff037224 */ /* 0x002fc600078e007d */
[----:B------:R-:W-:Y:S04]  /*764a0*/  STL [R1+0x11e4], R126 ;  /* 0x0011e47e01007387 */ /* 0x000fe80000100800 */
[----:B------:R1:W-:Y:S04]  /*764b0*/  STL [R1+0x11d8], R3 ;  /* 0x0011d80301007387 */ /* 0x0003e80000100800 */
[----:B------:R-:W-:Y:S01]  /*764c0*/  STL [R1+0x11ec], R128 ;  /* 0x0011ec8001007387 */ /* 0x000fe20000100800 */
[----:B-1----:R-:W-:-:S05]  /*764d0*/  IMAD.MOV.U32 R3, RZ, RZ, R127 ;  /* 0x000000ffff037224 */ /* 0x002fca00078e007f */
[----:B------:R1:W-:Y:S04]  /*764e0*/  STL [R1+0x11e0], R3 ;  /* 0x0011e00301007387 */ /* 0x0003e80000100800 */
[----:B------:R-:W-:Y:S01]  /*764f0*/  STL [R1+0x11f4], R130 ;  /* 0x0011f48201007387 */ /* 0x000fe20000100800 */
[----:B-1----:R-:W-:-:S05]  /*76500*/  IMAD.MOV.U32 R3, RZ, RZ, R129 ;  /* 0x000000ffff037224 */ /* 0x002fca00078e0081 */
[----:B------:R1:W-:Y:S02]  /*76510*/  STL [R1+0x11e8], R3 ;  /* 0x0011e80301007387 */ /* 0x0003e40000100800 */
[----:B-1----:R-:W-:Y:S01]  /*76520*/  MOV R3, R131 ;  /* 0x0000008300037202 */ /* 0x002fe20000000f00 */
[----:B------:R-:W-:-:S06]  /*76530*/  UIADD3 UR5, UR6, -0x300, URZ ;  /* 0xfffffd0006057890 */ /* 0x000fcc000fffe03f */
[----:B------:R-:W-:Y:S01]  /*76540*/  IMAD.U32 R5, RZ, RZ, UR5 ;  /* 0x00000005ff057e24 */ /* 0x000fe2000f8e00ff */
[----:B--2---:R-:W-:Y:S04]  /*76550*/  STL [R1+0x11fc], R132 ;  /* 0x0011fc8401007387 */ /* 0x004fe80000100800 */
[----:B------:R1:W-:Y:S04]  /*76560*/  STL [R1+0x11f0], R3 ;  /* 0x0011f00301007387 */ /* 0x0003e80000100800 */
[----:B------:R-:W-:Y:S01]  /*76570*/  STL [R1+0x1204], R134 ;  /* 0x0012048601007387 */ /* 0x000fe20000100800 */
[----:B-1----:R-:W-:-:S05]  /*76580*/  IMAD.MOV.U32 R3, RZ, RZ, R133 ;  /* 0x000000ffff037224 */ /* 0x002fca00078e0085 */
[----:B------:R1:W-:Y:S04]  /*76590*/  STL [R1+0x11f8], R3 ;  /* 0x0011f80301007387 */ /* 0x0003e80000100800 */
[----:B------:R-:W-:Y:S01]  /*765a0*/  STL [R1+0x120c], R136 ;  /* 0x00120c8801007387 */ /* 0x000fe20000100800 */
[----:B-1----:R-:W-:-:S05]  /*765b0*/  IMAD.MOV.U32 R3, RZ, RZ, R135 ;  /* 0x000000ffff037224 */ /* 0x002fca00078e0087 */
[----:B------:R1:W-:Y:S04]  /*765c0*/  STL [R1+0x1200], R3 ;  /* 0x0012000301007387 */ /* 0x0003e80000100800 */
[----:B------:R-:W-:Y:S01]  /*765d0*/  STL [R1+0x1214], R138 ;  /* 0x0012148a01007387 */ /* 0x000fe20000100800 */
[----:B-1----:R-:W-:-:S05]  /*765e0*/  IMAD.MOV.U32 R3, RZ, RZ, R137 ;  /* 0x000000ffff037224 */ /* 0x002fca00078e0089 */
[----:B------:R1:W-:Y:S02]  /*765f0*/  STL [R1+0x1208], R3 ;  /* 0x0012080301007387 */ /* 0x0003e40000100800 */
[----:B-1----:R-:W-:Y:S02]  /*76600*/  IMAD.MOV.U32 R3, RZ, RZ, R139 ;  /* 0x000000ffff037224 */ /* 0x002fe400078e008b */
[----:B---3--:R-:W-:Y:S04]  /*76610*/  STL [R1+0x121c], R140 ;  /* 0x00121c8c01007387 */ /* 0x008fe80000100800 */
[----:B------:R1:W-:Y:S04]  /*76620*/  STL [R1+0x1210], R3 ;  /* 0x0012100301007387 */ /* 0x0003e80000100800 */
[----:B------:R-:W-:Y:S01]  /*76630*/  STL [R1+0x1224], R142 ;  /* 0x0012248e01007387 */ /* 0x000fe20000100800 */
[----:B-1----:R-:W-:-:S05]  /*76640*/  IMAD.MOV.U32 R3, RZ, RZ, R141 ;  /* 0x000000ffff037224 */ /* 0x002fca00078e008d */
[----:B------:R1:W-:Y:S04]  /*76650*/  STL [R1+0x1218], R3 ;  /* 0x0012180301007387 */ /* 0x0003e80000100800 */
[----:B------:R-:W-:Y:S01]  /*76660*/  STL [R1+0x122c], R144 ;  /* 0x00122c9001007387 */ /* 0x000fe20000100800 */
[----:B-1----:R-:W-:-:S05]  /*76670*/  MOV R3, R143 ;  /* 0x0000008f00037202 */ /* 0x002fca0000000f00 */
[----:B------:R1:W-:Y:S02]  /*76680*/  STL [R1+0x1220], R3 ;  /* 0x0012200301007387 */ /* 0x0003e40000100800 */
[----:B-1----:R-:W-:-:S05]  /*76690*/  IMAD.MOV.U32 R3, RZ, RZ, R145 ;  /* 0x000000ffff037224 */ /* 0x002fca00078e0091 */
[----:B------:R1:W-:Y:S04]  /*766a0*/  STL [R1+0x1228], R3 ;  /* 0x0012280301007387 */ /* 0x0003e80000100800 */
[----:B------:R-:W-:Y:S01]  /*766b0*/  STL [R1+0x1234], R146 ;  /* 0x0012349201007387 */ /* 0x000fe20000100800 */
[----:B-1----:R-:W-:Y:S02]  /*766c0*/  IMAD.MOV.U32 R3, RZ, RZ, R147 ;  /* 0x000000ffff037224 */ /* 0x002fe400078e0093 */
[----:B----4-:R-:W-:-:S03]  /*766d0*/  IMAD.MOV.U32 R4, RZ, RZ, R149 ;  /* 0x000000ffff047224 */ /* 0x010fc600078e0095 */
[----:B------:R-:W-:Y:S04]  /*766e0*/  STL [R1+0x1230], R3 ;  /* 0x0012300301007387 */ /* 0x000fe80000100800 */
[----:B------:R-:W-:Y:S04]  /*766f0*/  STL [R1+0x123c], R148 ;  /* 0x00123c9401007387 */ /* 0x000fe80000100800 */
[----:B------:R1:W-:Y:S02]  /*76700*/  STL [R1+0x1238], R4 ;  /* 0x0012380401007387 */ /* 0x0003e40000100800 */
[----:B-1----:R-:W-:-:S02]  /*76710*/  IMAD.MOV.U32 R4, RZ, RZ, R151 ;  /* 0x000000ffff047224 */ /* 0x002fc400078e0097 */
[----:B------:R1:W-:Y:S04]  /*76720*/  STL [R1+0x1244], R150 ;  /* 0x0012449601007387 */ /* 0x0003e80000100800 */
[----:B------:R2:W-:Y:S04]  /*76730*/  STL [R1+0x1250], R5 ;  /* 0x0012500501007387 */ /* 0x0005e80000100800 */
[----:B------:R2:W-:Y:S04]  /*76740*/  STL [R1+0x1240], R4 ;  /* 0x0012400401007387 */ /* 0x0005e80000100800 */
        /* <DEDUP_REMOVED lines=127> */
[----:B------:R2:W-:Y:S01]  /*76f40*/  STL [R1+0x1fc], RZ ;  /* 0x0001fcff01007387 */ /* 0x0005e20000100800 */
[----:B------:R-:W-:-:S04]  /*76f50*/  SHF.R.S32.HI R3, RZ, 0x1f, R0 ;  /* 0x0000001fff037819 */ /* 0x000fc80000011400 */
[----:B------:R-:W-:Y:S01]  /*76f60*/  LEA.HI R3, R3, R0, RZ, 0x7 ;  /* 0x0000000003037211 */ /* 0x000fe200078f38ff */
[----:B------:R-:W-:-:S03]  /*76f70*/  UMOV UR10, 0x5 ;  /* 0x00000005000a7882 */ /* 0x000fc60000000000 */
[----:B------:R-:W-:Y:S01]  /*76f80*/  SHF.R.S32.HI R3, RZ, 0x7, R3 ;  /* 0x00000007ff037819 */ /* 0x000fe20000011403 */
[----:B------:R-:W-:Y:S01]  /*76f90*/  IMAD.MOV.U32 R252, RZ, RZ, R118 ;  /* 0x000000fffffc7224 */ /* 0x000fe200078e0076 */
[----:B------:R-:W-:Y:S01]  /*76fa0*/  USHF.R.S32.HI UR8, URZ, 0x1f, UR7 ;  /* 0x0000001f3f087899 */ /* 0x000fe20008011407 */
[----:B------:R-:W-:Y:S01]  /*76fb0*/  IMAD.MOV.U32 R251, RZ, RZ, R119 ;  /* 0x000000fffffb7224 */ /* 0x000fe200078e0077 */
[----:B------:R-:W-:Y:S01]  /*76fc0*/  USHF.R.S32.HI UR9, URZ, 0x1f, UR50 ;  /* 0x0000001f3f097899 */ /* 0x000fe20008011432 */
[----:B------:R-:W-:Y:S02]  /*76fd0*/  MOV R0, UR10 ;  /* 0x0000000a00007c02 */ /* 0x000fe40008000f00 */
        /* <DEDUP_REMOVED lines=63> */
[----:B-1----:R-:W-:Y:S01]  /*773d0*/  CS2R R150, SRZ ;  /* 0x0000000000967805 */ /* 0x002fe2000001ff00 */
[----:B------:R-:W-:Y:S01]  /*773e0*/  VIADD R3, R3, 0xfffffffa ;  /* 0xfffffffa03037836 */ /* 0x000fe20000000000 */
[----:B------:R-:W-:Y:S02]  /*773f0*/  USHF.L.U32 UR5, UR7, 0x2, URZ ;  /* 0x0000000207057899 */ /* 0x000fe4000800063f */
[----:B------:R-:W-:Y:S01]  /*77400*/  USHF.L.U32 UR6, UR50, 0x2, URZ ;  /* 0x0000000232067899 */ /* 0x000fe2000800063f */
[----:B------:R-:W-:Y:S01]  /*77410*/  UMOV UR61, 0xffffffff ;  /* 0xffffffff003d7882 */ /* 0x000fe20000000000 */
[----:B------:R-:W-:Y:S02]  /*77420*/  USHF.L.U64.HI UR7, UR7, 0x2, UR8 ;  /* 0x0000000207077899 */ /* 0x000fe40008010208 */
[----:B------:R-:W-:Y:S01]  /*77430*/  USHF.L.U64.HI UR50, UR50, 0x2, UR9 ;  /* 0x0000000232327899 */ /* 0x000fe20008010209 */
[----:B--2---:R-:W-:-:S11]  /*77440*/  UMOV UR51, URZ ;  /* 0x0000003f00337c82 */ /* 0x004fd60008000000 */
.L_x_1:
[----:B------:R-:W-:Y:S01]  /*77450*/  STL.64 [R1+0x1bd8], R250 ;  /* 0x001bd8fa01007387 */ /* 0x000fe20000100a00 */
[----:B------:R-:W-:Y:S01]  /*77460*/  UIADD3 UR61, UR61, 0x1, URZ ;  /* 0x000000013d3d7890 */ /* 0x000fe2000fffe03f */
[----:B------:R-:W-:-:S04]  /*77470*/  DEPBAR.LE SB0, 0xa ;  /* 0x000082800000791a */ /* 0x000fc80000000000 */
        /* <DEDUP_REMOVED lines=49> */
[----:B-----5:R-:W-:Y:S04]  /*77790*/  STL.64 [R1+0x1a48], R150 ;  /* 0x001a489601007387 */ /* 0x020fe80000100a00 */
        /* <DEDUP_REMOVED lines=13> */
[----:B-1----:R-:W2:Y:S04]  /*77870*/  LDL.LU.64 R124, [R1] ;  /* 0x00000000017c7983 */ /* 0x002ea80000300a00 */
        /* <DEDUP_REMOVED lines=63> */
[----:B------:R-:W-:Y:S01]  /*77c70*/  UISETP.GT.AND UP0, UPT, UR61, 0x6, UPT ;  /* 0x000000063d00788c */ /* 0x000fe2000bf04270 */
[----:B------:R-:W-:Y:S03]  /*77c80*/  BAR.SYNC.DEFER_BLOCKING 0x0 ;  /* 0x0000000000007b1d */ /* 0x000fe60000010000 */
[----:B------:R-:W-:-:S04]  /*77c90*/  USEL UR61, UR61, URZ, !UP0 ;  /* 0x0000003f3d3d7287 */ /* 0x000fc8000c000000 */
[----:B------:R-:W-:Y:S02]  /*77ca0*/  ULEA UR8, UR61, UR60, 0xf ;  /* 0x0000003c3d087291 */ /* 0x000fe4000f8e783f */
[----:B------:R-:W-:Y:S01]  /*77cb0*/  ULEA UR9, UR61, UR60, 0x12 ;  /* 0x0000003c3d097291 */ /* 0x000fe2000f8e903f */
[----:B------:R-:W3:Y:S01]  /*77cc0*/  LDL R3, [R1+0x1250] ;  /* 0x0012500001037983 */ /* 0x000ee20000100800 */
[----:B------:R-:W-:Y:S02]  /*77cd0*/  UIADD3 UR8, UR8, 0x1c0000, URZ ;  /* 0x001c000008087890 */ /* 0x000fe4000fffe03f */
[----:B------:R-:W-:Y:S01]  /*77ce0*/  USHF.R.U32.HI UR9, URZ, 0x4, UR9 ;  /* 0x000000043f097899 */ /* 0x000fe20008011609 */
[----:B------:R-:W-:Y:S01]  /*77cf0*/  STL [R1+0x19c8], R2 ;  /* 0x0019c80201007387 */ /* 0x000fe20000100800 */
[----:B------:R-:W-:Y:S02]  /*77d00*/  USHF.R.U32.HI UR8, URZ, 0x4, UR8 ;  /* 0x000000043f087899 */ /* 0x000fe40008011608 */
[----:B------:R-:W-:-:S02]  /*77d10*/  USGXT.U32 UR46, UR9, 0xe ;  /* 0x0000000e092e789a */ /* 0x000fc40008000000 */
[----:B------:R-:W-:Y:S01]  /*77d20*/  USGXT.U32 UR44, UR8, 0xe ;  /* 0x0000000e082c789a */ /* 0x000fe20008000000 */
[----:B------:R-:W-:Y:S01]  /*77d30*/  UMOV UR47, 0x40000040 ;  /* 0x40000040002f7882 */ /* 0x000fe20000000000 */
[----:B------:R-:W-:Y:S01]  /*77d40*/  UMOV UR45, 0x40000040 ;  /* 0x40000040002d7882 */ /* 0x000fe20000000000 */
[----:B------:R-:W-:Y:S02]  /*77d50*/  UIADD3 UR10, UP1, UR46, 0x2, URZ ;  /* 0x000000022e0a7890 */ /* 0x000fe4000ff3e03f */
[----:B------:R-:W-:Y:S01]  /*77d60*/  UIADD3 UR12, UP0, UR44, 0x2, URZ ;  /* 0x000000022c0c7890 */ /* 0x000fe2000ff1e03f */
[----:B------:R-:W-:Y:S01]  /*77d70*/  UMOV UR9, URZ ;  /* 0x0000003f00097c82 */ /* 0x000fe20008000000 */
[----:B------:R-:W-:Y:S01]  /*77d80*/  UMOV UR8, URZ ;  /* 0x0000003f00087c82 */ /* 0x000fe20008000000 */
[----:B------:R-:W-:Y:S02]  /*77d90*/  UIADD3.X UR11, UR9, 0x40000040, URZ, UP1, !UPT ;  /* 0x40000040090b7890 */ /* 0x000fe40008ffe43f */
[----:B------:R-:W-:-:S02]  /*77da0*/  UIADD3.X UR9, UR8, 0x40000040, URZ, UP0, !UPT ;  /* 0x4000004008097890 */ /* 0x000fc400087fe43f */
[----:B------:R-:W-:Y:S01]  /*77db0*/  UIADD3.64 UR42, UR10, 0x2, URZ ;  /* 0x000000020a2a7897 */ /* 0x000fe2000fffe03f */
[----:B------:R-:W-:Y:S01]  /*77dc0*/  UMOV UR8, UR12 ;  /* 0x0000000c00087c82 */ /* 0x000fe20008000000 */
[----:B------:R-:W-:Y:S02]  /*77dd0*/  UIADD3.64 UR38, UR10, 0x4, URZ ;  /* 0x000000040a267897 */ /* 0x000fe4000fffe03f */
[----:B------:R-:W-:Y:S02]  /*77de0*/  UIADD3.64 UR40, UR8, 0x2, URZ ;  /* 0x0000000208287897 */ /* 0x000fe4000fffe03f */
[----:B------:R-:W-:Y:S02]  /*77df0*/  UIADD3.64 UR36, UR8, 0x4, URZ ;  /* 0x0000000408247897 */ /* 0x000fe4000fffe03f */
[----:B------:R-:W-:Y:S02]  /*77e00*/  UIADD3.64 UR54, UR10, 0x7fe, URZ ;  /* 0x000007fe0a367897 */ /* 0x000fe4000fffe03f */
[----:B------:R-:W-:-:S02]  /*77e10*/  UIADD3.64 UR52, UR8, 0x1fe, URZ ;  /* 0x000001fe08347897 */ /* 0x000fc4000fffe03f */
[----:B------:R-:W-:Y:S02]  /*77e20*/  UIADD3.64 UR58, UR10, 0x800, URZ ;  /* 0x000008000a3a7897 */ /* 0x000fe4000fffe03f */
[----:B------:R-:W-:Y:S02]  /*77e30*/  UIADD3.64 UR56, UR8, 0x200, URZ ;  /* 0x0000020008387897 */ /* 0x000fe4000fffe03f */
[----:B------:R-:W-:Y:S02]  /*77e40*/  UIADD3.64 UR18, UR10, 0x802, URZ ;  /* 0x000008020a127897 */ /* 0x000fe4000fffe03f */
[----:B------:R-:W-:Y:S02]  /*77e50*/  UIADD3.64 UR16, UR8, 0x202, URZ ;  /* 0x0000020208107897 */ /* 0x000fe4000fffe03f */
[----:B------:R-:W-:Y:S02]  /*77e60*/  UIADD3.64 UR22, UR10, 0x1000, URZ ;  /* 0x000010000a167897 */ /* 0x000fe4000fffe03f */
[----:B------:R-:W-:-:S02]  /*77e70*/  UIADD3.64 UR20, UR8, 0x400, URZ ;  /* 0x0000040008147897 */ /* 0x000fc4000fffe03f */
[----:B------:R-:W-:Y:S01]  /*77e80*/  UIADD3.64 UR34, UR10, 0x1002, URZ ;  /* 0x000010020a227897 */ /* 0x000fe2000fffe03f */
[----:B------:R-:W-:Y:S01]  /*77e90*/  UMOV UR12, UR16 ;  /* 0x00000010000c7c82 */ /* 0x000fe20008000000 */
[----:B------:R-:W-:Y:S01]  /*77ea0*/  UMOV UR13, UR17 ;  /* 0x00000011000d7c82 */ /* 0x000fe20008000000 */
[----:B------:R-:W-:Y:S02]  /*77eb0*/  UIADD3.64 UR32, UR8, 0x402, URZ ;  /* 0x0000040208207897 */ /* 0x000fe4000fffe03f */
[----:B------:R-:W-:Y:S02]  /*77ec0*/  UIADD3.64 UR30, UR10, 0x1004, URZ ;  /* 0x000010040a1e7897 */ /* 0x000fe4000fffe03f */
[----:B------:R-:W-:Y:S02]  /*77ed0*/  UIADD3.64 UR28, UR8, 0x404, URZ ;  /* 0x00000404081c7897 */ /* 0x000fe4000fffe03f */
[----:B------:R-:W-:Y:S02]  /*77ee0*/  UIADD3.64 UR26, UR10, 0x17fe, URZ ;  /* 0x000017fe0a1a7897 */ /* 0x000fe4000fffe03f */
[----:B------:R-:W-:Y:S01]  /*77ef0*/  UIADD3.64 UR24, UR8, 0x5fe, URZ ;  /* 0x000005fe08187897 */ /* 0x000fe2000fffe03f */
[----:B--2---:R-:W-:-:S06]  /*77f00*/  WARPGROUP.ARRIVE ;  /* 0x00000000000079c5 */ /* 0x004fcc0000000000 */
[----:B------:R-:W-:Y:S03]  /*77f10*/  HGMMA.64x256x8.F32.TF32 R124, gdesc[UR44], R124, gsb0 ;  /* 0x07e000002c7c79f0 */ /* 0x000fe6000800287c */
[----:B------:R-:W-:Y:S02]  /*77f20*/  WARPGROUP.DEPBAR.LE gsb0, 0x0 ;  /* 0x00008000000079c5 */ /* 0x000fe40000010000 */
[----:B------:R-:W-:-:S15]  /*77f30*/  WARPGROUP.ARRIVE ;  /* 0x00000000000079c5 */ /* 0x000fde0000000000 */
[----:B------:R-:W-:-:S08]  /*77f40*/  NOP ;  /* 0x0000000000007918 */ /* 0x000fd00000000000 */
        /* <DEDUP_REMOVED lines=20> */
[----:B------:R-:W-:Y:S01]  /*78090*/  HGMMA.64x256x8.F32.TF32 R124, gdesc[UR16], R124, gsb0 ;  /* 0x07e00000107c79f0 */ /* 0x000fe2000800287c */
[----:B------:R-:W-:Y:S02]  /*780a0*/  UIADD3.64 UR18, UR10, 0x804, URZ ;  /* 0x000008040a127897 */ /* 0x000fe4000fffe03f */
[----:B------:R-:W-:-:S07]  /*780b0*/  UIADD3.64 UR16, UR8, 0x204, URZ ;  /* 0x0000020408107897 */ /* 0x000fce000fffe03f */
[----:B------:R-:W-:Y:S01]  /*780c0*/  UMOV UR14, UR16 ;  /* 0x00000010000e7c82 */ /* 0x000fe20008000000 */
[----:B------:R-:W-:Y:S01]  /*780d0*/  UMOV UR15, UR17 ;  /* 0x00000011000f7c82 */ /* 0x000fe20008000000 */
[----:B------:R-:W-:Y:S02]  /*780e0*/  WARPGROUP.DEPBAR.LE gsb0, 0x0 ;  /* 0x00008000000079c5 */ /* 0x000fe40000010000 */
[----:B------:R-:W-:-:S14]  /*780f0*/  WARPGROUP.ARRIVE ;  /* 0x00000000000079c5 */ /* 0x000fdc0000000000 */
[----:B------:R-:W-:Y:S01]  /*78100*/  HGMMA.64x256x8.F32.TF32 R124, gdesc[UR16], R124, gsb0 ;  /* 0x07e00000107c79f0 */ /* 0x000fe2000800287c */
[----:B------:R-:W-:Y:S02]  /*78110*/  UIADD3.64 UR18, UR10, 0xffe, URZ ;  /* 0x00000ffe0a127897 */ /* 0x000fe4000fffe03f */
[----:B------:R-:W-:Y:S01]  /*78120*/  UIADD3.64 UR16, UR8, 0x3fe, URZ ;  /* 0x000003fe08107897 */ /* 0x000fe2000fffe03f */
[----:B------:R-:W-:Y:S02]  /*78130*/  WARPGROUP.DEPBAR.LE gsb0, 0x0 ;  /* 0x00008000000079c5 */ /* 0x000fe40000010000 */
[----:B------:R-:W-:-:S15]  /*78140*/  WARPGROUP.ARRIVE ;  /* 0x00000000000079c5 */ /* 0x000fde0000000000 */
[----:B------:R-:W-:-:S07]  /*78150*/  NOP ;  /* 0x0000000000007918 */ /* 0x000fce0000000000 */
[----:B------:R-:W-:Y:S01]  /*78160*/  HGMMA.64x256x8.F32.TF32 R124, gdesc[UR16], R124, gsb0 ;  /* 0x07e00000107c79f0 */ /* 0x000fe2000800287c */
[----:B------:R-:W-:Y:S01]  /*78170*/  UMOV UR18, UR20 ;  /* 0x0000001400127c82 */ /* 0x000fe20008000000 */
[----:B------:R-:W-:Y:S01]  /*78180*/  UMOV UR19, UR21 ;  /* 0x0000001500137c82 */ /* 0x000fe20008000000 */
[----:B------:R-:W-:Y:S02]  /*78190*/  WARPGROUP.DEPBAR.LE gsb0, 0x0 ;  /* 0x00008000000079c5 */ /* 0x000fe40000010000 */
[----:B------:R-:W-:-:S15]  /*781a0*/  WARPGROUP.ARRIVE ;  /* 0x00000000000079c5 */ /* 0x000fde0000000000 */
[----:B------:R-:W-:-:S08]  /*781b0*/  NOP ;  /* 0x0000000000007918 */ /* 0x000fd00000000000 */
        /* <DEDUP_REMOVED lines=34> */
[----:B------:R-:W-:Y:S03]  /*783e0*/  HGMMA.64x256x8.F32.TF32 R124, gdesc[UR16], R124, gsb0 ;  /* 0x07e00000107c79f0 */ /* 0x000fe6000800287c */
[----:B------:R-:W-:Y:S02]  /*783f0*/  WARPGROUP.DEPBAR.LE gsb0, 0x0 ;  /* 0x00008000000079c5 */ /* 0x000fe40000010000 */
[----:B------:R-:W-:-:S15]  /*78400*/  WARPGROUP.ARRIVE ;  /* 0x00000000000079c5 */ /* 0x000fde0000000000 */
[----:B------:R-:W-:-:S08]  /*78410*/  NOP ;  /* 0x0000000000007918 */ /* 0x000fd00000000000 */
[----:B------:R-:W-:Y:S03]  /*78420*/  HGMMA.64x256x8.F32.TF32 R124, gdesc[UR12], R124, gsb0 ;  /* 0x07e000000c7c79f0 */ /* 0x000fe6000800287c */
[----:B------:R-:W-:Y:S02]  /*78430*/  WARPGROUP.DEPBAR.LE gsb0, 0x0 ;  /* 0x00008000000079c5 */ /* 0x000fe40000010000 */
[----:B------:R-:W-:Y:S04]  /*78440*/  STL.64 [R1], R124 ;  /* 0x0000007c01007387 */ /* 0x000fe80000100a00 */
        /* <DEDUP_REMOVED lines=63> */
[----:B-1----:R-:W2:Y:S04]  /*78840*/  LDL.LU.64 R250, [R1+0x1bd8] ;  /* 0x001bd80001fa7983 */ /* 0x002ea80000300a00 */
[----:B------:R-:W4:Y:S04]  /*78850*/  LDL.LU.64 R248, [R1+0x1bd0] ;  /* 0x001bd00001f87983 */ /* 0x000f280000300a00 */
[----:B------:R-:W2:Y:S04]  /*78860*/  LDL.LU.64 R246, [R1+0x1bc8] ;  /* 0x001bc80001f67983 */ /* 0x000ea80000300a00 */
[----:B------:R-:W4:Y:S04]  /*78870*/  LDL.LU.64 R244, [R1+0x1bc0] ;  /* 0x001bc00001f47983 */ /* 0x000f280000300a00 */
[----:B------:R-:W2:Y:S04]  /*78880*/  LDL.LU.64 R242, [R1+0x1bb8] ;  /* 0x001bb80001f27983 */ /* 0x000ea80000300a00 */
[----:B------:R-:W4:Y:S04]  /*78890*/  LDL.LU.64 R240, [R1+0x1bb0] ;  /* 0x001bb00001f07983 */ /* 0x000f280000300a00 */
        /* <DEDUP_REMOVED lines=14> */
[----:B------:R-:W4:Y:S04]  /*78980*/  LDL.LU.64 R210, [R1+0x1b38] ;  /* 0x001b380001d27983 */ /* 0x000f280000300a00 */
        /* <DEDUP_REMOVED lines=43> */
[----:B------:R-:W-:Y:S01]  /*78c40*/  UIADD3.64 UR46, UR10, 0x1ffe, URZ ;  /* 0x00001ffe0a2e7897 */ /* 0x000fe2000fffe03f */
[----:B---3--:R-:W-:Y:S01]  /*78c50*/  R2UR UR14, R3 ;  /* 0x00000000030e72ca */ /* 0x008fe200000e0000 */
[----:B------:R-:W-:Y:S01]  /*78c60*/  UIADD3.64 UR42, UR10, 0x2002, URZ ;  /* 0x000020020a2a7897 */ /* 0x000fe2000fffe03f */
[----:B------:R-:W3:Y:S01]  /*78c70*/  LDL R2, [R1+0x1248] ;  /* 0x0012480001027983 */ /* 0x000ee20000100800 */
[----:B------:R-:W-:Y:S01]  /*78c80*/  UIADD3.64 UR38, UR10, 0x2004, URZ ;  /* 0x000020040a267897 */ /* 0x000fe2000fffe03f */
[----:B------:R-:W-:Y:S01]  /*78c90*/  R2UR UR15, R0 ;  /* 0x00000000000f72ca */ /* 0x000fe200000e0000 */
[----:B------:R-:W-:Y:S01]  /*78ca0*/  UIADD3.64 UR54, UR10, 0x27fe, URZ ;  /* 0x000027fe0a367897 */ /* 0x000fe2000fffe03f */
[----:B------:R-:W1:Y:S01]  /*78cb0*/  LDC R3, c[0x0][0x230] ;  /* 0x00008c00ff037b82 */ /* 0x000e620000000800 */
[----:B------:R-:W-:Y:S01]  /*78cc0*/  UIADD3.64 UR58, UR10, 0x2800, URZ ;  /* 0x000028000a3a7897 */ /* 0x000fe2000fffe03f */
[----:B-----5:R-:W-:Y:S01]  /*78cd0*/  LOP3.LUT R0, R7, 0x2, RZ, 0xfc, !PT ;  /* 0x0000000207007812 */ /* 0x020fe200078efcff */
[----:B------:R-:W-:Y:S01]  /*78ce0*/  UIADD3.64 UR18, UR10, 0x3802, URZ ;  /* 0x000038020a127897 */ /* 0x000fe2000fffe03f */
[----:B------:R-:W-:-:S02]  /*78cf0*/  IADD3 R16, P3, R16, UR5, RZ ;  /* 0x0000000510107c10 */ /* 0x000fc4000ff7e0ff */
[----:B------:R-:W-:Y:S02]  /*78d00*/  IADD3 R18, P4, R18, UR5, RZ ;  /* 0x0000000512127c10 */ /* 0x000fe4000ff9e0ff */
[----:B------:R-:W-:Y:S02]  /*78d10*/  IADD3.X R15, R15, UR7, RZ, P3, !PT ;  /* 0x000000070f0f7c10 */ /* 0x000fe40009ffe4ff */
[----:B------:R-:W-:Y:S02]  /*78d20*/  IADD3.X R17, R17, UR7, RZ, P4, !PT ;  /* 0x0000000711117c10 */ /* 0x000fe4000a7fe4ff */
[----:B------:R-:W-:Y:S01]  /*78d30*/  MOV R5, R15 ;  /* 0x0000000f00057202 */ /* 0x000fe20000000f00 */
[----:B-1----:R-:W-:-:S05]  /*78d40*/  VIADD R4, R3, 0x7f ;  /* 0x0000007f03047836 */ /* 0x002fca0000000000 */
[----:B------:R-:W-:-:S04]  /*78d50*/  SHF.R.S32.HI R3, RZ, 0x1f, R4 ;  /* 0x0000001fff037819 */ /* 0x000fc80000011404 */
[----:B------:R-:W-:Y:S01]  /*78d60*/  LEA.HI R3, R3, R4, RZ, 0x7 ;  /* 0x0000000403037211 */ /* 0x000fe200078f38ff */
[----:B------:R-:W-:-:S03]  /*78d70*/  IMAD.MOV.U32 R4, RZ, RZ, R16 ;  /* 0x000000ffff047224 */ /* 0x000fc600078e0010 */
[----:B------:R-:W-:-:S05]  /*78d80*/  SHF.R.S32.HI R3, RZ, 0x7, R3 ;  /* 0x00000007ff037819 */ /* 0x000fca0000011403 */
[----:B------:R-:W-:-:S05]  /*78d90*/  VIADD R3, R3, 0xfffffffa ;  /* 0xfffffffa03037836 */ /* 0x000fca0000000000 */
[----:B------:R-:W-:Y:S02]  /*78da0*/  ISETP.LE.AND P0, PT, R3, UR51, PT ;  /* 0x0000003303007c0c */ /* 0x000fe4000bf03270 */
[----:B------:R-:W-:Y:S02]  /*78db0*/  LOP3.LUT R3, R7, 0x20, RZ, 0xfc, !PT ;  /* 0x0000002007037812 */ /* 0x000fe400078efcff */
[----:B--2---:R-:W-:Y:S02]  /*78dc0*/  IADD3 R178, P4, R178, UR5, RZ ;  /* 0x00000005b2b27c10 */ /* 0x004fe4000ff9e0ff */
[----:B----4-:R-:W-:Y:S02]  /*78dd0*/  IADD3 R176, P3, R176, UR5, RZ ;  /* 0x00000005b0b07c10 */ /* 0x010fe4000ff7e0ff */
[----:B------:R-:W-:Y:S02]  /*78de0*/  IADD3.X R177, R177, UR7, RZ, P4, !PT ;  /* 0x00000007b1b17c10 */ /* 0x000fe4000a7fe4ff */
[----:B------:R-:W-:Y:S01]  /*78df0*/  IADD3.X R175, R175, UR7, RZ, P3, !PT ;  /* 0x00000007afaf7c10 */ /* 0x000fe20009ffe4ff */
[----:B------:R-:W-:-:S06]  /*78e00*/  WARPGROUP.ARRIVE ;  /* 0x00000000000079c5 */ /* 0x000fcc0000000000 */
[----:B------:R-:W-:Y:S01]  /*78e10*/  HGMMA.64x256x8.F32.TF32 R24, gdesc[UR44], R24, gsb0 ;  /* 0x07e000002c1879f0 */ /* 0x000fe20008002818 */
[----:B------:R-:W-:Y:S01]  /*78e20*/  UIADD3.64 UR46, UR10, 0x2000, URZ ;  /* 0x000020000a2e7897 */ /* 0x000fe2000fffe03f */
[----:B------:R-:W-:Y:S01]  /*78e30*/  UMOV UR44, UR8 ;  /* 0x00000008002c7c82 */ /* 0x000fe20008000000 */
[----:B------:R-:W-:Y:S01]  /*78e40*/  UMOV UR45, UR9 ;  /* 0x00000009002d7c82 */ /* 0x000fe20008000000 */
[----:B------:R-:W-:Y:S02]  /*78e50*/  UIMAD UR9, UR51, -0x80, UR14 ;  /* 0xffffff80330978a4 */ /* 0x000fe4000f8e020e */
[----:B------:R-:W-:Y:S02]  /*78e60*/  UIADD3 UR8, UR15, 0x1, URZ ;  /* 0x000000010f087890 */ /* 0x000fe4000fffe03f */
[----:B------:R-:W-:Y:S02]  /*78e70*/  UIADD3.64 UR14, UR10, 0x3804, URZ ;  /* 0x000038040a0e7897 */ /* 0x000fe4000fffe03f */
[----:B------:R-:W-:Y:S01]  /*78e80*/  ISETP.GE.AND P1, PT, R7, UR9, PT ;  /* 0x0000000907007c0c */ /* 0x000fe2000bf26270 */
[----:B------:R-:W-:Y:S01]  /*78e90*/  UISETP.GT.AND UP0, UPT, UR8, 0x6, UPT ;  /* 0x000000060800788c */ /* 0x000fe2000bf04270 */
[----:B------:R-:W-:-:S02]  /*78ea0*/  ISETP.GE.AND P2, PT, R0, UR9, PT ;  /* 0x0000000900007c0c */ /* 0x000fc4000bf46270 */
[----:B------:R-:W-:Y:S01]  /*78eb0*/  SEL R0, RZ, 0x4, P1 ;  /* 0x00000004ff007807 */ /* 0x000fe20000800000 */
[----:B------:R-:W-:-:S03]  /*78ec0*/  USEL UR8, UR8, URZ, !UP0 ;  /* 0x0000003f08087287 */ /* 0x000fc6000c000000 */
[----:B------:R-:W-:-:S04]  /*78ed0*/  SEL R0, R0, RZ, !P0 ;  /* 0x000000ff00007207 */ /* 0x000fc80004000000 */
[----:B------:R-:W-:Y:S02]  /*78ee0*/  ISETP.NE.U32.AND P1, PT, R0, RZ, PT ;  /* 0x000000ff0000720c */ /* 0x000fe40003f25070 */
[----:B------:R-:W-:-:S04]  /*78ef0*/  SEL R0, RZ, 0x4, P2 ;  /* 0x00000004ff007807 */ /* 0x000fc80001000000 */
[----:B------:R-:W-:-:S04]  /*78f00*/  SEL R0, R0, RZ, !P0 ;  /* 0x000000ff00007207 */ /* 0x000fc80004000000 */
[----:B------:R-:W-:Y:S01]  /*78f10*/  ISETP.NE.U32.AND P2, PT, R0, RZ, PT ;  /* 0x000000ff0000720c */ /* 0x000fe20003f45070 */
[----:B------:R-:W-:Y:S02]  /*78f20*/  WARPGROUP.DEPBAR.LE gsb0, 0x0 ;  /* 0x00008000000079c5 */ /* 0x000fe40000010000 */
[----:B------:R-:W-:-:S06]  /*78f30*/  WARPGROUP.ARRIVE ;  /* 0x00000000000079c5 */ /* 0x000fcc0000000000 */
        /* <DEDUP_REMOVED lines=9> */
[----:B------:R-:W-:Y:S01]  /*78fd0*/  UIADD3.64 UR38, UR10, 0x2802, URZ ;  /* 0x000028020a267897 */ /* 0x000fe2000fffe03f */
[----:B------:R-:W-:Y:S01]  /*78fe0*/  UMOV UR36, UR22 ;  /* 0x0000001600247c82 */ /* 0x000fe20008000000 */
[----:B------:R-:W-:Y:S01]  /*78ff0*/  UMOV UR37, UR23 ;  /* 0x0000001700257c82 */ /* 0x000fe20008000000 */
[----:B------:R-:W-:Y:S01]  /*79000*/  UIADD3.64 UR22, UR10, 0x3800, URZ ;  /* 0x000038000a167897 */ /* 0x000fe2000fffe03f */
[----:B------:R-:W-:Y:S02]  /*79010*/  WARPGROUP.DEPBAR.LE gsb0, 0x0 ;  /* 0x00008000000079c5 */ /* 0x000fe40000010000 */
[----:B------:R-:W-:-:S15]  /*79020*/  WARPGROUP.ARRIVE ;  /* 0x00000000000079c5 */ /* 0x000fde0000000000 */
[----:B------:R-:W-:-:S06]  /*79030*/  NOP ;  /* 0x0000000000007918 */ /* 0x000fcc0000000000 */
        /* <DEDUP_REMOVED lines=53> */
[----:B------:R-:W-:-:S06]  /*79390*/  ULEA UR16, UR8, UR60, 0xf ;  /* 0x0000003c08107291 */ /* 0x000fcc000f8e783f */
[----:B------:R-:W-:-:S05]  /*793a0*/  IMAD.U32 R0, RZ, RZ, UR16 ;  /* 0x00000010ff007e24 */ /* 0x000fca000f8e00ff */
[----:B---3--:R-:W-:Y:S02]  /*793b0*/  IADD3 R0, R2, 0x200000, R0 ;  /* 0x0020000002007810 */ /* 0x008fe40007ffe000 */
[----:B------:R-:W-:Y:S01]  /*793c0*/  LOP3.LUT R2, R7, 0x42, RZ, 0xfc, !PT ;  /* 0x0000004207027812 */ /* 0x000fe200078efcff */
[----:B------:R-:W-:Y:S02]  /*793d0*/  WARPGROUP.DEPBAR.LE gsb0, 0x0 ;  /* 0x00008000000079c5 */ /* 0x000fe40000010000 */
[----:B------:R-:W-:-:S11]  /*793e0*/  WARPGROUP.ARRIVE ;  /* 0x00000000000079c5 */ /* 0x000fd60000000000 */
[----:B------:R-:W-:Y:S03]  /*793f0*/  HGMMA.64x256x8.F32.TF32 R24, gdesc[UR12], R24, gsb0 ;  /* 0x07e000000c1879f0 */ /* 0x000fe60008002818 */
[----:B------:R-:W-:Y:S02]  /*79400*/  WARPGROUP.DEPBAR.LE gsb0, 0x0 ;  /* 0x00008000000079c5 */ /* 0x000fe40000010000 */
[----:B------:R-:W-:Y:S06]  /*79410*/  BAR.SYNC.DEFER_BLOCKING 0x0 ;  /* 0x0000000000007b1d */ /* 0x000fec0000010000 */
[----:B------:R1:W-:Y:S04]  /*79420*/  STL [R1+0x19dc], R147 ;  /* 0x0019dc9301007387 */ /* 0x0003e80000100800 */
[----:B------:R2:W-:Y:S04]  /*79430*/  STL [R1+0x19d8], R148 ;  /* 0x0019d89401007387 */ /* 0x0005e80000100800 */
[----:B------:R-:W-:Y:S01]  /*79440*/  STL [R1+0x19d4], R149 ;  /* 0x0019d49501007387 */ /* 0x000fe20000100800 */
[----:B-1----:R-:W-:-:S03]  /*79450*/  LOP3.LUT R147, R7, 0x40, RZ, 0xfc, !PT ;  /* 0x0000004007937812 */ /* 0x002fc600078efcff */
[----:B------:R1:W-:Y:S04]  /*79460*/  STL [R1+0x19d0], R150 ;  /* 0x0019d09601007387 */ /* 0x0003e80000100800 */
[----:B------:R-:W-:Y:S01]  /*79470*/  @!PT LDS RZ, [RZ] ;  /* 0x00000000fffff984 */ /* 0x000fe20000000800 */
[----:B------:R-:W-:Y:S01]  /*79480*/  @!PT LDS RZ, [RZ] ;  /* 0x00000000fffff984 */ /* 0x000fe20000000800 */
[----:B------:R-:W-:Y:S01]  /*79490*/  @!PT LDS RZ, [RZ] ;  /* 0x00000000fffff984 */ /* 0x000fe20000000800 */
[----:B------:R3:W-:Y:S01]  /*794a0*/  LDGSTS.E [R0+-0x40000], desc[UR48][R4.64], P1 ;  /* 0xc000000004007fae */ /* 0x0007e20008921870 */
[----:B------:R-:W-:Y:S02]  /*794b0*/  ISETP.GE.AND P1, PT, R3, UR9, PT ;  /* 0x0000000903007c0c */ /* 0x000fe4000bf26270 */
[----:B------:R-:W-:Y:S01]  /*794c0*/  LOP3.LUT R3, R7, 0x22, RZ, 0xfc, !PT ;  /* 0x0000002207037812 */ /* 0x000fe200078efcff */
[----:B------:R-:W-:Y:S01]  /*794d0*/  STL [R1+0x19cc], R151 ;  /* 0x0019cc9701007387 */ /* 0x000fe20000100800 */
[----:B---3--:R-:W-:Y:S02]  /*794e0*/  IMAD.MOV.U32 R4, RZ, RZ, R18 ;  /* 0x000000ffff047224 */ /* 0x008fe400078e0012 */
[----:B------:R-:W-:-:S05]  /*794f0*/  IMAD.MOV.U32 R5, RZ, RZ, R17 ;  /* 0x000000ffff057224 */ /* 0x000fca00078e0011 */
[----:B------:R3:W-:Y:S01]  /*79500*/  LDGSTS.E [R0+-0x3fff8], desc[UR48][R4.64], P2 ;  /* 0xc000800004007fae */ /* 0x0007e20009121870 */
[----:B------:R-:W-:Y:S02]  /*79510*/  ISETP.GE.AND P2, PT, R3, UR9, PT ;  /* 0x0000000903007c0c */ /* 0x000fe4000bf46270 */
[----:B------:R-:W-:-:S04]  /*79520*/  SEL R3, RZ, 0x4, P1 ;  /* 0x00000004ff037807 */ /* 0x000fc80000800000 */
[----:B------:R-:W-:-:S04]  /*79530*/  SEL R3, R3, RZ, !P0 ;  /* 0x000000ff03037207 */ /* 0x000fc80004000000 */
[----:B------:R-:W-:Y:S01]  /*79540*/  ISETP.NE.U32.AND P1, PT, R3, RZ, PT ;  /* 0x000000ff0300720c */ /* 0x000fe20003f25070 */
[----:B---3--:R-:W-:Y:S01]  /*79550*/  IMAD.MOV.U32 R4, RZ, RZ, R176 ;  /* 0x000000ffff047224 */ /* 0x008fe200078e00b0 */
[----:B------:R-:W-:Y:S01]  /*79560*/  SEL R3, RZ, 0x4, P2 ;  /* 0x00000004ff037807 */ /* 0x000fe20001000000 */
[----:B------:R-:W-:-:S03]  /*79570*/  IMAD.MOV.U32 R5, RZ, RZ, R175 ;  /* 0x000000ffff057224 */ /* 0x000fc600078e00af */
[----:B------:R-:W-:-:S04]  /*79580*/  SEL R3, R3, RZ, !P0 ;  /* 0x000000ff03037207 */ /* 0x000fc80004000000 */
[----:B------:R-:W-:-:S03]  /*79590*/  ISETP.NE.U32.AND P2, PT, R3, RZ, PT ;  /* 0x000000ff0300720c */ /* 0x000fc60003f45070 */
[----:B------:R3:W-:Y:S01]  /*795a0*/  LDGSTS.E [R0+-0x3e000], desc[UR48][R4.64], P1 ;  /* 0xc200000004007fae */ /* 0x0007e20008921870 */
[----:B------:R-:W-:-:S04]  /*795b0*/  ISETP.GE.AND P1, PT, R147, UR9, PT ;  /* 0x0000000993007c0c */ /* 0x000fc8000bf26270 */
[----:B------:R-:W-:Y:S02]  /*795c0*/  SEL R3, RZ, 0x4, P1 ;  /* 0x00000004ff037807 */ /* 0x000fe40000800000 */
[----:B------:R-:W-:Y:S02]  /*795d0*/  ISETP.GE.AND P1, PT, R2, UR9, PT ;  /* 0x0000000902007c0c */ /* 0x000fe4000bf26270 */
[----:B------:R-:W4:Y:S01]  /*795e0*/  LDL R2, [R1+0x19c4] ;  /* 0x0019c40001027983 */ /* 0x000f220000100800 */
[----:B------:R-:W-:Y:S01]  /*795f0*/  SEL R3, R3, RZ, !P0 ;  /* 0x000000ff03037207 */ /* 0x000fe20004000000 */
[----:B---3--:R-:W-:Y:S01]  /*79600*/  IMAD.MOV.U32 R4, RZ, RZ, R178 ;  /* 0x000000ffff047224 */ /* 0x008fe200078e00b2 */
[----:B------:R-:W-:Y:S02]  /*79610*/  MOV R5, R177 ;  /* 0x000000b100057202 */ /* 0x000fe40000000f00 */
[----:B------:R-:W-:-:S03]  /*79620*/  IADD3 R208, P3, R208, UR5, RZ ;  /* 0x00000005d0d07c10 */ /* 0x000fc6000ff7e0ff */
[----:B------:R3:W-:Y:S01]  /*79630*/  LDGSTS.E [R0+-0x3dff8], desc[UR48][R4.64], P2 ;  /* 0xc200800004007fae */ /* 0x0007e20009121870 */
[----:B------:R-:W-:Y:S02]  /*79640*/  ISETP.NE.U32.AND P2, PT, R3, RZ, PT ;  /* 0x000000ff0300720c */ /* 0x000fe40003f45070 */
[----:B------:R-:W-:Y:S02]  /*79650*/  SEL R3, RZ, 0x4, P1 ;  /* 0x00000004ff037807 */ /* 0x000fe40000800000 */
[----:B------:R-:W-:Y:S02]  /*79660*/  IADD3.X R207, R207, UR7, RZ, P3, !PT ;  /* 0x00000007cfcf7c10 */ /* 0x000fe40009ffe4ff */
[----:B------:R-:W-:Y:S02]  /*79670*/  SEL R3, R3, RZ, !P0 ;  /* 0x000000ff03037207 */ /* 0x000fe40004000000 */
[----:B------:R-:W-:Y:S02]  /*79680*/  IADD3 R210, P4, R210, UR5, RZ ;  /* 0x00000005d2d27c10 */ /* 0x000fe4000ff9e0ff */
[----:B------:R-:W-:Y:S01]  /*79690*/  ISETP.NE.U32.AND P1, PT, R3, RZ, PT ;  /* 0x000000ff0300720c */ /* 0x000fe20003f25070 */
[----:B---3--:R-:W-:Y:S01]  /*796a0*/  IMAD.MOV.U32 R4, RZ, RZ, R208 ;  /* 0x000000ffff047224 */ /* 0x008fe200078e00d0 */
[----:B------:R-:W-:Y:S01]  /*796b0*/  IADD3.X R209, R209, UR7, RZ, P4, !PT ;  /* 0x00000007d1d17c10 */ /* 0x000fe2000a7fe4ff */
[----:B------:R-:W-:Y:S01]  /*796c0*/  IMAD.MOV.U32 R5, RZ, RZ, R207 ;  /* 0x000000ffff057224 */ /* 0x000fe200078e00cf */
[----:B--2---:R-:W-:-:S04]  /*796d0*/  LOP3.LUT R148, R7, 0x60, RZ, 0xfc, !PT ;  /* 0x0000006007947812 */ /* 0x004fc800078efcff */
[----:B------:R2:W-:Y:S01]  /*796e0*/  LDGSTS.E [R0+-0x3c000], desc[UR48][R4.64], P2 ;  /* 0xc400000004007fae */ /* 0x0005e20009121870 */
[----:B------:R-:W-:Y:S01]  /*796f0*/  LOP3.LUT R147, R7, 0x62, RZ, 0xfc, !PT ;  /* 0x0000006207937812 */ /* 0x000fe200078efcff */
[----:B--2---:R-:W-:Y:S02]  /*79700*/  IMAD.MOV.U32 R4, RZ, RZ, R210 ;  /* 0x000000ffff047224 */ /* 0x004fe400078e00d2 */
[----:B------:R-:W-:-:S05]  /*79710*/  IMAD.MOV.U32 R5, RZ, RZ, R209 ;  /* 0x000000ffff057224 */ /* 0x000fca00078e00d1 */
[----:B------:R2:W-:Y:S01]  /*79720*/  LDGSTS.E [R0+-0x3bff8], desc[UR48][R4.64], P1 ;  /* 0xc400800004007fae */ /* 0x0005e20008921870 */
[----:B------:R-:W-:-:S04]  /*79730*/  ISETP.GE.AND P1, PT, R148, UR9, PT ;  /* 0x0000000994007c0c */ /* 0x000fc8000bf26270 */
[----:B------:R-:W-:Y:S02]  /*79740*/  SEL R3, RZ, 0x4, P1 ;  /* 0x00000004ff037807 */ /* 0x000fe40000800000 */
[----:B------:R-:W-:Y:S02]  /*79750*/  ISETP.GE.AND P1, PT, R147, UR9, PT ;  /* 0x0000000993007c0c */ /* 0x000fe4000bf26270 */
[----:B------:R-:W-:-:S04]  /*79760*/  SEL R3, R3, RZ, !P0 ;  /* 0x000000ff03037207 */ /* 0x000fc80004000000 */
[----:B------:R-:W-:Y:S02]  /*79770*/  ISETP.NE.U32.AND P2, PT, R3, RZ, PT ;  /* 0x000000ff0300720c */ /* 0x000fe40003f45070 */
[----:B------:R-:W-:Y:S02]  /*79780*/  SEL R3, RZ, 0x4, P1 ;  /* 0x00000004ff037807 */ /* 0x000fe40000800000 */
[----:B------:R-:W-:Y:S02]  /*79790*/  IADD3 R240, P3, R240, UR5, RZ ;  /* 0x00000005f0f07c10 */ /* 0x000fe4000ff7e0ff */
[----:B------:R-:W-:Y:S02]  /*797a0*/  SEL R3, R3, RZ, !P0 ;  /* 0x000000ff03037207 */ /* 0x000fe40004000000 */
[----:B------:R-:W-:Y:S02]  /*797b0*/  IADD3.X R239, R239, UR7, RZ, P3, !PT ;  /* 0x00000007efef7c10 */ /* 0x000fe40009ffe4ff */
[----:B------:R-:W-:-:S02]  /*797c0*/  IADD3 R242, P4, R242, UR5, RZ ;  /* 0x00000005f2f27c10 */ /* 0x000fc4000ff9e0ff */
[----:B------:R-:W-:Y:S01]  /*797d0*/  ISETP.NE.U32.AND P1, PT, R3, RZ, PT ;  /* 0x000000ff0300720c */ /* 0x000fe20003f25070 */
[----:B--2---:R-:W-:Y:S01]  /*797e0*/  IMAD.MOV.U32 R4, RZ, RZ, R240 ;  /* 0x000000ffff047224 */ /* 0x004fe200078e00f0 */
[----:B------:R-:W-:Y:S02]  /*797f0*/  MOV R5, R239 ;  /* 0x000000ef00057202 */ /* 0x000fe40000000f00 */
[----:B------:R-:W-:-:S03]  /*79800*/  IADD3.X R241, R241, UR7, RZ, P4, !PT ;  /* 0x00000007f1f17c10 */ /* 0x000fc6000a7fe4ff */
[----:B------:R2:W-:Y:S02]  /*79810*/  LDGSTS.E [R0+-0x3a000], desc[UR48][R4.64], P2 ;  /* 0xc600000004007fae */ /* 0x0005e40009121870 */
[----:B--2---:R-:W-:Y:S02]  /*79820*/  IMAD.MOV.U32 R4, RZ, RZ, R242 ;  /* 0x000000ffff047224 */ /* 0x004fe400078e00f2 */
[----:B------:R-:W-:-:S05]  /*79830*/  IMAD.MOV.U32 R5, RZ, RZ, R241 ;  /* 0x000000ffff057224 */ /* 0x000fca00078e00f1 */
[----:B------:R2:W-:Y:S02]  /*79840*/  LDGSTS.E [R0+-0x39ff8], desc[UR48][R4.64], P1 ;  /* 0xc600800004007fae */ /* 0x0005e40008921870 */
[----:B--2---:R-:W-:-:S04]  /*79850*/  LOP3.LUT R0, R7, 0x4, RZ, 0xfc, !PT ;  /* 0x0000000407007812 */ /* 0x004fc800078efcff */
[----:B------:R-:W-:-:S04]  /*79860*/  ISETP.GE.AND P1, PT, R0, UR9, PT ;  /* 0x0000000900007c0c */ /* 0x000fc8000bf26270 */
[----:B------:R-:W-:Y:S02]  /*79870*/  SEL R0, RZ, 0x4, P1 ;  /* 0x00000004ff007807 */ /* 0x000fe40000800000 */
[----:B------:R-:W-:Y:S02]  /*79880*/  IADD3 R20, P1, R20, UR5, RZ ;  /* 0x0000000514147c10 */ /* 0x000fe4000ff3e0ff */
[----:B------:R-:W-:Y:S02]  /*79890*/  SEL R0, R0, RZ, !P0 ;  /* 0x000000ff00007207 */ /* 0x000fe40004000000 */
[----:B------:R-:W-:Y:S02]  /*798a0*/  LOP3.LUT R3, R7, 0x6, RZ, 0xfc, !PT ;  /* 0x0000000607037812 */ /* 0x000fe400078efcff */
[----:B------:R-:W-:Y:S02]  /*798b0*/  ISETP.NE.U32.AND P2, PT, R0, RZ, PT ;  /* 0x000000ff0000720c */ /* 0x000fe40003f45070 */
[----:B------:R-:W-:Y:S01]  /*798c0*/  IADD3.X R19, R19, UR7, RZ, P1, !PT ;  /* 0x0000000713137c10 */ /* 0x000fe20008ffe4ff */
[----:B------:R-:W-:Y:S01]  /*798d0*/  IMAD.U32 R0, RZ, RZ, UR16 ;  /* 0x00000010ff007e24 */ /* 0x000fe2000f8e00ff */
[----:B------:R-:W-:Y:S01]  /*798e0*/  ISETP.GE.AND P1, PT, R3, UR9, PT ;  /* 0x0000000903007c0c */ /* 0x000fe2000bf26270 */
[----:B------:R-:W-:-:S03]  /*798f0*/  IMAD.MOV.U32 R4, RZ, RZ, R20 ;  /* 0x000000ffff047224 */ /* 0x000fc600078e0014 */
[----:B------:R-:W-:Y:S01]  /*79900*/  SEL R3, RZ, 0x4, P1 ;  /* 0x00000004ff037807 */ /* 0x000fe20000800000 */
[----:B------:R-:W-:-:S03]  /*79910*/  IMAD.MOV.U32 R5, RZ, RZ, R19 ;  /* 0x000000ffff057224 */ /* 0x000fc600078e0013 */
[----:B------:R-:W-:Y:S02]  /*79920*/  SEL R3, R3, RZ, !P0 ;  /* 0x000000ff03037207 */ /* 0x000fe40004000000 */
[----:B------:R-:W-:-:S04]  /*79930*/  IADD3 R22, P1, R22, UR5, RZ ;  /* 0x0000000516167c10 */ /* 0x000fc8000ff3e0ff */
[----:B------:R-:W-:Y:S02]  /*79940*/  IADD3.X R21, R21, UR7, RZ, P1, !PT ;  /* 0x0000000715157c10 */ /* 0x000fe40008ffe4ff */
[----:B------:R-:W-:Y:S02]  /*79950*/  IADD3 R180, P3, R180, UR5, RZ ;  /* 0x00000005b4b47c10 */ /* 0x000fe4000ff7e0ff */
[----:B------:R-:W-:Y:S02]  /*79960*/  IADD3 R182, P4, R182, UR5, RZ ;  /* 0x00000005b6b67c10 */ /* 0x000fe4000ff9e0ff */
[----:B------:R-:W-:Y:S02]  /*79970*/  IADD3.X R179, R179, UR7, RZ, P3, !PT ;  /* 0x00000007b3b37c10 */ /* 0x000fe40009ffe4ff */
[----:B------:R-:W-:Y:S02]  /*79980*/  IADD3.X R181, R181, UR7, RZ, P4, !PT ;  /* 0x00000007b5b57c10 */ /* 0x000fe4000a7fe4ff */
[----:B------:R-:W-:-:S02]  /*79990*/  LOP3.LUT R147, R7, 0x44, RZ, 0xfc, !PT ;  /* 0x0000004407937812 */ /* 0x000fc400078efcff */
[----:B----4-:R-:W-:-:S05]  /*799a0*/  IADD3 R0, R2, 0x200000, R0 ;  /* 0x0020000002007810 */ /* 0x010fca0007ffe000 */
[----:B------:R2:W-:Y:S01]  /*799b0*/  LDGSTS.E [R0+-0x40000], desc[UR48][R4.64], P2 ;  /* 0xc000000004007fae */ /* 0x0005e20009121870 */
[----:B------:R-:W-:Y:S02]  /*799c0*/  ISETP.NE.U32.AND P2, PT, R3, RZ, PT ;  /* 0x000000ff0300720c */ /* 0x000fe40003f45070 */
[----:B------:R-:W-:-:S04]  /*799d0*/  LOP3.LUT R3, R7, 0x24, RZ, 0xfc, !PT ;  /* 0x0000002407037812 */ /* 0x000fc800078efcff */
[----:B------:R-:W-:Y:S02]  /*799e0*/  ISETP.GE.AND P1, PT, R3, UR9, PT ;  /* 0x0000000903007c0c */ /* 0x000fe4000bf26270 */
[----:B------:R-:W-:Y:S02]  /*799f0*/  LOP3.LUT R2, R7, 0x26, RZ, 0xfc, !PT ;  /* 0x0000002607027812 */ /* 0x000fe400078efcff */
[----:B------:R-:W-:Y:S01]  /*79a00*/  SEL R3, RZ, 0x4, P1 ;  /* 0x00000004ff037807 */ /* 0x000fe20000800000 */
[----:B--2---:R-:W-:Y:S01]  /*79a10*/  IMAD.MOV.U32 R5, RZ, RZ, R21 ;  /* 0x000000ffff057224 */ /* 0x004fe200078e0015 */
[----:B------:R-:W-:Y:S02]  /*79a20*/  MOV R4, R22 ;  /* 0x0000001600047202 */ /* 0x000fe40000000f00 */
[----:B------:R-:W-:Y:S02]  /*79a30*/  SEL R3, R3, RZ, !P0 ;  /* 0x000000ff03037207 */ /* 0x000fe40004000000 */
[----:B------:R-:W-:Y:S01]  /*79a40*/  ISETP.GE.AND P1, PT, R2, UR9, PT ;  /* 0x0000000902007c0c */ /* 0x000fe2000bf26270 */
[----:B------:R2:W-:Y:S01]  /*79a50*/  LDGSTS.E [R0+-0x3fff8], desc[UR48][R4.64], P2 ;  /* 0xc000800004007fae */ /* 0x0005e20009121870 */
[----:B------:R-:W-:-:S02]  /*79a60*/  ISETP.NE.U32.AND P2, PT, R3, RZ, PT ;  /* 0x000000ff0300720c */ /* 0x000fc40003f45070 */
[----:B------:R-:W-:-:S04]  /*79a70*/  SEL R3, RZ, 0x4, P1 ;  /* 0x00000004ff037807 */ /* 0x000fc80000800000 */
[----:B------:R-:W-:-:S04]  /*79a80*/  SEL R3, R3, RZ, !P0 ;  /* 0x000000ff03037207 */ /* 0x000fc80004000000 */
[----:B------:R-:W-:Y:S01]  /*79a90*/  ISETP.NE.U32.AND P1, PT, R3, RZ, PT ;  /* 0x000000ff0300720c */ /* 0x000fe20003f25070 */
[----:B--2---:R-:W-:Y:S02]  /*79aa0*/  IMAD.MOV.U32 R4, RZ, RZ, R180 ;  /* 0x000000ffff047224 */ /* 0x004fe400078e00b4 */
[----:B------:R-:W-:-:S05]  /*79ab0*/  IMAD.MOV.U32 R5, RZ, RZ, R179 ;  /* 0x000000ffff057224 */ /* 0x000fca00078e00b3 */
        /* <DEDUP_REMOVED lines=8> */
[----:B------:R-:W3:Y:S01]  /*79b40*/  LDL R2, [R1+0x19c0] ;  /* 0x0019c00001027983 */ /* 0x000ee20000100800 */
[----:B------:R-:W-:Y:S02]  /*79b50*/  SEL R3, R3, RZ, !P0 ;  /* 0x000000ff03037207 */ /* 0x000fe40004000000 */
[----:B------:R-:W-:Y:S02]  /*79b60*/  IADD3 R212, P3, R212, UR5, RZ ;  /* 0x00000005d4d47c10 */ /* 0x000fe4000ff7e0ff */
[----:B------:R-:W-:Y:S02]  /*79b70*/  ISETP.NE.U32.AND P2, PT, R3, RZ, PT ;  /* 0x000000ff0300720c */ /* 0x000fe40003f45070 */
[----:B------:R-:W-:-:S02]  /*79b80*/  SEL R3, RZ, 0x4, P1 ;  /* 0x00000004ff037807 */ /* 0x000fc40000800000 */
[----:B------:R-:W-:Y:S02]  /*79b90*/  IADD3.X R211, R211, UR7, RZ, P3, !PT ;  /* 0x00000007d3d37c10 */ /* 0x000fe40009ffe4ff */
[----:B------:R-:W-:Y:S02]  /*79ba0*/  SEL R3, R3, RZ, !P0 ;  /* 0x000000ff03037207 */ /* 0x000fe40004000000 */
[----:B------:R-:W-:Y:S02]  /*79bb0*/  IADD3 R214, P4, R214, UR5, RZ ;  /* 0x00000005d6d67c10 */ /* 0x000fe4000ff9e0ff */
[----:B------:R-:W-:Y:S01]  /*79bc0*/  ISETP.NE.U32.AND P1, PT, R3, RZ, PT ;  /* 0x000000ff0300720c */ /* 0x000fe20003f25070 */
[----:B--2---:R-:W-:Y:S01]  /*79bd0*/  IMAD.MOV.U32 R5, RZ, RZ, R211 ;  /* 0x000000ffff057224 */ /* 0x004fe200078e00d3 */
[----:B------:R-:W-:Y:S02]  /*79be0*/  MOV R4, R212 ;  /* 0x000000d400047202 */ /* 0x000fe40000000f00 */
[----:B------:R-:W-:-:S03]  /*79bf0*/  IADD3.X R213, R213, UR7, RZ, P4, !PT ;  /* 0x00000007d5d57c10 */ /* 0x000fc6000a7fe4ff */
[----:B------:R2:W-:Y:S01]  /*79c00*/  LDGSTS.E [R0+-0x3c000], desc[UR48][R4.64], P2 ;  /* 0xc400000004007fae */ /* 0x0005e20009121870 */
[----:B------:R-:W-:Y:S01]  /*79c10*/  LOP3.LUT R148, R7, 0x64, RZ, 0xfc, !PT ;  /* 0x0000006407947812 */ /* 0x000fe200078efcff */
[----:B--2---:R-:W-:Y:S02]  /*79c20*/  IMAD.MOV.U32 R4, RZ, RZ, R214 ;  /* 0x000000ffff047224 */ /* 0x004fe400078e00d6 */
[----:B------:R-:W-:-:S05]  /*79c30*/  IMAD.MOV.U32 R5, RZ, RZ, R213 ;  /* 0x000000ffff057224 */ /* 0x000fca00078e00d5 */
[----:B------:R2:W-:Y:S01]  /*79c40*/  LDGSTS.E [R0+-0x3bff8], desc[UR48][R4.64], P1 ;  /* 0xc400800004007fae */ /* 0x0005e20008921870 */
[----:B------:R-:W-:Y:S02]  /*79c50*/  ISETP.GE.AND P1, PT, R148, UR9, PT ;  /* 0x0000000994007c0c */ /* 0x000fe4000bf26270 */
[----:B------:R-:W-:Y:S02]  /*79c60*/  LOP3.LUT R147, R7, 0x66, RZ, 0xfc, !PT ;  /* 0x0000006607937812 */ /* 0x000fe400078efcff */
[----:B------:R-:W-:Y:S02]  /*79c70*/  SEL R3, RZ, 0x4, P1 ;  /* 0x00000004ff037807 */ /* 0x000fe40000800000 */
[----:B------:R-:W-:Y:S02]  /*79c80*/  ISETP.GE.AND P1, PT, R147, UR9, PT ;  /* 0x0000000993007c0c */ /* 0x000fe4000bf26270 */
[----:B------:R-:W-:Y:S02]  /*79c90*/  SEL R3, R3, RZ, !P0 ;  /* 0x000000ff03037207 */ /* 0x000fe40004000000 */
[----:B------:R-:W-:-:S02]  /*79ca0*/  IADD3 R244, P3, R244, UR5, RZ ;  /* 0x00000005f4f47c10 */ /* 0x000fc4000ff7e0ff */
[----:B------:R-:W-:Y:S02]  /*79cb0*/  ISETP.NE.U32.AND P2, PT, R3, RZ, PT ;  /* 0x000000ff0300720c */ /* 0x000fe40003f45070 */
[----:B------:R-:W-:Y:S02]  /*79cc0*/  SEL R3, RZ, 0x4, P1 ;  /* 0x00000004ff037807 */ /* 0x000fe40000800000 */
[----:B------:R-:W-:Y:S02]  /*79cd0*/  IADD3.X R243, R243, UR7, RZ, P3, !PT ;  /* 0x00000007f3f37c10 */ /* 0x000fe40009ffe4ff */
[----:B------:R-:W-:Y:S02]  /*79ce0*/  SEL R3, R3, RZ, !P0 ;  /* 0x000000ff03037207 */ /* 0x000fe40004000000 */
[----:B------:R-:W-:Y:S02]  /*79cf0*/  IADD3 R246, P4, R246, UR5, RZ ;  /* 0x00000005f6f67c10 */ /* 0x000fe4000ff9e0ff */
[----:B------:R-:W-:Y:S01]  /*79d00*/  ISETP.NE.U32.AND P1, PT, R3, RZ, PT ;  /* 0x000000ff0300720c */ /* 0x000fe20003f25070 */
[----:B--2---:R-:W-:Y:S01]  /*79d10*/  IMAD.MOV.U32 R4, RZ, RZ, R244 ;  /* 0x000000ffff047224 */ /* 0x004fe200078e00f4 */
[----:B------:R-:W-:Y:S01]  /*79d20*/  IADD3.X R245, R245, UR7, RZ, P4, !PT ;  /* 0x00000007f5f57c10 */ /* 0x000fe2000a7fe4ff */
[----:B------:R-:W-:-:S05]  /*79d30*/  IMAD.MOV.U32 R5, RZ, RZ, R243 ;  /* 0x000000ffff057224 */ /* 0x000fca00078e00f3 */
[----:B------:R2:W-:Y:S02]  /*79d40*/  LDGSTS.E [R0+-0x3a000], desc[UR48][R4.64], P2 ;  /* 0xc600000004007fae */ /* 0x0005e40009121870 */
[----:B--2---:R-:W-:Y:S01]  /*79d50*/  MOV R4, R246 ;  /* 0x000000f600047202 */ /* 0x004fe20000000f00 */
[----:B------:R-:W-:-:S05]  /*79d60*/  IMAD.MOV.U32 R5, RZ, RZ, R245 ;  /* 0x000000ffff057224 */ /* 0x000fca00078e00f5 */
[----:B------:R2:W-:Y:S02]  /*79d70*/  LDGSTS.E [R0+-0x39ff8], desc[UR48][R4.64], P1 ;  /* 0xc600800004007fae */ /* 0x0005e40008921870 */
[----:B--2---:R-:W-:-:S04]  /*79d80*/  LOP3.LUT R0, R7, 0x8, RZ, 0xfc, !PT ;  /* 0x0000000807007812 */ /* 0x004fc800078efcff */
[----:B------:R-:W-:Y:S02]  /*79d90*/  ISETP.GE.AND P1, PT, R0, UR9, PT ;  /* 0x0000000900007c0c */ /* 0x000fe4000bf26270 */
[----:B------:R-:W-:Y:S02]  /*79da0*/  LOP3.LUT R0, R7, 0xa, RZ, 0xfc, !PT ;  /* 0x0000000a07007812 */ /* 0x000fe400078efcff */
[----:B------:R-:W-:Y:S02]  /*79db0*/  SEL R3, RZ, 0x4, P1 ;  /* 0x00000004ff037807 */ /* 0x000fe40000800000 */
[----:B------:R-:W-:Y:S02]  /*79dc0*/  ISETP.GE.AND P2, PT, R0, UR9, PT ;  /* 0x0000000900007c0c */ /* 0x000fe4000bf46270 */
[----:B------:R-:W-:Y:S02]  /*79dd0*/  SEL R3, R3, RZ, !P0 ;  /* 0x000000ff03037207 */ /* 0x000fe40004000000 */
[----:B------:R-:W-:-:S02]  /*79de0*/  SEL R0, RZ, 0x4, P2 ;  /* 0x00000004ff007807 */ /* 0x000fc40001000000 */
[----:B------:R-:W-:Y:S02]  /*79df0*/  IADD3 R152, P3, R152, UR5, RZ ;  /* 0x0000000598987c10 */ /* 0x000fe4000ff7e0ff */
[----:B------:R-:W-:Y:S02]  /*79e00*/  SEL R0, R0, RZ, !P0 ;  /* 0x000000ff00007207 */ /* 0x000fe40004000000 */
[----:B------:R-:W-:Y:S02]  /*79e10*/  ISETP.NE.U32.AND P1, PT, R3, RZ, PT ;  /* 0x000000ff0300720c */ /* 0x000fe40003f25070 */
[----:B------:R-:W-:Y:S01]  /*79e20*/  ISETP.NE.U32.AND P2, PT, R0, RZ, PT ;  /* 0x000000ff0000720c */ /* 0x000fe20003f45070 */
[----:B------:R-:W-:Y:S01]  /*79e30*/  IMAD.U32 R0, RZ, RZ, UR16 ;  /* 0x00000010ff007e24 */ /* 0x000fe2000f8e00ff */
[----:B------:R-:W-:Y:S01]  /*79e40*/  IADD3.X R23, R23, UR7, RZ, P3, !PT ;  /* 0x0000000717177c10 */ /* 0x000fe20009ffe4ff */
[----:B------:R-:W-:Y:S01]  /*79e50*/  IMAD.MOV.U32 R4, RZ, RZ, R152 ;  /* 0x000000ffff047224 */ /* 0x000fe200078e0098 */
[----:B------:R-:W-:-:S03]  /*79e60*/  LOP3.LUT R147, R7, 0x28, RZ, 0xfc, !PT ;  /* 0x0000002807937812 */ /* 0x000fc600078efcff */
[----:B------:R-:W-:Y:S01]  /*79e70*/  IMAD.MOV.U32 R5, RZ, RZ, R23 ;  /* 0x000000ffff057224 */ /* 0x000fe200078e0017 */
[----:B------:R-:W-:-:S04]  /*79e80*/  IADD3 R154, P4, R154, UR5, RZ ;  /* 0x000000059a9a7c10 */ /* 0x000fc8000ff9e0ff */
[----:B------:R-:W-:Y:S02]  /*79e90*/  IADD3.X R153, R153, UR7, RZ, P4, !PT ;  /* 0x0000000799997c10 */ /* 0x000fe4000a7fe4ff */
[----:B------:R-:W-:Y:S02]  /*79ea0*/  IADD3 R184, P3, R184, UR5, RZ ;  /* 0x00000005b8b87c10 */ /* 0x000fe4000ff7e0ff */
[----:B------:R-:W-:Y:S02]  /*79eb0*/  IADD3 R186, P4, R186, UR5, RZ ;  /* 0x00000005baba7c10 */ /* 0x000fe4000ff9e0ff */
[----:B------:R-:W-:Y:S02]  /*79ec0*/  IADD3.X R183, R183, UR7, RZ, P3, !PT ;  /* 0x00000007b7b77c10 */ /* 0x000fe40009ffe4ff */
[----:B------:R-:W-:Y:S02]  /*79ed0*/  IADD3.X R185, R185, UR7, RZ, P4, !PT ;  /* 0x00000007b9b97c10 */ /* 0x000fe4000a7fe4ff */
[----:B---3--:R-:W-:-:S05]  /*79ee0*/  IADD3 R0, R2, 0x200000, R0 ;  /* 0x0020000002007810 */ /* 0x008fca0007ffe000 */
[----:B------:R2:W-:Y:S01]  /*79ef0*/  LDGSTS.E [R0+-0x40000], desc[UR48][R4.64], P1 ;  /* 0xc000000004007fae */ /* 0x0005e20008921870 */
[----:B------:R-:W-:Y:S02]  /*79f00*/  ISETP.GE.AND P1, PT, R147, UR9, PT ;  /* 0x0000000993007c0c */ /* 0x000fe4000bf26270 */
[----:B------:R-:W-:Y:S02]  /*79f10*/  LOP3.LUT R2, R7, 0x2a, RZ, 0xfc, !PT ;  /* 0x0000002a07027812 */ /* 0x000fe400078efcff */
[----:B------:R-:W-:Y:S02]  /*79f20*/  SEL R3, RZ, 0x4, P1 ;  /* 0x00000004ff037807 */ /* 0x000fe40000800000 */
[----:B------:R-:W-:Y:S02]  /*79f30*/  ISETP.GE.AND P1, PT, R2, UR9, PT ;  /* 0x0000000902007c0c */ /* 0x000fe4000bf26270 */
[----:B------:R-:W-:Y:S01]  /*79f40*/  SEL R3, R3, RZ, !P0 ;  /* 0x000000ff03037207 */ /* 0x000fe20004000000 */
[----:B--2---:R-:W-:Y:S01]  /*79f50*/  IMAD.MOV.U32 R4, RZ, RZ, R154 ;  /* 0x000000ffff047224 */ /* 0x004fe200078e009a */
[----:B------:R-:W-:-:S05]  /*79f60*/  MOV R5, R153 ;  /* 0x0000009900057202 */ /* 0x000fca0000000f00 */
[----:B------:R2:W-:Y:S01]  /*79f70*/  LDGSTS.E [R0+-0x3fff8], desc[UR48][R4.64], P2 ;  /* 0xc000800004007fae */ /* 0x0005e20009121870 */
[----:B------:R-:W-:Y:S02]  /*79f80*/  ISETP.NE.U32.AND P2, PT, R3, RZ, PT ;  /* 0x000000ff0300720c */ /* 0x000fe40003f45070 */
[----:B------:R-:W-:-:S04]  /*79f90*/  SEL R3, RZ, 0x4, P1 ;  /* 0x00000004ff037807 */ /* 0x000fc80000800000 */
[----:B------:R-:W-:-:S04]  /*79fa0*/  SEL R3, R3, RZ, !P0 ;  /* 0x000000ff03037207 */ /* 0x000fc80004000000 */
[----:B------:R-:W-:Y:S01]  /*79fb0*/  ISETP.NE.U32.AND P1, PT, R3, RZ, PT ;  /* 0x000000ff0300720c */ /* 0x000fe20003f25070 */
[----:B--2---:R-:W-:Y:S02]  /*79fc0*/  IMAD.MOV.U32 R4, RZ, RZ, R184 ;  /* 0x000000ffff047224 */ /* 0x004fe400078e00b8 */
[----:B------:R-:W-:Y:S01]  /*79fd0*/  IMAD.MOV.U32 R5, RZ, RZ, R183 ;  /* 0x000000ffff057224 */ /* 0x000fe200078e00b7 */
[----:B------:R-:W-:-:S04]  /*79fe0*/  LOP3.LUT R147, R7, 0x48, RZ, 0xfc, !PT ;  /* 0x0000004807937812 */ /* 0x000fc800078efcff */
        /* <DEDUP_REMOVED lines=26> */
[----:B------:R-:W-:Y:S01]  /*7a190*/  LOP3.LUT R147, R7, 0x6a, RZ, 0xfc, !PT ;  /* 0x0000006a07937812 */ /* 0x000fe200078efcff */
[----:B------:R-:W4:Y:S01]  /*7a1a0*/  LDL.LU R148, [R1+0x200] ;  /* 0x0002000001947983 */ /* 0x000f220000300800 */
        /* <DEDUP_REMOVED lines=10> */
[----:B--2---:R-:W-:-:S02]  /*7a250*/  IMAD.MOV.U32 R4, RZ, RZ, R248 ;  /* 0x000000ffff047224 */ /* 0x004fc400078e00f8 */
[----:B------:R-:W-:Y:S01]  /*7a260*/  IMAD.MOV.U32 R5, RZ, RZ, R247 ;  /* 0x000000ffff057224 */ /* 0x000fe200078e00f7 */
[----:B------:R-:W-:-:S04]  /*7a270*/  IADD3.X R249, R249, UR7, RZ, P4, !PT ;  /* 0x00000007f9f97c10 */ /* 0x000fc8000a7fe4ff */
[----:B------:R2:W-:Y:S02]  /*7a280*/  LDGSTS.E [R0+-0x3a000], desc[UR48][R4.64], P2 ;  /* 0xc600000004007fae */ /* 0x0005e40009121870 */
[----:B--2---:R-:W-:Y:S01]  /*7a290*/  IMAD.MOV.U32 R4, RZ, RZ, R250 ;  /* 0x000000ffff047224 */ /* 0x004fe200078e00fa */
[----:B------:R-:W-:-:S05]  /*7a2a0*/  MOV R5, R249 ;  /* 0x000000f900057202 */ /* 0x000fca0000000f00 */
        /* <DEDUP_REMOVED lines=25> */
[----:B------:R-:W-:-:S03]  /*7a440*/  ISETP.GE.AND P1, PT, R147, UR9, PT ;  /* 0x0000000993007c0c */ /* 0x000fc6000bf26270 */
[----:B------:R-:W3:Y:S01]  /*7a450*/  LDL.LU R147, [R1+0x204] ;  /* 0x0002040001937983 */ /* 0x000ee20000300800 */
[----:B------:R-:W-:Y:S02]  /*7a460*/  SEL R3, RZ, 0x4, P1 ;  /* 0x00000004ff037807 */ /* 0x000fe40000800000 */
[----:B------:R-:W-:Y:S02]  /*7a470*/  LOP3.LUT R2, R7, 0x2e, RZ, 0xfc, !PT ;  /* 0x0000002e07027812 */ /* 0x000fe400078efcff */
[----:B------:R-:W-:Y:S01]  /*7a480*/  SEL R3, R3, RZ, !P0 ;  /* 0x000000ff03037207 */ /* 0x000fe20004000000 */
[----:B--2---:R-:W-:Y:S02]  /*7a490*/  IMAD.MOV.U32 R4, RZ, RZ, R158 ;  /* 0x000000ffff047224 */ /* 0x004fe400078e009e */
[----:B------:R-:W-:Y:S01]  /*7a4a0*/  IMAD.MOV.U32 R5, RZ, RZ, R157 ;  /* 0x000000ffff057224 */ /* 0x000fe200078e009d */
[----:B------:R-:W-:-:S04]  /*7a4b0*/  ISETP.GE.AND P1, PT, R2, UR9, PT ;  /* 0x0000000902007c0c */ /* 0x000fc8000bf26270 */
[----:B------:R2:W-:Y:S01]  /*7a4c0*/  LDGSTS.E [R0+-0x3fff8], desc[UR48][R4.64], P2 ;  /* 0xc000800004007fae */ /* 0x0005e20009121870 */
[----:B------:R-:W-:Y:S02]  /*7a4d0*/  ISETP.NE.U32.AND P2, PT, R3, RZ, PT ;  /* 0x000000ff0300720c */ /* 0x000fe40003f45070 */
[----:B------:R-:W-:-:S04]  /*7a4e0*/  SEL R3, RZ, 0x4, P1 ;  /* 0x00000004ff037807 */ /* 0x000fc80000800000 */
[----:B------:R-:W-:-:S04]  /*7a4f0*/  SEL R3, R3, RZ, !P0 ;  /* 0x000000ff03037207 */ /* 0x000fc80004000000 */
[----:B------:R-:W-:Y:S01]  /*7a500*/  ISETP.NE.U32.AND P1, PT, R3, RZ, PT ;  /* 0x000000ff0300720c */ /* 0x000fe20003f25070 */
[----:B--2---:R-:W-:Y:S01]  /*7a510*/  IMAD.MOV.U32 R5, RZ, RZ, R187 ;  /* 0x000000ffff057224 */ /* 0x004fe200078e00bb */
[----:B------:R-:W-:Y:S02]  /*7a520*/  MOV R4, R188 ;  /* 0x000000bc00047202 */ /* 0x000fe40000000f00 */
[----:B------:R-:W-:-:S03]  /*7a530*/  LOP3.LUT R2, R7, 0x4c, RZ, 0xfc, !PT ;  /* 0x0000004c07027812 */ /* 0x000fc600078efcff */
[----:B------:R2:W-:Y:S02]  /*7a540*/  LDGSTS.E [R0+-0x3e000], desc[UR48][R4.64], P2 ;  /* 0xc200000004007fae */ /* 0x0005e40009121870 */
[----:B--2---:R-:W-:Y:S02]  /*7a550*/  IMAD.MOV.U32 R4, RZ, RZ, R190 ;  /* 0x000000ffff047224 */ /* 0x004fe400078e00be */
[----:B------:R-:W-:-:S05]  /*7a560*/  IMAD.MOV.U32 R5, RZ, RZ, R189 ;  /* 0x000000ffff057224 */ /* 0x000fca00078e00bd */
[----:B------:R2:W-:Y:S01]  /*7a570*/  LDGSTS.E [R0+-0x3dff8], desc[UR48][R4.64], P1 ;  /* 0xc200800004007fae */ /* 0x0005e20008921870 */
[----:B------:R-:W-:Y:S02]  /*7a580*/  ISETP.GE.AND P1, PT, R2, UR9, PT ;  /* 0x0000000902007c0c */ /* 0x000fe4000bf26270 */
[----:B------:R-:W-:Y:S02]  /*7a590*/  LOP3.LUT R2, R7, 0x4e, RZ, 0xfc, !PT ;  /* 0x0000004e07027812 */ /* 0x000fe400078efcff */
[----:B------:R-:W-:Y:S02]  /*7a5a0*/  SEL R3, RZ, 0x4, P1 ;  /* 0x00000004ff037807 */ /* 0x000fe40000800000 */
[----:B------:R-:W-:Y:S02]  /*7a5b0*/  ISETP.GE.AND P1, PT, R2, UR9, PT ;  /* 0x0000000902007c0c */ /* 0x000fe4000bf26270 */
[----:B------:R-:W4:Y:S01]  /*7a5c0*/  LDL R2, [R1+0x19b8] ;  /* 0x0019b80001027983 */ /* 0x000f220000100800 */
[----:B------:R-:W-:-:S02]  /*7a5d0*/  SEL R3, R3, RZ, !P0 ;  /* 0x000000ff03037207 */ /* 0x000fc40004000000 */
[----:B------:R-:W-:Y:S02]  /*7a5e0*/  IADD3 R220, P3, R220, UR5, RZ ;  /* 0x00000005dcdc7c10 */ /* 0x000fe4000ff7e0ff */
[----:B------:R-:W-:Y:S02]  /*7a5f0*/  ISETP.NE.U32.AND P2, PT, R3, RZ, PT ;  /* 0x000000ff0300720c */ /* 0x000fe40003f45070 */
[----:B------:R-:W-:Y:S02]  /*7a600*/  SEL R3, RZ, 0x4, P1 ;  /* 0x00000004ff037807 */ /* 0x000fe40000800000 */
[----:B------:R-:W-:Y:S02]  /*7a610*/  IADD3.X R219, R219, UR7, RZ, P3, !PT ;  /* 0x00000007dbdb7c10 */ /* 0x000fe40009ffe4ff */
[----:B------:R-:W-:Y:S02]  /*7a620*/  SEL R3, R3, RZ, !P0 ;  /* 0x000000ff03037207 */ /* 0x000fe40004000000 */
[----:B------:R-:W-:-:S02]  /*7a630*/  IADD3 R222, P4, R222, UR5, RZ ;  /* 0x00000005dede7c10 */ /* 0x000fc4000ff9e0ff */
[----:B------:R-:W-:Y:S01]  /*7a640*/  ISETP.NE.U32.AND P1, PT, R3, RZ, PT ;  /* 0x000000ff0300720c */ /* 0x000fe20003f25070 */
[----:B--2---:R-:W-:Y:S01]  /*7a650*/  IMAD.MOV.U32 R4, RZ, RZ, R220 ;  /* 0x000000ffff047224 */ /* 0x004fe200078e00dc */
[----:B------:R-:W-:Y:S01]  /*7a660*/  IADD3.X R221, R221, UR7, RZ, P4, !PT ;  /* 0x00000007dddd7c10 */ /* 0x000fe2000a7fe4ff */
[----:B------:R-:W-:Y:S01]  /*7a670*/  IMAD.MOV.U32 R5, RZ, RZ, R219 ;  /* 0x000000ffff057224 */ /* 0x000fe200078e00db */
[----:B-1----:R-:W-:-:S04]  /*7a680*/  LOP3.LUT R150, R7, 0x6c, RZ, 0xfc, !PT ;  /* 0x0000006c07967812 */ /* 0x002fc800078efcff */
[----:B------:R1:W-:Y:S01]  /*7a690*/  LDGSTS.E [R0+-0x3c000], desc[UR48][R4.64], P2 ;  /* 0xc400000004007fae */ /* 0x0003e20009121870 */
[----:B------:R-:W-:Y:S02]  /*7a6a0*/  LOP3.LUT R149, R7, 0x6e, RZ, 0xfc, !PT ;  /* 0x0000006e07957812 */ /* 0x000fe400078efcff */
[----:B-1----:R-:W-:Y:S01]  /*7a6b0*/  MOV R4, R222 ;  /* 0x000000de00047202 */ /* 0x002fe20000000f00 */
[----:B------:R-:W-:-:S05]  /*7a6c0*/  IMAD.MOV.U32 R5, RZ, RZ, R221 ;  /* 0x000000ffff057224 */ /* 0x000fca00078e00dd */
[----:B------:R1:W-:Y:S01]  /*7a6d0*/  LDGSTS.E [R0+-0x3bff8], desc[UR48][R4.64], P1 ;  /* 0xc400800004007fae */ /* 0x0003e20008921870 */
[----:B------:R-:W-:-:S04]  /*7a6e0*/  ISETP.GE.AND P1, PT, R150, UR9, PT ;  /* 0x0000000996007c0c */ /* 0x000fc8000bf26270 */
[----:B------:R-:W-:Y:S02]  /*7a6f0*/  SEL R3, RZ, 0x4, P1 ;  /* 0x00000004ff037807 */ /* 0x000fe40000800000 */
[----:B------:R-:W-:Y:S02]  /*7a700*/  ISETP.GE.AND P1, PT, R149, UR9, PT ;  /* 0x0000000995007c0c */ /* 0x000fe4000bf26270 */
[----:B------:R-:W-:Y:S02]  /*7a710*/  SEL R3, R3, RZ, !P0 ;  /* 0x000000ff03037207 */ /* 0x000fe40004000000 */
[----:B------:R-:W-:Y:S02]  /*7a720*/  IADD3 R252, P3, R252, UR5, RZ ;  /* 0x00000005fcfc7c10 */ /* 0x000fe4000ff7e0ff */
[----:B------:R-:W-:Y:S02]  /*7a730*/  ISETP.NE.U32.AND P2, PT, R3, RZ, PT ;  /* 0x000000ff0300720c */ /* 0x000fe40003f45070 */
[----:B------:R-:W-:-:S02]  /*7a740*/  SEL R3, RZ, 0x4, P1 ;  /* 0x00000004ff037807 */ /* 0x000fc40000800000 */
[----:B------:R-:W-:Y:S02]  /*7a750*/  IADD3.X R251, R251, UR7, RZ, P3, !PT ;  /* 0x00000007fbfb7c10 */ /* 0x000fe40009ffe4ff */
[----:B------:R-:W-:Y:S01]  /*7a760*/  SEL R3, R3, RZ, !P0 ;  /* 0x000000ff03037207 */ /* 0x000fe20004000000 */
[----:B-1----:R-:W-:-:S03]  /*7a770*/  IMAD.MOV.U32 R4, RZ, RZ, R252 ;  /* 0x000000ffff047224 */ /* 0x002fc600078e00fc */
[----:B------:R-:W-:Y:S01]  /*7a780*/  ISETP.NE.U32.AND P1, PT, R3, RZ, PT ;  /* 0x000000ff0300720c */ /* 0x000fe20003f25070 */
[----:B------:R-:W-:-:S05]  /*7a790*/  IMAD.MOV.U32 R5, RZ, RZ, R251 ;  /* 0x000000ffff057224 */ /* 0x000fca00078e00fb */
[----:B------:R1:W-:Y:S01]  /*7a7a0*/  LDGSTS.E [R0+-0x3a000], desc[UR48][R4.64], P2 ;  /* 0xc600000004007fae */ /* 0x0003e20009121870 */
[----:B------:R-:W-:-:S04]  /*7a7b0*/  IADD3 R160, P3, R160, UR5, RZ ;  /* 0x00000005a0a07c10 */ /* 0x000fc8000ff7e0ff */
[----:B------:R-:W-:Y:S02]  /*7a7c0*/  IADD3.X R159, R159, UR7, RZ, P3, !PT ;  /* 0x000000079f9f7c10 */ /* 0x000fe40009ffe4ff */
[----:B------:R-:W-:-:S04]  /*7a7d0*/  IADD3 R192, P3, R192, UR5, RZ ;  /* 0x00000005c0c07c10 */ /* 0x000fc8000ff7e0ff */
[----:B------:R-:W-:Y:S02]  /*7a7e0*/  IADD3.X R191, R191, UR7, RZ, P3, !PT ;  /* 0x00000007bfbf7c10 */ /* 0x000fe40009ffe4ff */
[----:B---3--:R-:W-:-:S04]  /*7a7f0*/  IADD3 R147, P4, R147, UR5, RZ ;  /* 0x0000000593937c10 */ /* 0x008fc8000ff9e0ff */
[----:B----4-:R-:W-:Y:S01]  /*7a800*/  IADD3.X R148, R148, UR7, RZ, P4, !PT ;  /* 0x0000000794947c10 */ /* 0x010fe2000a7fe4ff */
[----:B-1----:R-:W-:-:S04]  /*7a810*/  IMAD.MOV.U32 R4, RZ, RZ, R147 ;  /* 0x000000ffff047224 */ /* 0x002fc800078e0093 */
[----:B------:R-:W-:-:S05]  /*7a820*/  IMAD.MOV.U32 R5, RZ, RZ, R148 ;  /* 0x000000ffff057224 */ /* 0x000fca00078e0094 */
[----:B------:R1:W-:Y:S02]  /*7a830*/  LDGSTS.E [R0+-0x39ff8], desc[UR48][R4.64], P1 ;  /* 0xc600800004007fae */ /* 0x0003e40008921870 */
[----:B-1----:R-:W-:-:S04]  /*7a840*/  LOP3.LUT R0, R7, 0x10, RZ, 0xfc, !PT ;  /* 0x0000001007007812 */ /* 0x002fc800078efcff */
[----:B------:R-:W-:Y:S02]  /*7a850*/  ISETP.GE.AND P1, PT, R0, UR9, PT ;  /* 0x0000000900007c0c */ /* 0x000fe4000bf26270 */
[----:B------:R-:W-:Y:S02]  /*7a860*/  LOP3.LUT R0, R7, 0x12, RZ, 0xfc, !PT ;  /* 0x0000001207007812 */ /* 0x000fe400078efcff */
[----:B------:R-:W-:Y:S02]  /*7a870*/  SEL R3, RZ, 0x4, P1 ;  /* 0x00000004ff037807 */ /* 0x000fe40000800000 */
[----:B------:R-:W-:Y:S02]  /*7a880*/  ISETP.GE.AND P2, PT, R0, UR9, PT ;  /* 0x0000000900007c0c */ /* 0x000fe4000bf46270 */
[----:B------:R-:W-:Y:S02]  /*7a890*/  SEL R3, R3, RZ, !P0 ;  /* 0x000000ff03037207 */ /* 0x000fe40004000000 */
[----:B------:R-:W-:-:S02]  /*7a8a0*/  SEL R0, RZ, 0x4, P2 ;  /* 0x00000004ff007807 */ /* 0x000fc40001000000 */
[----:B------:R-:W-:Y:S02]  /*7a8b0*/  ISETP.NE.U32.AND P1, PT, R3, RZ, PT ;  /* 0x000000ff0300720c */ /* 0x000fe40003f25070 */
[----:B------:R-:W-:-:S04]  /*7a8c0*/  SEL R0, R0, RZ, !P0 ;  /* 0x000000ff00007207 */ /* 0x000fc80004000000 */
[----:B------:R-:W-:Y:S02]  /*7a8d0*/  ISETP.NE.U32.AND P2, PT, R0, RZ, PT ;  /* 0x000000ff0000720c */ /* 0x000fe40003f45070 */
[----:B------:R-:W-:Y:S01]  /*7a8e0*/  MOV R0, UR16 ;  /* 0x0000001000007c02 */ /* 0x000fe20008000f00 */
[----:B------:R-:W-:Y:S01]  /*7a8f0*/  IMAD.MOV.U32 R4, RZ, RZ, R160 ;  /* 0x000000ffff047224 */ /* 0x000fe200078e00a0 */
[----:B------:R1:W-:Y:S01]  /*7a900*/  STL [R1+0x204], R147 ;  /* 0x0002049301007387 */ /* 0x0003e20000100800 */
[----:B------:R-:W-:Y:S01]  /*7a910*/  IMAD.MOV.U32 R5, RZ, RZ, R159 ;  /* 0x000000ffff057224 */ /* 0x000fe200078e009f */
[----:B------:R-:W-:Y:S02]  /*7a920*/  IADD3 R162, P4, R162, UR5, RZ ;  /* 0x00000005a2a27c10 */ /* 0x000fe4000ff9e0ff */
[----:B------:R-:W-:Y:S02]  /*7a930*/  IADD3 R0, R2, 0x200000, R0 ;  /* 0x0020000002007810 */ /* 0x000fe40007ffe000 */
[----:B-1----:R-:W-:-:S03]  /*7a940*/  LOP3.LUT R147, R7, 0x30, RZ, 0xfc, !PT ;  /* 0x0000003007937812 */ /* 0x002fc600078efcff */
[----:B------:R1:W-:Y:S01]  /*7a950*/  LDGSTS.E [R0+-0x40000], desc[UR48][R4.64], P1 ;  /* 0xc000000004007fae */ /* 0x0003e20008921870 */
[----:B------:R-:W-:Y:S02]  /*7a960*/  ISETP.GE.AND P1, PT, R147, UR9, PT ;  /* 0x0000000993007c0c */ /* 0x000fe4000bf26270 */
[----:B------:R-:W-:Y:S02]  /*7a970*/  IADD3.X R161, R161, UR7, RZ, P4, !PT ;  /* 0x00000007a1a17c10 */ /* 0x000fe4000a7fe4ff */
[----:B------:R-:W-:Y:S02]  /*7a980*/  SEL R3, RZ, 0x4, P1 ;  /* 0x00000004ff037807 */ /* 0x000fe40000800000 */
[----:B------:R-:W-:Y:S02]  /*7a990*/  LOP3.LUT R2, R7, 0x32, RZ, 0xfc, !PT ;  /* 0x0000003207027812 */ /* 0x000fe400078efcff */
[----:B------:R-:W-:Y:S01]  /*7a9a0*/  SEL R3, R3, RZ, !P0 ;  /* 0x000000ff03037207 */ /* 0x000fe20004000000 */
[----:B-1----:R-:W-:-:S02]  /*7a9b0*/  IMAD.MOV.U32 R4, RZ, RZ, R162 ;  /* 0x000000ffff047224 */ /* 0x002fc400078e00a2 */
[----:B------:R-:W-:Y:S01]  /*7a9c0*/  IMAD.MOV.U32 R5, RZ, RZ, R161 ;  /* 0x000000ffff057224 */ /* 0x000fe200078e00a1 */
[----:B------:R-:W-:-:S04]  /*7a9d0*/  ISETP.GE.AND P1, PT, R2, UR9, PT ;  /* 0x0000000902007c0c */ /* 0x000fc8000bf26270 */
[----:B------:R1:W-:Y:S01]  /*7a9e0*/  LDGSTS.E [R0+-0x3fff8], desc[UR48][R4.64], P2 ;  /* 0xc000800004007fae */ /* 0x0003e20009121870 */
[----:B------:R-:W-:Y:S02]  /*7a9f0*/  ISETP.NE.U32.AND P2, PT, R3, RZ, PT ;  /* 0x000000ff0300720c */ /* 0x000fe40003f45070 */
[----:B------:R-:W-:-:S04]  /*7aa00*/  SEL R3, RZ, 0x4, P1 ;  /* 0x00000004ff037807 */ /* 0x000fc80000800000 */
[----:B------:R-:W-:Y:S02]  /*7aa10*/  SEL R3, R3, RZ, !P0 ;  /* 0x000000ff03037207 */ /* 0x000fe40004000000 */
[----:B------:R-:W-:Y:S02]  /*7aa20*/  IADD3 R194, P4, R194, UR5, RZ ;  /* 0x00000005c2c27c10 */ /* 0x000fe4000ff9e0ff */
[----:B------:R-:W-:Y:S01]  /*7aa30*/  ISETP.NE.U32.AND P1, PT, R3, RZ, PT ;  /* 0x000000ff0300720c */ /* 0x000fe20003f25070 */
[----:B-1----:R-:W-:Y:S01]  /*7aa40*/  IMAD.MOV.U32 R4, RZ, RZ, R192 ;  /* 0x000000ffff047224 */ /* 0x002fe200078e00c0 */
[----:B------:R-:W-:Y:S02]  /*7aa50*/  MOV R5, R191 ;  /* 0x000000bf00057202 */ /* 0x000fe40000000f00 */
[----:B------:R-:W-:-:S03]  /*7aa60*/  IADD3.X R193, R193, UR7, RZ, P4, !PT ;  /* 0x00000007c1c17c10 */ /* 0x000fc6000a7fe4ff */
[----:B------:R1:W-:Y:S01]  /*7aa70*/  LDGSTS.E [R0+-0x3e000], desc[UR48][R4.64], P2 ;  /* 0xc200000004007fae */ /* 0x0003e20009121870 */
[C---:B------:R-:W-:Y:S02]  /*7aa80*/  LOP3.LUT R147, R7.reuse, 0x50, RZ, 0xfc, !PT ;  /* 0x0000005007937812 */ /* 0x040fe400078efcff */
[----:B------:R-:W-:Y:S01]  /*7aa90*/  LOP3.LUT R2, R7, 0x52, RZ, 0xfc, !PT ;  /* 0x0000005207027812 */ /* 0x000fe200078efcff */
[----:B-1----:R-:W-:Y:S02]  /*7aaa0*/  IMAD.MOV.U32 R4, RZ, RZ, R194 ;  /* 0x000000ffff047224 */ /* 0x002fe400078e00c2 */
[----:B------:R-:W-:-:S05]  /*7aab0*/  IMAD.MOV.U32 R5, RZ, RZ, R193 ;  /* 0x000000ffff057224 */ /* 0x000fca00078e00c1 */
[----:B------:R1:W-:Y:S01]  /*7aac0*/  LDGSTS.E [R0+-0x3dff8], desc[UR48][R4.64], P1 ;  /* 0xc200800004007fae */ /* 0x0003e20008921870 */
[----:B------:R-:W-:-:S03]  /*7aad0*/  ISETP.GE.AND P1, PT, R147, UR9, PT ;  /* 0x0000000993007c0c */ /* 0x000fc6000bf26270 */
[----:B------:R2:W-:Y:S01]  /*7aae0*/  STL [R1+0x200], R148 ;  /* 0x0002009401007387 */ /* 0x0005e20000100800 */
[----:B------:R-:W-:Y:S02]  /*7aaf0*/  SEL R3, RZ, 0x4, P1 ;  /* 0x00000004ff037807 */ /* 0x000fe40000800000 */
[----:B------:R-:W-:Y:S01]  /*7ab00*/  ISETP.GE.AND P1, PT, R2, UR9, PT ;  /* 0x0000000902007c0c */ /* 0x000fe2000bf26270 */
[----:B------:R-:W3:Y:S04]  /*7ab10*/  LDL.LU R149, [R1+0x208] ;  /* 0x0002080001957983 */ /* 0x000ee80000300800 */
[----:B------:R-:W4:Y:S04]  /*7ab20*/  LDL.LU R2, [R1+0x20c] ;  /* 0x00020c0001027983 */ /* 0x000f280000300800 */
[----:B--2---:R-:W2:Y:S04]  /*7ab30*/  LDL.LU R148, [R1+0x210] ;  /* 0x0002100001947983 */ /* 0x004ea80000300800 */
[----:B------:R-:W2:Y:S01]  /*7ab40*/  LDL.LU R147, [R1+0x214] ;  /* 0x0002140001937983 */ /* 0x000ea20000300800 */
        /* <DEDUP_REMOVED lines=8> */
[----:B-1----:R-:W-:Y:S02]  /*7abd0*/  IMAD.MOV.U32 R4, RZ, RZ, R224 ;  /* 0x000000ffff047224 */ /* 0x002fe400078e00e0 */
[----:B------:R-:W-:Y:S01]  /*7abe0*/  IMAD.MOV.U32 R5, RZ, RZ, R223 ;  /* 0x000000ffff057224 */ /* 0x000fe200078e00df */
[----:B------:R-:W-:-:S04]  /*7abf0*/  IADD3.X R225, R225, UR7, RZ, P4, !PT ;  /* 0x00000007e1e17c10 */ /* 0x000fc8000a7fe4ff */
[----:B------:R1:W-:Y:S02]  /*7ac00*/  LDGSTS.E [R0+-0x3c000], desc[UR48][R4.64], P2 ;  /* 0xc400000004007fae */ /* 0x0003e40009121870 */
[----:B-1----:R-:W-:Y:S01]  /*7ac10*/  IMAD.MOV.U32 R4, RZ, RZ, R226 ;  /* 0x000000ffff047224 */ /* 0x002fe200078e00e2 */
[----:B------:R-:W-:-:S05]  /*7ac20*/  MOV R5, R225 ;  /* 0x000000e100057202 */ /* 0x000fca0000000f00 */
[----:B------:R1:W-:Y:S01]  /*7ac30*/  LDGSTS.E [R0+-0x3bff8], desc[UR48][R4.64], P1 ;  /* 0xc400800004007fae */ /* 0x0003e20008921870 */
[----:B------:R-:W-:Y:S02]  /*7ac40*/  LOP3.LUT R151, R7, 0x70, RZ, 0xfc, !PT ;  /* 0x0000007007977812 */ /* 0x000fe400078efcff */
[----:B----4-:R-:W-:-:S04]  /*7ac50*/  IADD3 R2, P3, R2, UR5, RZ ;  /* 0x0000000502027c10 */ /* 0x010fc8000ff7e0ff */
[----:B---3--:R-:W-:Y:S01]  /*7ac60*/  IADD3.X R149, R149, UR7, RZ, P3, !PT ;  /* 0x0000000795957c10 */ /* 0x008fe20009ffe4ff */
[----:B------:R3:W-:Y:S01]  /*7ac70*/  STL [R1+0x20c], R2 ;  /* 0x00020c0201007387 */ /* 0x0007e20000100800 */
[----:B--2---:R-:W-:-:S03]  /*7ac80*/  IADD3 R147, P4, R147, UR5, RZ ;  /* 0x0000000593937c10 */ /* 0x004fc6000ff9e0ff */
[----:B------:R-:W-:Y:S01]  /*7ac90*/  STL [R1+0x208], R149 ;  /* 0x0002089501007387 */ /* 0x000fe20000100800 */
[----:B-1----:R-:W-:-:S03]  /*7aca0*/  IMAD.MOV.U32 R4, RZ, RZ, R2 ;  /* 0x000000ffff047224 */ /* 0x002fc600078e0002 */
[----:B------:R1:W-:Y:S04]  /*7acb0*/  STL [R1+0x214], R147 ;  /* 0x0002149301007387 */ /* 0x0003e80000100800 */
[----:B---3--:R-:W2:Y:S01]  /*7acc0*/  LDL R2, [R1+0x19b4] ;  /* 0x0019b40001027983 */ /* 0x008ea20000100800 */
[----:B------:R-:W-:Y:S02]  /*7acd0*/  ISETP.GE.AND P1, PT, R151, UR9, PT ;  /* 0x0000000997007c0c */ /* 0x000fe4000bf26270 */
[----:B------:R-:W-:Y:S02]  /*7ace0*/  LOP3.LUT R150, R7, 0x72, RZ, 0xfc, !PT ;  /* 0x0000007207967812 */ /* 0x000fe400078efcff */
[----:B------:R-:W-:Y:S02]  /*7acf0*/  SEL R3, RZ, 0x4, P1 ;  /* 0x00000004ff037807 */ /* 0x000fe40000800000 */
[----:B------:R-:W-:-:S02]  /*7ad00*/  ISETP.GE.AND P1, PT, R150, UR9, PT ;  /* 0x0000000996007c0c */ /* 0x000fc4000bf26270 */
[----:B------:R-:W-:-:S04]  /*7ad10*/  SEL R3, R3, RZ, !P0 ;  /* 0x000000ff03037207 */ /* 0x000fc80004000000 */
[----:B------:R-:W-:Y:S02]  /*7ad20*/  ISETP.NE.U32.AND P2, PT, R3, RZ, PT ;  /* 0x000000ff0300720c */ /* 0x000fe40003f45070 */
[----:B------:R-:W-:-:S04]  /*7ad30*/  SEL R3, RZ, 0x4, P1 ;  /* 0x00000004ff037807 */ /* 0x000fc80000800000 */
[----:B------:R-:W-:Y:S01]  /*7ad40*/  SEL R3, R3, RZ, !P0 ;  /* 0x000000ff03037207 */ /* 0x000fe20004000000 */
[----:B------:R-:W-:-:S03]  /*7ad50*/  IMAD.MOV.U32 R5, RZ, RZ, R149 ;  /* 0x000000ffff057224 */ /* 0x000fc600078e0095 */
[----:B------:R-:W-:Y:S02]  /*7ad60*/  ISETP.NE.U32.AND P1, PT, R3, RZ, PT ;  /* 0x000000ff0300720c */ /* 0x000fe40003f25070 */
[----:B------:R-:W-:Y:S01]  /*7ad70*/  IADD3.X R148, R148, UR7, RZ, P4, !PT ;  /* 0x0000000794947c10 */ /* 0x000fe2000a7fe4ff */
[----:B------:R3:W-:Y:S02]  /*7ad80*/  LDGSTS.E [R0+-0x3a000], desc[UR48][R4.64], P2 ;  /* 0xc600000004007fae */ /* 0x0007e40009121870 */
[----:B---3--:R-:W-:Y:S02]  /*7ad90*/  IMAD.MOV.U32 R4, RZ, RZ, R147 ;  /* 0x000000ffff047224 */ /* 0x008fe400078e0093 */
[----:B------:R-:W-:-:S06]  /*7ada0*/  IMAD.MOV.U32 R5, RZ, RZ, R148 ;  /* 0x000000ffff057224 */ /* 0x000fcc00078e0094 */
[----:B------:R3:W-:Y:S02]  /*7adb0*/  LDGSTS.E [R0+-0x39ff8], desc[UR48][R4.64], P1 ;  /* 0xc600800004007fae */ /* 0x0007e40008921870 */
[----:B---3--:R-:W-:-:S04]  /*7adc0*/  LOP3.LUT R0, R7, 0x14, RZ, 0xfc, !PT ;  /* 0x0000001407007812 */ /* 0x008fc800078efcff */
        /* <DEDUP_REMOVED lines=11> */
[----:B------:R-:W-:Y:S02]  /*7ae80*/  IADD3.X R163, R163, UR7, RZ, P3, !PT ;  /* 0x00000007a3a37c10 */ /* 0x000fe40009ffe4ff */
[----:B------:R-:W-:-:S03]  /*7ae90*/  MOV R4, R164 ;  /* 0x000000a400047202 */ /* 0x000fc60000000f00 */
[----:B------:R-:W-:Y:S01]  /*7aea0*/  IMAD.MOV.U32 R5, RZ, RZ, R163 ;  /* 0x000000ffff057224 */ /* 0x000fe200078e00a3 */
[----:B-1----:R-:W-:Y:S02]  /*7aeb0*/  LOP3.LUT R147, R7, 0x34, RZ, 0xfc, !PT ;  /* 0x0000003407937812 */ /* 0x002fe400078efcff */
[----:B------:R-:W-:-:S04]  /*7aec0*/  IADD3 R166, P4, R166, UR5, RZ ;  /* 0x00000005a6a67c10 */ /* 0x000fc8000ff9e0ff */
[----:B------:R-:W-:Y:S02]  /*7aed0*/  IADD3.X R165, R165, UR7, RZ, P4, !PT ;  /* 0x00000007a5a57c10 */ /* 0x000fe4000a7fe4ff */
[----:B------:R-:W-:Y:S02]  /*7aee0*/  IADD3 R196, P3, R196, UR5, RZ ;  /* 0x00000005c4c47c10 */ /* 0x000fe4000ff7e0ff */
[----:B------:R-:W-:Y:S02]  /*7aef0*/  IADD3 R198, P4, R198, UR5, RZ ;  /* 0x00000005c6c67c10 */ /* 0x000fe4000ff9e0ff */
[----:B------:R-:W-:Y:S02]  /*7af00*/  IADD3.X R195, R195, UR7, RZ, P3, !PT ;  /* 0x00000007c3c37c10 */ /* 0x000fe40009ffe4ff */
[----:B------:R-:W-:Y:S01]  /*7af10*/  IADD3.X R197, R197, UR7, RZ, P4, !PT ;  /* 0x00000007c5c57c10 */ /* 0x000fe2000a7fe4ff */
[----:B------:R1:W-:Y:S04]  /*7af20*/  STL [R1+0x210], R148 ;  /* 0x0002109401007387 */ /* 0x0003e80000100800 */
[----:B------:R-:W3:Y:S01]  /*7af30*/  LDL.LU R149, [R1+0x218] ;  /* 0x0002180001957983 */ /* 0x000ee20000300800 */
[----:B--2---:R-:W-:-:S05]  /*7af40*/  IADD3 R0, R2, 0x200000, R0 ;  /* 0x0020000002007810 */ /* 0x004fca0007ffe000 */
[----:B------:R2:W-:Y:S01]  /*7af50*/  LDGSTS.E [R0+-0x40000], desc[UR48][R4.64], P1 ;  /* 0xc000000004007fae */ /* 0x0005e20008921870 */
[----:B------:R-:W-:Y:S02]  /*7af60*/  ISETP.GE.AND P1, PT, R147, UR9, PT ;  /* 0x0000000993007c0c */ /* 0x000fe4000bf26270 */
[----:B------:R-:W-:Y:S02]  /*7af70*/  LOP3.LUT R2, R7, 0x36, RZ, 0xfc, !PT ;  /* 0x0000003607027812 */ /* 0x000fe400078efcff */
[----:B------:R-:W-:Y:S02]  /*7af80*/  SEL R3, RZ, 0x4, P1 ;  /* 0x00000004ff037807 */ /* 0x000fe40000800000 */
[----:B------:R-:W-:Y:S02]  /*7af90*/  ISETP.GE.AND P1, PT, R2, UR9, PT ;  /* 0x0000000902007c0c */ /* 0x000fe4000bf26270 */
[----:B------:R-:W-:Y:S01]  /*7afa0*/  SEL R3, R3, RZ, !P0 ;  /* 0x000000ff03037207 */ /* 0x000fe20004000000 */
[----:B--2---:R-:W-:-:S02]  /*7afb0*/  IMAD.MOV.U32 R4, RZ, RZ, R166 ;  /* 0x000000ffff047224 */ /* 0x004fc400078e00a6 */
[----:B------:R-:W-:-:S05]  /*7afc0*/  IMAD.MOV.U32 R5, RZ, RZ, R165 ;  /* 0x000000ffff057224 */ /* 0x000fca00078e00a5 */
        /* <DEDUP_REMOVED lines=9> */
[----:B------:R-:W-:Y:S02]  /*7b060*/  LOP3.LUT R2, R7, 0x56, RZ, 0xfc, !PT ;  /* 0x0000005607027812 */ /* 0x000fe400078efcff */
[----:B--2---:R-:W-:Y:S01]  /*7b070*/  MOV R4, R198 ;  /* 0x000000c600047202 */ /* 0x004fe20000000f00 */
[----:B------:R-:W-:-:S05]  /*7b080*/  IMAD.MOV.U32 R5, RZ, RZ, R197 ;  /* 0x000000ffff057224 */ /* 0x000fca00078e00c5 */
[----:B------:R2:W-:Y:S01]  /*7b090*/  LDGSTS.E [R0+-0x3dff8], desc[UR48][R4.64], P1 ;  /* 0xc200800004007fae */ /* 0x0005e20008921870 */
[----:B------:R-:W-:-:S04]  /*7b0a0*/  ISETP.GE.AND P1, PT, R147, UR9, PT ;  /* 0x0000000993007c0c */ /* 0x000fc8000bf26270 */
[----:B------:R-:W-:Y:S02]  /*7b0b0*/  SEL R3, RZ, 0x4, P1 ;  /* 0x00000004ff037807 */ /* 0x000fe40000800000 */
[----:B------:R-:W-:Y:S02]  /*7b0c0*/  ISETP.GE.AND P1, PT, R2, UR9, PT ;  /* 0x0000000902007c0c */ /* 0x000fe4000bf26270 */
[----:B------:R-:W4:Y:S04]  /*7b0d0*/  LDL.LU R2, [R1+0x21c] ;  /* 0x00021c0001027983 */ /* 0x000f280000300800 */
[----:B-1----:R-:W3:Y:S04]  /*7b0e0*/  LDL.LU R148, [R1+0x220] ;  /* 0x0002200001947983 */ /* 0x002ee80000300800 */
[----:B------:R-:W3:Y:S01]  /*7b0f0*/  LDL.LU R147, [R1+0x224] ;  /* 0x0002240001937983 */ /* 0x000ee20000300800 */
        /* <DEDUP_REMOVED lines=10> */
[----:B------:R-:W-:-:S05]  /*7b1a0*/  IMAD.MOV.U32 R5, RZ, RZ, R227 ;  /* 0x000000ffff057224 */ /* 0x000fca00078e00e3 */
[----:B------:R1:W-:Y:S02]  /*7b1b0*/  LDGSTS.E [R0+-0x3c000], desc[UR48][R4.64], P2 ;  /* 0xc400000004007fae */ /* 0x0003e40009121870 */
[----:B-1----:R-:W-:Y:S02]  /*7b1c0*/  IMAD.MOV.U32 R4, RZ, RZ, R230 ;  /* 0x000000ffff047224 */ /* 0x002fe400078e00e6 */
[----:B------:R-:W-:-:S05]  /*7b1d0*/  IMAD.MOV.U32 R5, RZ, RZ, R229 ;  /* 0x000000ffff057224 */ /* 0x000fca00078e00e5 */
[----:B------:R1:W-:Y:S01]  /*7b1e0*/  LDGSTS.E [R0+-0x3bff8], desc[UR48][R4.64], P1 ;  /* 0xc400800004007fae */ /* 0x0003e20008921870 */
[----:B------:R-:W-:Y:S02]  /*7b1f0*/  LOP3.LUT R151, R7, 0x74, RZ, 0xfc, !PT ;  /* 0x0000007407977812 */ /* 0x000fe400078efcff */
[----:B----4-:R-:W-:-:S04]  /*7b200*/  IADD3 R2, P3, R2, UR5, RZ ;  /* 0x0000000502027c10 */ /* 0x010fc8000ff7e0ff */
[----:B---3--:R-:W-:Y:S01]  /*7b210*/  IADD3.X R149, R149, UR7, RZ, P3, !PT ;  /* 0x0000000795957c10 */ /* 0x008fe20009ffe4ff */
[----:B------:R2:W-:Y:S01]  /*7b220*/  STL [R1+0x21c], R2 ;  /* 0x00021c0201007387 */ /* 0x0005e20000100800 */
[----:B------:R-:W-:-:S03]  /*7b230*/  IADD3 R147, P4, R147, UR5, RZ ;  /* 0x0000000593937c10 */ /* 0x000fc6000ff9e0ff */
[----:B------:R-:W-:Y:S01]  /*7b240*/  STL [R1+0x218], R149 ;  /* 0x0002189501007387 */ /* 0x000fe20000100800 */
[----:B-1----:R-:W-:-:S03]  /*7b250*/  MOV R4, R2 ;  /* 0x0000000200047202 */ /* 0x002fc60000000f00 */
[----:B------:R1:W-:Y:S04]  /*7b260*/  STL [R1+0x224], R147 ;  /* 0x0002249301007387 */ /* 0x0003e80000100800 */
[----:B--2---:R-:W2:Y:S01]  /*7b270*/  LDL R2, [R1+0x19b0] ;  /* 0x0019b00001027983 */ /* 0x004ea20000100800 */
        /* <DEDUP_REMOVED lines=22> */
[----:B------:R-:W-:Y:S02]  /*7b3e0*/  ISETP.NE.U32.AND P1, PT, R3, RZ, PT ;  /* 0x000000ff0300720c */ /* 0x000fe40003f25070 */
[----:B------:R-:W-:Y:S02]  /*7b3f0*/  SEL R0, R0, RZ, !P0 ;  /* 0x000000ff00007207 */ /* 0x000fe40004000000 */
[----:B------:R-:W-:Y:S02]  /*7b400*/  IADD3 R168, P3, R168, UR5, RZ ;  /* 0x00000005a8a87c10 */ /* 0x000fe4000ff7e0ff */
[----:B------:R-:W-:Y:S01]  /*7b410*/  ISETP.NE.U32.AND P2, PT, R0, RZ, PT ;  /* 0x000000ff0000720c */ /* 0x000fe20003f45070 */
[----:B------:R-:W-:Y:S01]  /*7b420*/  IMAD.U32 R0, RZ, RZ, UR16 ;  /* 0x00000010ff007e24 */ /* 0x000fe2000f8e00ff */
[----:B------:R-:W-:Y:S01]  /*7b430*/  IADD3.X R167, R167, UR7, RZ, P3, !PT ;  /* 0x00000007a7a77c10 */ /* 0x000fe20009ffe4ff */
[----:B------:R-:W-:Y:S01]  /*7b440*/  IMAD.MOV.U32 R4, RZ, RZ, R168 ;  /* 0x000000ffff047224 */ /* 0x000fe200078e00a8 */
[----:B-1----:R-:W-:-:S02]  /*7b450*/  LOP3.LUT R147, R7, 0x38, RZ, 0xfc, !PT ;  /* 0x0000003807937812 */ /* 0x002fc400078efcff */
[----:B------:R-:W-:Y:S02]  /*7b460*/  MOV R5, R167 ;  /* 0x000000a700057202 */ /* 0x000fe40000000f00 */
[----:B------:R-:W-:-:S04]  /*7b470*/  IADD3 R170, P4, R170, UR5, RZ ;  /* 0x00000005aaaa7c10 */ /* 0x000fc8000ff9e0ff */
[----:B------:R-:W-:Y:S02]  /*7b480*/  IADD3.X R169, R169, UR7, RZ, P4, !PT ;  /* 0x00000007a9a97c10 */ /* 0x000fe4000a7fe4ff */
[----:B------:R-:W-:-:S04]  /*7b490*/  IADD3 R200, P3, R200, UR5, RZ ;  /* 0x00000005c8c87c10 */ /* 0x000fc8000ff7e0ff */
[----:B------:R-:W-:Y:S02]  /*7b4a0*/  IADD3.X R199, R199, UR7, RZ, P3, !PT ;  /* 0x00000007c7c77c10 */ /* 0x000fe40009ffe4ff */
[----:B------:R-:W-:-:S04]  /*7b4b0*/  IADD3 R202, P4, R202, UR5, RZ ;  /* 0x00000005caca7c10 */ /* 0x000fc8000ff9e0ff */
        /* <DEDUP_REMOVED lines=22> */
[----:B--2---:R-:W-:Y:S01]  /*7b620*/  IMAD.MOV.U32 R4, RZ, RZ, R202 ;  /* 0x000000ffff047224 */ /* 0x004fe200078e00ca */
[----:B------:R-:W-:-:S05]  /*7b630*/  MOV R5, R201 ;  /* 0x000000c900057202 */ /* 0x000fca0000000f00 */
        /* <DEDUP_REMOVED lines=27> */
[----:B------:R3:W-:Y:S01]  /*7b7f0*/  STL [R1+0x228], R149 ;  /* 0x0002289501007387 */ /* 0x0007e20000100800 */
[----:B-1----:R-:W-:-:S03]  /*7b800*/  IMAD.MOV.U32 R4, RZ, RZ, R2 ;  /* 0x000000ffff047224 */ /* 0x002fc600078e0002 */
        /* <DEDUP_REMOVED lines=9> */
[----:B------:R-:W-:Y:S02]  /*7b8a0*/  SEL R3, R3, RZ, !P0 ;  /* 0x000000ff03037207 */ /* 0x000fe40004000000 */
[----:B------:R-:W-:Y:S02]  /*7b8b0*/  MOV R5, R149 ;  /* 0x0000009500057202 */ /* 0x000fe40000000f00 */
[----:B------:R-:W-:Y:S02]  /*7b8c0*/  ISETP.NE.U32.AND P1, PT, R3, RZ, PT ;  /* 0x000000ff0300720c */ /* 0x000fe40003f25070 */
[----:B------:R-:W-:Y:S01]  /*7b8d0*/  IADD3.X R148, R148, UR7, RZ, P4, !PT ;  /* 0x0000000794947c10 */ /* 0x000fe2000a7fe4ff */
[----:B------:R4:W-:Y:S02]  /*7b8e0*/  LDGSTS.E [R0+-0x3a000], desc[UR48][R4.64], P2 ;  /* 0xc600000004007fae */ /* 0x0009e40009121870 */
[----:B----4-:R-:W-:Y:S02]  /*7b8f0*/  IMAD.MOV.U32 R4, RZ, RZ, R147 ;  /* 0x000000ffff047224 */ /* 0x010fe400078e0093 */
[----:B------:R-:W-:-:S06]  /*7b900*/  IMAD.MOV.U32 R5, RZ, RZ, R148 ;  /* 0x000000ffff057224 */ /* 0x000fcc00078e0094 */
[----:B------:R4:W-:Y:S02]  /*7b910*/  LDGSTS.E [R0+-0x39ff8], desc[UR48][R4.64], P1 ;  /* 0xc600800004007fae */ /* 0x0009e40008921870 */
[----:B----4-:R-:W-:-:S04]  /*7b920*/  LOP3.LUT R0, R7, 0x1c, RZ, 0xfc, !PT ;  /* 0x0000001c07007812 */ /* 0x010fc800078efcff */
[----:B------:R-:W-:Y:S02]  /*7b930*/  ISETP.GE.AND P1, PT, R0, UR9, PT ;  /* 0x0000000900007c0c */ /* 0x000fe4000bf26270 */
[----:B------:R-:W-:-:S04]  /*7b940*/  LOP3.LUT R0, R7, 0x1e, RZ, 0xfc, !PT ;  /* 0x0000001e07007812 */ /* 0x000fc800078efcff */
[----:B------:R-:W-:-:S04]  /*7b950*/  ISETP.GE.AND P2, PT, R0, UR9, PT ;  /* 0x0000000900007c0c */ /* 0x000fc8000bf46270 */
[----:B------:R-:W-:-:S04]  /*7b960*/  SEL R0, RZ, 0x4, P2 ;  /* 0x00000004ff007807 */ /* 0x000fc80001000000 */
[----:B------:R-:W-:-:S04]  /*7b970*/  SEL R0, R0, RZ, !P0 ;  /* 0x000000ff00007207 */ /* 0x000fc80004000000 */
[----:B------:R-:W-:Y:S01]  /*7b980*/  ISETP.NE.U32.AND P2, PT, R0, RZ, PT ;  /* 0x000000ff0000720c */ /* 0x000fe20003f45070 */
[----:B------:R-:W-:Y:S01]  /*7b990*/  IMAD.U32 R0, RZ, RZ, UR16 ;  /* 0x00000010ff007e24 */ /* 0x000fe2000f8e00ff */
[----:B------:R-:W-:-:S04]  /*7b9a0*/  SEL R3, RZ, 0x4, P1 ;  /* 0x00000004ff037807 */ /* 0x000fc80000800000 */
[----:B------:R-:W-:Y:S02]  /*7b9b0*/  SEL R3, R3, RZ, !P0 ;  /* 0x000000ff03037207 */ /* 0x000fe40004000000 */
[----:B------:R-:W-:Y:S02]  /*7b9c0*/  IADD3 R172, P3, R172, UR5, RZ ;  /* 0x00000005acac7c10 */ /* 0x000fe4000ff7e0ff */
[----:B------:R-:W-:Y:S02]  /*7b9d0*/  ISETP.NE.U32.AND P1, PT, R3, RZ, PT ;  /* 0x000000ff0300720c */ /* 0x000fe40003f25070 */
[----:B------:R-:W-:Y:S01]  /*7b9e0*/  IADD3.X R171, R171, UR7, RZ, P3, !PT ;  /* 0x00000007abab7c10 */ /* 0x000fe20009ffe4ff */
[----:B------:R-:W-:-:S04]  /*7b9f0*/  IMAD.MOV.U32 R4, RZ, RZ, R172 ;  /* 0x000000ffff047224 */ /* 0x000fc800078e00ac */
[----:B------:R-:W-:Y:S01]  /*7ba00*/  IMAD.MOV.U32 R5, RZ, RZ, R171 ;  /* 0x000000ffff057224 */ /* 0x000fe200078e00ab */
[----:B------:R-:W-:-:S04]  /*7ba10*/  IADD3 R174, P4, R174, UR5, RZ ;  /* 0x00000005aeae7c10 */ /* 0x000fc8000ff9e0ff */
[----:B------:R-:W-:Y:S02]  /*7ba20*/  IADD3.X R173, R173, UR7, RZ, P4, !PT ;  /* 0x00000007adad7c10 */ /* 0x000fe4000a7fe4ff */
[----:B------:R-:W-:Y:S02]  /*7ba30*/  IADD3 R204, P3, R204, UR5, RZ ;  /* 0x00000005cccc7c10 */ /* 0x000fe4000ff7e0ff */
[----:B------:R-:W-:Y:S02]  /*7ba40*/  IADD3 R206, P4, R206, UR5, RZ ;  /* 0x00000005cece7c10 */ /* 0x000fe4000ff9e0ff */
[----:B------:R-:W-:Y:S02]  /*7ba50*/  IADD3.X R203, R203, UR7, RZ, P3, !PT ;  /* 0x00000007cbcb7c10 */ /* 0x000fe40009ffe4ff */
[----:B------:R-:W-:Y:S01]  /*7ba60*/  IADD3.X R205, R205, UR7, RZ, P4, !PT ;  /* 0x00000007cdcd7c10 */ /* 0x000fe2000a7fe4ff */
[----:B------:R4:W-:Y:S04]  /*7ba70*/  STL [R1+0x230], R148 ;  /* 0x0002309401007387 */ /* 0x0009e80000100800 */
[----:B------:R-:W4:Y:S04]  /*7ba80*/  LDL.LU R150, [R1+0x238] ;  /* 0x0002380001967983 */ /* 0x000f280000300800 */
[----:B------:R-:W4:Y:S04]  /*7ba90*/  LDL.LU R7, [R1+0x23c] ;  /* 0x00023c0001077983 */ /* 0x000f280000300800 */
[----:B---3--:R-:W3:Y:S01]  /*7baa0*/  LDL.LU R149, [R1+0x240] ;  /* 0x0002400001957983 */ /* 0x008ee20000300800 */
[----:B--2---:R-:W-:-:S02]  /*7bab0*/  IADD3 R0, R2, 0x200000, R0 ;  /* 0x0020000002007810 */ /* 0x004fc40007ffe000 */
[----:B------:R-:W1:Y:S03]  /*7bac0*/  S2R R2, SR_TID.X ;  /* 0x0000000000027919 */ /* 0x000e660000002100 */
[----:B------:R2:W-:Y:S01]  /*7bad0*/  LDGSTS.E [R0+-0x40000], desc[UR48][R4.64], P1 ;  /* 0xc000000004007fae */ /* 0x0005e20008921870 */
[--C-:B-1----:R-:W-:Y:S02]  /*7bae0*/  SHF.R.U32.HI R147, RZ, 0x6, R2.reuse ;  /* 0x00000006ff937819 */ /* 0x102fe40000011602 */
[----:B------:R-:W-:Y:S02]  /*7baf0*/  SHF.R.U32.HI R2, RZ, 0x6, R2 ;  /* 0x00000006ff027819 */ /* 0x000fe40000011602 */
[----:B------:R-:W-:Y:S02]  /*7bb00*/  SGXT.U32 R147, R147, 0x1 ;  /* 0x000000019393781a */ /* 0x000fe40000000000 */
[----:B------:R-:W-:-:S02]  /*7bb10*/  SGXT.U32 R2, R2, 0x1 ;  /* 0x000000010202781a */ /* 0x000fc40000000000 */
[----:B------:R-:W-:Y:S02]  /*7bb20*/  LOP3.LUT R147, R147, 0x3c, RZ, 0xfc, !PT ;  /* 0x0000003c93937812 */ /* 0x000fe400078efcff */
[----:B------:R-:W-:Y:S02]  /*7bb30*/  LOP3.LUT R2, R2, 0x3e, RZ, 0xfc, !PT ;  /* 0x0000003e02027812 */ /* 0x000fe400078efcff */
[----:B------:R-:W-:-:S04]  /*7bb40*/  ISETP.GE.AND P1, PT, R147, UR9, PT ;  /* 0x0000000993007c0c */ /* 0x000fc8000bf26270 */
[----:B------:R-:W-:Y:S02]  /*7bb50*/  SEL R3, RZ, 0x4, P1 ;  /* 0x00000004ff037807 */ /* 0x000fe40000800000 */
[----:B------:R-:W-:Y:S02]  /*7bb60*/  ISETP.GE.AND P1, PT, R2, UR9, PT ;  /* 0x0000000902007c0c */ /* 0x000fe4000bf26270 */
[----:B------:R-:W1:Y:S01]  /*7bb70*/  S2R R2, SR_TID.X ;  /* 0x0000000000027919 */ /* 0x000e620000002100 */
[----:B--2---:R-:W-:Y:S01]  /*7bb80*/  MOV R4, R174 ;  /* 0x000000ae00047202 */ /* 0x004fe20000000f00 */
[----:B------:R-:W-:Y:S01]  /*7bb90*/  IMAD.MOV.U32 R5, RZ, RZ, R173 ;  /* 0x000000ffff057224 */ /* 0x000fe200078e00ad */
[----:B------:R-:W-:-:S04]  /*7bba0*/  SEL R3, R3, RZ, !P0 ;  /* 0x000000ff03037207 */ /* 0x000fc80004000000 */
[----:B------:R2:W-:Y:S01]  /*7bbb0*/  LDGSTS.E [R0+-0x3fff8], desc[UR48][R4.64], P2 ;  /* 0xc000800004007fae */ /* 0x0005e20009121870 */
[----:B------:R-:W-:Y:S02]  /*7bbc0*/  ISETP.NE.U32.AND P2, PT, R3, RZ, PT ;  /* 0x000000ff0300720c */ /* 0x000fe40003f45070 */
[----:B------:R-:W-:-:S04]  /*7bbd0*/  SEL R3, RZ, 0x4, P1 ;  /* 0x00000004ff037807 */ /* 0x000fc80000800000 */
[----:B------:R-:W-:-:S04]  /*7bbe0*/  SEL R3, R3, RZ, !P0 ;  /* 0x000000ff03037207 */ /* 0x000fc80004000000 */
[----:B------:R-:W-:Y:S01]  /*7bbf0*/  ISETP.NE.U32.AND P1, PT, R3, RZ, PT ;  /* 0x000000ff0300720c */ /* 0x000fe20003f25070 */
[----:B--2---:R-:W-:Y:S02]  /*7bc00*/  IMAD.MOV.U32 R4, RZ, RZ, R204 ;  /* 0x000000ffff047224 */ /* 0x004fe400078e00cc */
[----:B------:R-:W-:-:S05]  /*7bc10*/  IMAD.MOV.U32 R5, RZ, RZ, R203 ;  /* 0x000000ffff057224 */ /* 0x000fca00078e00cb */
[----:B------:R2:W-:Y:S01]  /*7bc20*/  LDGSTS.E [R0+-0x3e000], desc[UR48][R4.64], P2 ;  /* 0xc200000004007fae */ /* 0x0005e20009121870 */
[----:B-1----:R-:W-:-:S04]  /*7bc30*/  SHF.R.U32.HI R147, RZ, 0x6, R2 ;  /* 0x00000006ff937819 */ /* 0x002fc80000011602 */
[----:B------:R-:W-:Y:S01]  /*7bc40*/  SGXT.U32 R147, R147, 0x1 ;  /* 0x000000019393781a */ /* 0x000fe20000000000 */
[----:B--2---:R-:W-:Y:S02]  /*7bc50*/  IMAD.MOV.U32 R4, RZ, RZ, R206 ;  /* 0x000000ffff047224 */ /* 0x004fe400078e00ce */
[----:B------:R-:W-:Y:S01]  /*7bc60*/  IMAD.MOV.U32 R5, RZ, RZ, R205 ;  /* 0x000000ffff057224 */ /* 0x000fe200078e00cd */
[----:B------:R-:W-:-:S04]  /*7bc70*/  LOP3.LUT R147, R147, 0x5c, RZ, 0xfc, !PT ;  /* 0x0000005c93937812 */ /* 0x000fc800078efcff */
[----:B------:R1:W-:Y:S01]  /*7bc80*/  LDGSTS.E [R0+-0x3dff8], desc[UR48][R4.64], P1 ;  /* 0xc200800004007fae */ /* 0x0003e20008921870 */
[----:B------:R-:W-:-:S03]  /*7bc90*/  ISETP.GE.AND P1, PT, R147, UR9, PT ;  /* 0x0000000993007c0c */ /* 0x000fc6000bf26270 */
[----:B------:R-:W2:Y:S01]  /*7bca0*/  LDL.LU R147, [R1+0x244] ;  /* 0x0002440001937983 */ /* 0x000ea20000300800 */
[----:B------:R-:W-:-:S04]  /*7bcb0*/  SHF.R.U32.HI R2, RZ, 0x6, R2 ;  /* 0x00000006ff027819 */ /* 0x000fc80000011602 */
[----:B------:R-:W-:-:S04]  /*7bcc0*/  SGXT.U32 R2, R2, 0x1 ;  /* 0x000000010202781a */ /* 0x000fc80000000000 */
[----:B------:R-:W-:Y:S02]  /*7bcd0*/  LOP3.LUT R2, R2, 0x5e, RZ, 0xfc, !PT ;  /* 0x0000005e02027812 */ /* 0x000fe400078efcff */
[----:B------:R-:W-:Y:S02]  /*7bce0*/  SEL R3, RZ, 0x4, P1 ;  /* 0x00000004ff037807 */ /* 0x000fe40000800000 */
[----:B------:R-:W-:Y:S02]  /*7bcf0*/  ISETP.GE.AND P1, PT, R2, UR9, PT ;  /* 0x0000000902007c0c */ /* 0x000fe4000bf26270 */
[----:B------:R-:W4:Y:S01]  /*7bd00*/  S2R R2, SR_TID.X ;  /* 0x0000000000027919 */ /* 0x000f220000002100 */
[----:B------:R-:W-:Y:S02]  /*7bd10*/  SEL R3, R3, RZ, !P0 ;  /* 0x000000ff03037207 */ /* 0x000fe40004000000 */
[----:B------:R-:W-:Y:S02]  /*7bd20*/  IADD3 R236, P3, R236, UR5, RZ ;  /* 0x00000005ecec7c10 */ /* 0x000fe4000ff7e0ff */
[----:B------:R-:W-:-:S02]  /*7bd30*/  ISETP.NE.U32.AND P2, PT, R3, RZ, PT ;  /* 0x000000ff0300720c */ /* 0x000fc40003f45070 */
[----:B------:R-:W-:Y:S02]  /*7bd40*/  SEL R3, RZ, 0x4, P1 ;  /* 0x00000004ff037807 */ /* 0x000fe40000800000 */
[----:B------:R-:W-:Y:S02]  /*7bd50*/  IADD3.X R235, R235, UR7, RZ, P3, !PT ;  /* 0x00000007ebeb7c10 */ /* 0x000fe40009ffe4ff */
[----:B------:R-:W-:Y:S02]  /*7bd60*/  SEL R3, R3, RZ, !P0 ;  /* 0x000000ff03037207 */ /* 0x000fe40004000000 */
[----:B------:R-:W-:Y:S02]  /*7bd70*/  IADD3 R238, P4, R238, UR5, RZ ;  /* 0x00000005eeee7c10 */ /* 0x000fe4000ff9e0ff */
[----:B------:R-:W-:Y:S01]  /*7bd80*/  ISETP.NE.U32.AND P1, PT, R3, RZ, PT ;  /* 0x000000ff0300720c */ /* 0x000fe20003f25070 */
[----:B-1----:R-:W-:Y:S01]  /*7bd90*/  IMAD.MOV.U32 R5, RZ, RZ, R235 ;  /* 0x000000ffff057224 */ /* 0x002fe200078e00eb */
[----:B------:R-:W-:-:S02]  /*7bda0*/  MOV R4, R236 ;  /* 0x000000ec00047202 */ /* 0x000fc40000000f00 */
[----:B------:R-:W-:-:S03]  /*7bdb0*/  IADD3.X R237, R237, UR7, RZ, P4, !PT ;  /* 0x00000007eded7c10 */ /* 0x000fc6000a7fe4ff */
[----:B------:R1:W-:Y:S01]  /*7bdc0*/  LDGSTS.E [R0+-0x3c000], desc[UR48][R4.64], P2 ;  /* 0xc400000004007fae */ /* 0x0003e20009121870 */
[----:B----4-:R-:W-:Y:S01]  /*7bdd0*/  SHF.R.U32.HI R148, RZ, 0x6, R2 ;  /* 0x00000006ff947819 */ /* 0x010fe20000011602 */
[----:B-1----:R-:W-:-:S03]  /*7bde0*/  IMAD.MOV.U32 R4, RZ, RZ, R238 ;  /* 0x000000ffff047224 */ /* 0x002fc600078e00ee */
[----:B------:R-:W-:Y:S01]  /*7bdf0*/  SGXT.U32 R148, R148, 0x1 ;  /* 0x000000019494781a */ /* 0x000fe20000000000 */
[----:B------:R-:W-:Y:S01]  /*7be00*/  IMAD.MOV.U32 R5, RZ, RZ, R237 ;  /* 0x000000ffff057224 */ /* 0x000fe200078e00ed */
[----:B------:R-:W-:Y:S02]  /*7be10*/  SHF.R.U32.HI R2, RZ, 0x6, R2 ;  /* 0x00000006ff027819 */ /* 0x000fe40000011602 */
[----:B------:R-:W-:Y:S02]  /*7be20*/  LOP3.LUT R148, R148, 0x7c, RZ, 0xfc, !PT ;  /* 0x0000007c94947812 */ /* 0x000fe400078efcff */
[----:B------:R1:W-:Y:S01]  /*7be30*/  LDGSTS.E [R0+-0x3bff8], desc[UR48][R4.64], P1 ;  /* 0xc400800004007fae */ /* 0x0003e20008921870 */
[----:B------:R-:W-:Y:S02]  /*7be40*/  SGXT.U32 R2, R2, 0x1 ;  /* 0x000000010202781a */ /* 0x000fe40000000000 */
[----:B------:R-:W-:Y:S02]  /*7be50*/  ISETP.GE.AND P1, PT, R148, UR9, PT ;  /* 0x0000000994007c0c */ /* 0x000fe4000bf26270 */
[----:B------:R-:W-:-:S02]  /*7be60*/  LOP3.LUT R2, R2, 0x7e, RZ, 0xfc, !PT ;  /* 0x0000007e02027812 */ /* 0x000fc400078efcff */
[----:B------:R-:W-:Y:S02]  /*7be70*/  SEL R3, RZ, 0x4, P1 ;  /* 0x00000004ff037807 */ /* 0x000fe40000800000 */
[----:B------:R-:W-:Y:S02]  /*7be80*/  ISETP.GE.AND P1, PT, R2, UR9, PT ;  /* 0x0000000902007c0c */ /* 0x000fe4000bf26270 */
[----:B------:R-:W-:Y:S01]  /*7be90*/  SEL R3, R3, RZ, !P0 ;  /* 0x000000ff03037207 */ /* 0x000fe20004000000 */
[----:B------:R-:W4:Y:S01]  /*7bea0*/  LDL.LU R2, [R1+0x24c] ;  /* 0x00024c0001027983 */ /* 0x000f220000300800 */
[----:B------:R-:W-:Y:S02]  /*7beb0*/  IADD3 R7, P3, R7, UR5, RZ ;  /* 0x0000000507077c10 */ /* 0x000fe4000ff7e0ff */
[----:B------:R-:W-:Y:S01]  /*7bec0*/  ISETP.NE.U32.AND P2, PT, R3, RZ, PT ;  /* 0x000000ff0300720c */ /* 0x000fe20003f45070 */
[----:B------:R-:W4:Y:S01]  /*7bed0*/  LDL.LU R148, [R1+0x28c] ;  /* 0x00028c0001947983 */ /* 0x000f220000300800 */
[----:B------:R-:W-:-:S02]  /*7bee0*/  SEL R3, RZ, 0x4, P1 ;  /* 0x00000004ff037807 */ /* 0x000fc40000800000 */
[----:B------:R-:W-:Y:S02]  /*7bef0*/  IADD3.X R150, R150, UR7, RZ, P3, !PT ;  /* 0x0000000796967c10 */ /* 0x000fe40009ffe4ff */
[----:B------:R-:W-:Y:S01]  /*7bf00*/  SEL R3, R3, RZ, !P0 ;  /* 0x000000ff03037207 */ /* 0x000fe20004000000 */
[----:B------:R-:W-:Y:S03]  /*7bf10*/  STL [R1+0x23c], R7 ;  /* 0x00023c0701007387 */ /* 0x000fe60000100800 */
[----:B------:R-:W-:Y:S01]  /*7bf20*/  ISETP.NE.U32.AND P1, PT, R3, RZ, PT ;  /* 0x000000ff0300720c */ /* 0x000fe20003f25070 */
[----:B------:R1:W-:Y:S01]  /*7bf30*/  STL [R1+0x238], R150 ;  /* 0x0002389601007387 */ /* 0x0003e20000100800 */
[----:B--2---:R-:W-:-:S04]  /*7bf40*/  IADD3 R147, P4, R147, UR5, RZ ;  /* 0x0000000593937c10 */ /* 0x004fc8000ff9e0ff */
[----:B---3--:R-:W-:Y:S01]  /*7bf50*/  IADD3.X R149, R149, UR7, RZ, P4, !PT ;  /* 0x0000000795957c10 */ /* 0x008fe2000a7fe4ff */
[----:B------:R-:W-:Y:S04]  /*7bf60*/  STL [R1+0x244], R147 ;  /* 0x0002449301007387 */ /* 0x000fe80000100800 */
[----:B------:R-:W2:Y:S04]  /*7bf70*/  LDL.LU R3, [R1+0x248] ;  /* 0x0002480001037983 */ /* 0x000ea80000300800 */
[----:B------:R3:W-:Y:S04]  /*7bf80*/  STL [R1+0x240], R149 ;  /* 0x0002409501007387 */ /* 0x0007e80000100800 */
[----:B------:R-:W2:Y:S01]  /*7bf90*/  LDL.LU R151, [R1+0x288] ;  /* 0x0002880001977983 */ /* 0x000ea20000300800 */
[----:B-1----:R-:W-:-:S02]  /*7bfa0*/  IMAD.MOV.U32 R5, RZ, RZ, R150 ;  /* 0x000000ffff057224 */ /* 0x002fc400078e0096 */
[----:B------:R-:W1:Y:S01]  /*7bfb0*/  S2R R150, SR_TID.X ;  /* 0x0000000000967919 */ /* 0x000e620000002100 */
[----:B------:R-:W-:-:S05]  /*7bfc0*/  IMAD.MOV.U32 R4, RZ, RZ, R7 ;  /* 0x000000ffff047224 */ /* 0x000fca00078e0007 */
[----:B------:R3:W-:Y:S02]  /*7bfd0*/  LDGSTS.E [R0+-0x3a000], desc[UR48][R4.64], P2 ;  /* 0xc600000004007fae */ /* 0x0007e40009121870 */
[----:B---3--:R-:W-:Y:S01]  /*7bfe0*/  MOV R4, R147 ;  /* 0x0000009300047202 */ /* 0x008fe20000000f00 */
[----:B------:R-:W-:Y:S02]  /*7bff0*/  IMAD.MOV.U32 R5, RZ, RZ, R149 ;  /* 0x000000ffff057224 */ /* 0x000fe400078e0095 */
[----:B------:R-:W3:Y:S04]  /*7c000*/  LDL.LU R149, [R1+0x2c8] ;  /* 0x0002c80001957983 */ /* 0x000ee80000300800 */
[----:B------:R1:W-:Y:S04]  /*7c010*/  LDGSTS.E [R0+-0x39ff8], desc[UR48][R4.64], P1 ;  /* 0xc600800004007fae */ /* 0x0003e80008921870 */
[----:B------:R-:W0:Y:S01]  /*7c020*/  LDGDEPBAR ;  /* 0x00000000000079af */ /* 0x000e220000000000 */
[----:B-1----:R-:W-:-:S04]  /*7c030*/  LOP3.LUT R7, R150, 0x7f, RZ, 0xc0, !PT ;  /* 0x0000007f96077812 */ /* 0x002fc800078ec0ff */
[----:B------:R-:W-:Y:S02]  /*7c040*/  ISETP.GE.AND P1, PT, R7, UR9, PT ;  /* 0x0000000907007c0c */ /* 0x000fe4000bf26270 */
[----:B------:R-:W3:Y:S04]  /*7c050*/  LDL.LU R7, [R1+0x2cc] ;  /* 0x0002cc0001077983 */ /* 0x000ee80000300800 */
[----:B------:R-:W3:Y:S04]  /*7c060*/  LDL.LU R150, [R1+0x308] ;  /* 0x0003080001967983 */ /* 0x000ee80000300800 */
[----:B------:R-:W3:Y:S01]  /*7c070*/  LDL.LU R147, [R1+0x30c] ;  /* 0x00030c0001937983 */ /* 0x000ee20000300800 */
[----:B------:R-:W-:-:S04]  /*7c080*/  SEL R0, RZ, 0x4, P1 ;  /* 0x00000004ff007807 */ /* 0x000fc80000800000 */
[----:B------:R-:W-:Y:S02]  /*7c090*/  SEL R0, R0, RZ, !P0 ;  /* 0x000000ff00007207 */ /* 0x000fe40004000000 */
[----:B----4-:R-:W-:Y:S02]  /*7c0a0*/  IADD3 R2, P1, R2, UR6, RZ ;  /* 0x0000000602027c10 */ /* 0x010fe4000ff3e0ff */
[----:B------:R-:W-:Y:S01]  /*7c0b0*/  ISETP.NE.U32.AND P0, PT, R0, RZ, PT ;  /* 0x000000ff0000720c */ /* 0x000fe20003f05070 */
[----:B------:R-:W-:Y:S01]  /*7c0c0*/  ULEA UR9, UR8, UR60, 0x12 ;  /* 0x0000003c08097291 */ /* 0x000fe2000f8e903f */
[----:B------:R-:W-:Y:S01]  /*7c0d0*/  IADD3 R148, P2, R148, UR6, RZ ;  /* 0x0000000694947c10 */ /* 0x000fe2000ff5e0ff */
[----:B------:R1:W-:Y:S01]  /*7c0e0*/  STL [R1+0x24c], R2 ;  /* 0x00024c0201007387 */ /* 0x0003e20000100800 */
[----:B------:R-:W-:-:S03]  /*7c0f0*/  IMAD.MOV.U32 R4, RZ, RZ, R2 ;  /* 0x000000ffff047224 */ /* 0x000fc600078e0002 */
[----:B------:R-:W-:Y:S01]  /*7c100*/  VIADD R0, R6, UR9 ;  /* 0x0000000906007c36 */ /* 0x000fe20008000000 */
[----:B--2---:R-:W-:-:S05]  /*7c110*/  IADD3.X R3, R3, UR50, RZ, P1, !PT ;  /* 0x0000003203037c10 */ /* 0x004fca0008ffe4ff */
[----:B------:R2:W-:Y:S01]  /*7c120*/  STL [R1+0x248], R3 ;  /* 0x0002480301007387 */ /* 0x0005e20000100800 */
[----:B------:R-:W-:Y:S01]  /*7c130*/  IADD3.X R151, R151, UR50, RZ, P2, !PT ;  /* 0x0000003297977c10 */ /* 0x000fe200097fe4ff */
[----:B------:R-:W-:Y:S02]  /*7c140*/  IMAD.MOV.U32 R5, RZ, RZ, R3 ;  /* 0x000000ffff057224 */ /* 0x000fe400078e0003 */
[----:B------:R4:W-:Y:S04]  /*7c150*/  STL [R1+0x28c], R148 ;  /* 0x00028c9401007387 */ /* 0x0009e80000100800 */
[----:B------:R4:W-:Y:S04]  /*7c160*/  STL [R1+0x288], R151 ;  /* 0x0002889701007387 */ /* 0x0009e80000100800 */
[----:B-1----:R-:W3:Y:S04]  /*7c170*/  LDL.LU R2, [R1+0x34c] ;  /* 0x00034c0001027983 */ /* 0x002ee80000300800 */
[----:B------:R1:W-:Y:S04]  /*7c180*/  LDGSTS.E [R0], desc[UR48][R4.64], P0 ;  /* 0x0000000004007fae */ /* 0x0003e80008121870 */
[----:B--2---:R-:W2:Y:S01]  /*7c190*/  LDL.LU R3, [R1+0x38c] ;  /* 0x00038c0001037983 */ /* 0x004ea20000300800 */
[----:B-1----:R-:W-:-:S03]  /*7c1a0*/  IMAD.MOV.U32 R4, RZ, RZ, R148 ;  /* 0x000000ffff047224 */ /* 0x002fc600078e0094 */
[----:B----4-:R-:W4:Y:S01]  /*7c1b0*/  LDL.LU R148, [R1+0x348] ;  /* 0x0003480001947983 */ /* 0x010f220000300800 */
[----:B------:R-:W-:-:S03]  /*7c1c0*/  MOV R5, R151 ;  /* 0x0000009700057202 */ /* 0x000fc60000000f00 */
[----:B------:R-:W4:Y:S04]  /*7c1d0*/  LDL.LU R151, [R1+0x388] ;  /* 0x0003880001977983 */ /* 0x000f280000300800 */
[----:B------:R1:W-:Y:S01]  /*7c1e0*/  LDGSTS.E [R0+0x400], desc[UR48][R4.64], P0 ;  /* 0x0040000004007fae */ /* 0x0003e20008121870 */
[----:B---3--:R-:W-:-:S04]  /*7c1f0*/  IADD3 R7, P1, R7, UR6, RZ ;  /* 0x0000000607077c10 */ /* 0x008fc8000ff3e0ff */
[----:B------:R-:W-:Y:S02]  /*7c200*/  IADD3.X R149, R149, UR50, RZ, P1, !PT ;  /* 0x0000003295957c10 */ /* 0x000fe40008ffe4ff */
[----:B------:R-:W-:Y:S01]  /*7c210*/  IADD3 R147, P2, R147, UR6, RZ ;  /* 0x0000000693937c10 */ /* 0x000fe2000ff5e0ff */
[----:B------:R3:W-:Y:S01]  /*7c220*/  STL [R1+0x2cc], R7 ;  /* 0x0002cc0701007387 */ /* 0x0007e20000100800 */
[----:B-1----:R-:W-:Y:S02]  /*7c230*/  IMAD.MOV.U32 R4, RZ, RZ, R7 ;  /* 0x000000ffff047224 */ /* 0x002fe400078e0007 */
[----:B------:R-:W-:Y:S01]  /*7c240*/  IADD3.X R150, R150, UR50, RZ, P2, !PT ;  /* 0x0000003296967c10 */ /* 0x000fe200097fe4ff */
[----:B------:R-:W-:Y:S01]  /*7c250*/  IMAD.MOV.U32 R5, RZ, RZ, R149 ;  /* 0x000000ffff057224 */ /* 0x000fe200078e0095 */
[----:B------:R1:W-:Y:S04]  /*7c260*/  STL [R1+0x2c8], R149 ;  /* 0x0002c89501007387 */ /* 0x0003e80000100800 */
[----:B------:R1:W-:Y:S04]  /*7c270*/  STL [R1+0x30c], R147 ;  /* 0x00030c9301007387 */ /* 0x0003e80000100800 */
[----:B---3--:R-:W3:Y:S04]  /*7c280*/  LDL.LU R7, [R1+0x3cc] ;  /* 0x0003cc0001077983 */ /* 0x008ee80000300800 */
[----:B------:R1:W-:Y:S04]  /*7c290*/  STL [R1+0x308], R150 ;  /* 0x0003089601007387 */ /* 0x0003e80000100800 */
[----:B------:R1:W-:Y:S04]  /*7c2a0*/  LDGSTS.E [R0+0x800], desc[UR48][R4.64], P0 ;  /* 0x0080000004007fae */ /* 0x0003e80008121870 */
[----:B-1----:R-:W3:Y:S01]  /*7c2b0*/  LDL.LU R149, [R1+0x40c] ;  /* 0x00040c0001957983 */ /* 0x002ee20000300800 */
[----:B------:R-:W-:-:S03]  /*7c2c0*/  IMAD.MOV.U32 R4, RZ, RZ, R147 ;  /* 0x000000ffff047224 */ /* 0x000fc600078e0093 */
[----:B------:R-:W3:Y:S01]  /*7c2d0*/  LDL.LU R147, [R1+0x3c8] ;  /* 0x0003c80001937983 */ /* 0x000ee20000300800 */
[----:B------:R-:W-:-:S03]  /*7c2e0*/  IMAD.MOV.U32 R5, RZ, RZ, R150 ;  /* 0x000000ffff057224 */ /* 0x000fc600078e0096 */
[----:B------:R-:W3:Y:S04]  /*7c2f0*/  LDL.LU R150, [R1+0x408] ;  /* 0x0004080001967983 */ /* 0x000ee80000300800 */
[----:B------:R1:W-:Y:S01]  /*7c300*/  LDGSTS.E [R0+0xc00], desc[UR48][R4.64], P0 ;  /* 0x00c0000004007fae */ /* 0x0003e20008121870 */
[----:B------:R-:W-:Y:S02]  /*7c310*/  IADD3 R2, P1, R2, UR6, RZ ;  /* 0x0000000602027c10 */ /* 0x000fe4000ff3e0ff */
[----:B--2---:R-:W-:-:S03]  /*7c320*/  IADD3 R3, P2, R3, UR6, RZ ;  /* 0x0000000603037c10 */ /* 0x004fc6000ff5e0ff */
[----:B------:R2:W-:Y:S01]  /*7c330*/  STL [R1+0x34c], R2 ;  /* 0x00034c0201007387 */ /* 0x0005e20000100800 */
[----:B-1----:R-:W-:Y:S01]  /*7c340*/  IMAD.MOV.U32 R4, RZ, RZ, R2 ;  /* 0x000000ffff047224 */ /* 0x002fe200078e0002 */
[----:B----4-:R-:W-:Y:S02]  /*7c350*/  IADD3.X R148, R148, UR50, RZ, P1, !PT ;  /* 0x0000003294947c10 */ /* 0x010fe40008ffe4ff */
[----:B------:R-:W-:-:S03]  /*7c360*/  IADD3.X R151, R151, UR50, RZ, P2, !PT ;  /* 0x0000003297977c10 */ /* 0x000fc600097fe4ff */
[----:B------:R1:W-:Y:S01]  /*7c370*/  STL [R1+0x348], R148 ;  /* 0x0003489401007387 */ /* 0x0003e20000100800 */
[----:B------:R-:W-:-:S03]  /*7c380*/  MOV R5, R148 ;  /* 0x0000009400057202 */ /* 0x000fc60000000f00 */
[----:B------:R4:W-:Y:S04]  /*7c390*/  STL [R1+0x38c], R3 ;  /* 0x00038c0301007387 */ /* 0x0009e80000100800 */
[----:B--2---:R-:W2:Y:S04]  /*7c3a0*/  LDL.LU R2, [R1+0x44c] ;  /* 0x00044c0001027983 */ /* 0x004ea80000300800 */
[----:B------:R4:W-:Y:S04]  /*7c3b0*/  STL [R1+0x388], R151 ;  /* 0x0003889701007387 */ /* 0x0009e80000100800 */
[----:B------:R4:W-:Y:S04]  /*7c3c0*/  LDGSTS.E [R0+0x1000], desc[UR48][R4.64], P0 ;  /* 0x0100000004007fae */ /* 0x0009e80008121870 */
[----:B-1----:R-:W2:Y:S01]  /*7c3d0*/  LDL.LU R148, [R1+0x48c] ;  /* 0x00048c0001947983 */ /* 0x002ea20000300800 */
[----:B----4-:R-:W-:-:S03]  /*7c3e0*/  IMAD.MOV.U32 R4, RZ, RZ, R3 ;  /* 0x000000ffff047224 */ /* 0x010fc600078e0003 */
[----:B------:R-:W4:Y:S01]  /*7c3f0*/  LDL.LU R3, [R1+0x448] ;  /* 0x0004480001037983 */ /* 0x000f220000300800 */
[----:B------:R-:W-:-:S03]  /*7c400*/  IMAD.MOV.U32 R5, RZ, RZ, R151 ;  /* 0x000000ffff057224 */ /* 0x000fc600078e0097 */
[----:B------:R-:W4:Y:S01]  /*7c410*/  LDL.LU R151, [R1+0x488] ;  /* 0x0004880001977983 */ /* 0x000f220000300800 */
[----:B---3--:R-:W-:-:S03]  /*7c420*/  IADD3 R7, P1, R7, UR6, RZ ;  /* 0x0000000607077c10 */ /* 0x008fc6000ff3e0ff */
[----:B------:R1:W-:Y:S01]  /*7c430*/  LDGSTS.E [R0+0x1400], desc[UR48][R4.64], P0 ;  /* 0x0140000004007fae */ /* 0x0003e20008121870 */
[----:B------:R-:W-:-:S03]  /*7c440*/  IADD3 R149, P2, R149, UR6, RZ ;  /* 0x0000000695957c10 */ /* 0x000fc6000ff5e0ff */
[----:B------:R3:W-:Y:S01]  /*7c450*/  STL [R1+0x3cc], R7 ;  /* 0x0003cc0701007387 */ /* 0x0007e20000100800 */
[----:B------:R-:W-:Y:S01]  /*7c460*/  IADD3.X R147, R147, UR50, RZ, P1, !PT ;  /* 0x0000003293937c10 */ /* 0x000fe20008ffe4ff */
[----:B-1----:R-:W-:Y:S01]  /*7c470*/  IMAD.MOV.U32 R4, RZ, RZ, R7 ;  /* 0x000000ffff047224 */ /* 0x002fe200078e0007 */
[----:B------:R-:W-:-:S03]  /*7c480*/  IADD3.X R150, R150, UR50, RZ, P2, !PT ;  /* 0x0000003296967c10 */ /* 0x000fc600097fe4ff */
        /* <DEDUP_REMOVED lines=9> */
[----:B------:R-:W-:-:S03]  /*7c520*/  MOV R5, R150 ;  /* 0x0000009600057202 */ /* 0x000fc60000000f00 */
[----:B------:R-:W3:Y:S04]  /*7c530*/  LDL.LU R150, [R1+0x508] ;  /* 0x0005080001967983 */ /* 0x000ee80000300800 */
[----:B------:R1:W-:Y:S01]  /*7c540*/  LDGSTS.E [R0+0x1c00], desc[UR48][R4.64], P0 ;  /* 0x01c0000004007fae */ /* 0x0003e20008121870 */
[----:B--2---:R-:W-:-:S05]  /*7c550*/  IADD3 R2, P1, R2, UR6, RZ ;  /* 0x0000000602027c10 */ /* 0x004fca000ff3e0ff */
[----:B------:R2:W-:Y:S01]  /*7c560*/  STL [R1+0x44c], R2 ;  /* 0x00044c0201007387 */ /* 0x0005e20000100800 */
[----:B-1----:R-:W-:Y:S01]  /*7c570*/  IMAD.MOV.U32 R4, RZ, RZ, R2 ;  /* 0x000000ffff047224 */ /* 0x002fe200078e0002 */
[----:B------:R-:W-:Y:S02]  /*7c580*/  IADD3 R148, P2, R148, UR6, RZ ;  /* 0x0000000694947c10 */ /* 0x000fe4000ff5e0ff */
[----:B----4-:R-:W-:Y:S02]  /*7c590*/  IADD3.X R3, R3, UR50, RZ, P1, !PT ;  /* 0x0000003203037c10 */ /* 0x010fe40008ffe4ff */
[----:B------:R-:W-:-:S03]  /*7c5a0*/  IADD3.X R151, R151, UR50, RZ, P2, !PT ;  /* 0x0000003297977c10 */ /* 0x000fc600097fe4ff */
[----:B------:R-:W-:Y:S01]  /*7c5b0*/  IMAD.MOV.U32 R5, RZ, RZ, R3 ;  /* 0x000000ffff057224 */ /* 0x000fe200078e0003 */
[----:B------:R1:W-:Y:S04]  /*7c5c0*/  STL [R1+0x448], R3 ;  /* 0x0004480301007387 */ /* 0x0003e80000100800 */
        /* <DEDUP_REMOVED lines=16> */
[----:B------:R1:W-:Y:S01]  /*7c6d0*/  STL [R1+0x4c8], R149 ;  /* 0x0004c89501007387 */ /* 0x0003e20000100800 */
[----:B------:R-:W-:-:S03]  /*7c6e0*/  MOV R5, R149 ;  /* 0x0000009500057202 */ /* 0x000fc60000000f00 */
        /* <DEDUP_REMOVED lines=25> */
[----:B------:R-:W-:-:S03]  /*7c880*/  MOV R5, R151 ;  /* 0x0000009700057202 */ /* 0x000fc60000000f00 */
        /* <DEDUP_REMOVED lines=400> */
[----:B------:R-:W-:Y:S01]  /*7e190*/  STL [R1+0x10cc], R7 ;  /* 0x0010cc0701007387 */ /* 0x000fe20000100800 */
[----:B------:R-:W-:Y:S01]  /*7e1a0*/  IADD3.X R149, R149, UR50, RZ, P1, !PT ;  /* 0x0000003295957c10 */ /* 0x000fe20008ffe4ff */
[----:B-1----:R-:W-:Y:S01]  /*7e1b0*/  IMAD.MOV.U32 R4, RZ, RZ, R7 ;  /* 0x000000ffff047224 */ /* 0x002fe200078e0007 */
[----:B------:R-:W-:-:S03]  /*7e1c0*/  IADD3.X R150, R150, UR50, RZ, P2, !PT ;  /* 0x0000003296967c10 */ /* 0x000fc600097fe4ff */
[----:B------:R1:W-:Y:S01]  /*7e1d0*/  STL [R1+0x10c8], R149 ;  /* 0x0010c89501007387 */ /* 0x0003e20000100800 */
[----:B------:R-:W-:-:S03]  /*7e1e0*/  MOV R5, R149 ;  /* 0x0000009500057202 */ /* 0x000fc60000000f00 */
[----:B------:R-:W-:Y:S04]  /*7e1f0*/  STL [R1+0x110c], R147 ;  /* 0x00110c9301007387 */ /* 0x000fe80000100800 */
[----:B------:R3:W-:Y:S04]  /*7e200*/  LDGSTS.E [R0+0x26800], desc[UR48][R4.64], P0 ;  /* 0x2680000004007fae */ /* 0x0007e80008121870 */
[----:B-1----:R-:W4:Y:S04]  /*7e210*/  LDL.LU R149, [R1+0x11cc] ;  /* 0x0011cc0001957983 */ /* 0x002f280000300800 */
[----:B------:R1:W-:Y:S04]  /*7e220*/  STL [R1+0x1108], R150 ;  /* 0x0011089601007387 */ /* 0x0003e80000100800 */
[----:B------:R-:W4:Y:S01]  /*7e230*/  LDL.LU R7, [R1+0x120c] ;  /* 0x00120c0001077983 */ /* 0x000f220000300800 */
[----:B---3--:R-:W-:-:S03]  /*7e240*/  IMAD.MOV.U32 R5, RZ, RZ, R150 ;  /* 0x000000ffff057224 */ /* 0x008fc600078e0096 */
[----:B-1----:R-:W3:Y:S01]  /*7e250*/  LDL.LU R150, [R1+0x11c8] ;  /* 0x0011c80001967983 */ /* 0x002ee20000300800 */
        /* <DEDUP_REMOVED lines=14> */
[----:B-1----:R-:W2:Y:S04]  /*7e340*/  LDL.LU R148, [R1+0x294] ;  /* 0x0002940001947983 */ /* 0x002ea80000300800 */
[----:B------:R1:W-:Y:S02]  /*7e350*/  LDGSTS.E [R0+0x27000], desc[UR48][R4.64], P0 ;  /* 0x2700000004007fae */ /* 0x0003e40008121870 */
[----:B-1----:R-:W-:Y:S01]  /*7e360*/  IMAD.MOV.U32 R4, RZ, RZ, R3 ;  /* 0x000000ffff047224 */ /* 0x002fe200078e0003 */
[----:B------:R-:W-:Y:S01]  /*7e370*/  MOV R5, R151 ;  /* 0x0000009700057202 */ /* 0x000fe20000000f00 */
[----:B----4-:R-:W4:Y:S04]  /*7e380*/  LDL.LU R3, [R1+0x250] ;  /* 0x0002500001037983 */ /* 0x010f280000300800 */
[----:B------:R-:W4:Y:S01]  /*7e390*/  LDL.LU R151, [R1+0x290] ;  /* 0x0002900001977983 */ /* 0x000f220000300800 */
[----:B------:R-:W-:-:S02]  /*7e3a0*/  IADD3 R149, P1, R149, UR6, RZ ;  /* 0x0000000695957c10 */ /* 0x000fc4000ff3e0ff */
[----:B------:R-:W-:Y:S01]  /*7e3b0*/  IADD3 R7, P2, R7, UR6, RZ ;  /* 0x0000000607077c10 */ /* 0x000fe2000ff5e0ff */
[----:B------:R1:W-:Y:S01]  /*7e3c0*/  LDGSTS.E [R0+0x27400], desc[UR48][R4.64], P0 ;  /* 0x2740000004007fae */ /* 0x0003e20008121870 */
[----:B---3--:R-:W-:-:S03]  /*7e3d0*/  IADD3.X R150, R150, UR50, RZ, P1, !PT ;  /* 0x0000003296967c10 */ /* 0x008fc60008ffe4ff */
[----:B------:R3:W-:Y:S01]  /*7e3e0*/  STL [R1+0x11cc], R149 ;  /* 0x0011cc9501007387 */ /* 0x0007e20000100800 */
[----:B------:R-:W-:Y:S01]  /*7e3f0*/  IADD3.X R147, R147, UR50, RZ, P2, !PT ;  /* 0x0000003293937c10 */ /* 0x000fe200097fe4ff */
[----:B-1----:R-:W-:Y:S02]  /*7e400*/  IMAD.MOV.U32 R4, RZ, RZ, R149 ;  /* 0x000000ffff047224 */ /* 0x002fe400078e0095 */
[----:B------:R-:W-:Y:S01]  /*7e410*/  IMAD.MOV.U32 R5, RZ, RZ, R150 ;  /* 0x000000ffff057224 */ /* 0x000fe200078e0096 */
[----:B------:R-:W-:Y:S04]  /*7e420*/  STL [R1+0x11c8], R150 ;  /* 0x0011c89601007387 */ /* 0x000fe80000100800 */
[----:B------:R1:W-:Y:S04]  /*7e430*/  STL [R1+0x120c], R7 ;  /* 0x00120c0701007387 */ /* 0x0003e80000100800 */
[----:B------:R1:W-:Y:S04]  /*7e440*/  LDGSTS.E [R0+0x27800], desc[UR48][R4.64], P0 ;  /* 0x2780000004007fae */ /* 0x0003e80008121870 */
[----:B------:R1:W-:Y:S04]  /*7e450*/  STL [R1+0x1208], R147 ;  /* 0x0012089301007387 */ /* 0x0003e80000100800 */
[----:B---3--:R-:W3:Y:S01]  /*7e460*/  LDL.LU R149, [R1+0x2d0] ;  /* 0x0002d00001957983 */ /* 0x008ee20000300800 */
[----:B-1----:R-:W-:-:S03]  /*7e470*/  IMAD.MOV.U32 R4, RZ, RZ, R7 ;  /* 0x000000ffff047224 */ /* 0x002fc600078e0007 */
[----:B------:R-:W3:Y:S01]  /*7e480*/  LDL.LU R7, [R1+0x2d4] ;  /* 0x0002d40001077983 */ /* 0x000ee20000300800 */
[----:B------:R-:W-:-:S03]  /*7e490*/  IMAD.MOV.U32 R5, RZ, RZ, R147 ;  /* 0x000000ffff057224 */ /* 0x000fc600078e0093 */
[----:B------:R-:W3:Y:S04]  /*7e4a0*/  LDL.LU R150, [R1+0x310] ;  /* 0x0003100001967983 */ /* 0x000ee80000300800 */
[----:B------:R-:W3:Y:S04]  /*7e4b0*/  LDL.LU R147, [R1+0x314] ;  /* 0x0003140001937983 */ /* 0x000ee80000300800 */
[----:B------:R1:W-:Y:S02]  /*7e4c0*/  LDGSTS.E [R0+0x27c00], desc[UR48][R4.64], P0 ;  /* 0x27c0000004007fae */ /* 0x0003e40008121870 */
[----:B-1----:R-:W-:Y:S01]  /*7e4d0*/  VIADD R0, R14, UR9 ;  /* 0x000000090e007c36 */ /* 0x002fe20008000000 */
[----:B--2---:R-:W-:-:S02]  /*7e4e0*/  IADD3 R2, P1, R2, UR6, RZ ;  /* 0x0000000602027c10 */ /* 0x004fc4000ff3e0ff */
[----:B------:R-:W-:-:S03]  /*7e4f0*/  IADD3 R148, P2, R148, UR6, RZ ;  /* 0x0000000694947c10 */ /* 0x000fc6000ff5e0ff */
[----:B------:R1:W-:Y:S01]  /*7e500*/  STL [R1+0x254], R2 ;  /* 0x0002540201007387 */ /* 0x0003e20000100800 */
[----:B------:R-:W-:Y:S02]  /*7e510*/  MOV R4, R2 ;  /* 0x0000000200047202 */ /* 0x000fe40000000f00 */
[----:B----4-:R-:W-:Y:S02]  /*7e520*/  IADD3.X R3, R3, UR50, RZ, P1, !PT ;  /* 0x0000003203037c10 */ /* 0x010fe40008ffe4ff */
[----:B------:R-:W-:-:S03]  /*7e530*/  IADD3.X R151, R151, UR50, RZ, P2, !PT ;  /* 0x0000003297977c10 */ /* 0x000fc600097fe4ff */
[----:B------:R2:W-:Y:S01]  /*7e540*/  STL [R1+0x250], R3 ;  /* 0x0002500301007387 */ /* 0x0005e20000100800 */
[----:B------:R-:W-:-:S03]  /*7e550*/  IMAD.MOV.U32 R5, RZ, RZ, R3 ;  /* 0x000000ffff057224 */ /* 0x000fc600078e0003 */
[----:B------:R4:W-:Y:S04]  /*7e560*/  STL [R1+0x294], R148 ;  /* 0x0002949401007387 */ /* 0x0009e80000100800 */
[----:B------:R4:W-:Y:S04]  /*7e570*/  STL [R1+0x290], R151 ;  /* 0x0002909701007387 */ /* 0x0009e80000100800 */
[----:B-1----:R-:W3:Y:S04]  /*7e580*/  LDL.LU R2, [R1+0x354] ;  /* 0x0003540001027983 */ /* 0x002ee80000300800 */
[----:B------:R1:W-:Y:S04]  /*7e590*/  LDGSTS.E [R0+0x80], desc[UR48][R4.64], P0 ;  /* 0x0008000004007fae */ /* 0x0003e80008121870 */
[----:B--2---:R-:W2:Y:S01]  /*7e5a0*/  LDL.LU R3, [R1+0x394] ;  /* 0x0003940001037983 */ /* 0x004ea20000300800 */
[----:B-1----:R-:W-:-:S03]  /*7e5b0*/  IMAD.MOV.U32 R4, RZ, RZ, R148 ;  /* 0x000000ffff047224 */ /* 0x002fc600078e0094 */
[----:B----4-:R-:W4:Y:S01]  /*7e5c0*/  LDL.LU R148, [R1+0x350] ;  /* 0x0003500001947983 */ /* 0x010f220000300800 */
[----:B------:R-:W-:-:S03]  /*7e5d0*/  IMAD.MOV.U32 R5, RZ, RZ, R151 ;  /* 0x000000ffff057224 */ /* 0x000fc600078e0097 */
        /* <DEDUP_REMOVED lines=15> */
[----:B------:R-:W-:-:S03]  /*7e6d0*/  MOV R4, R147 ;  /* 0x0000009300047202 */ /* 0x000fc60000000f00 */
        /* <DEDUP_REMOVED lines=25> */
[----:B------:R-:W-:Y:S02]  /*7e870*/  IADD3.X R147, R147, UR50, RZ, P1, !PT ;  /* 0x0000003293937c10 */ /* 0x000fe40008ffe4ff */
[----:B-1----:R-:W-:Y:S02]  /*7e880*/  MOV R4, R7 ;  /* 0x0000000700047202 */ /* 0x002fe40000000f00 */
        /* <DEDUP_REMOVED lines=26> */
[----:B----4-:R-:W-:-:S03]  /*7ea30*/  MOV R4, R148 ;  /* 0x0000009400047202 */ /* 0x010fc60000000f00 */
        /* <DEDUP_REMOVED lines=22> */
[----:B--2---:R-:W-:-:S04]  /*7eba0*/  IADD3 R2, P1, R2, UR6, RZ ;  /* 0x0000000602027c10 */ /* 0x004fc8000ff3e0ff */
[----:B-1----:R-:W-:Y:S01]  /*7ebb0*/  MOV R4, R2 ;  /* 0x0000000200047202 */ /* 0x002fe20000000f00 */
[----:B------:R1:W-:Y:S01]  /*7ebc0*/  STL [R1+0x554], R2 ;  /* 0x0005540201007387 */ /* 0x0003e20000100800 */
[----:B------:R-:W-:Y:S02]  /*7ebd0*/  IADD3 R3, P2, R3, UR6, RZ ;  /* 0x0000000603037c10 */ /* 0x000fe4000ff5e0ff */
[----:B----4-:R-:W-:Y:S02]  /*7ebe0*/  IADD3.X R148, R148, UR50, RZ, P1, !PT ;  /* 0x0000003294947c10 */ /* 0x010fe40008ffe4ff */
[----:B------:R-:W-:-:S03]  /*7ebf0*/  IADD3.X R151, R151, UR50, RZ, P2, !PT ;  /* 0x0000003297977c10 */ /* 0x000fc600097fe4ff */
[----:B------:R-:W-:Y:S01]  /*7ec00*/  IMAD.MOV.U32 R5, RZ, RZ, R148 ;  /* 0x000000ffff057224 */ /* 0x000fe200078e0094 */
[----:B------:R2:W-:Y:S04]  /*7ec10*/  STL [R1+0x550], R148 ;  /* 0x0005509401007387 */ /* 0x0005e80000100800 */
[----:B------:R4:W-:Y:S04]  /*7ec20*/  STL [R1+0x594], R3 ;  /* 0x0005940301007387 */ /* 0x0009e80000100800 */
[----:B-1----:R-:W3:Y:S04]  /*7ec30*/  LDL.LU R2, [R1+0x654] ;  /* 0x0006540001027983 */ /* 0x002ee80000300800 */
[----:B------:R1:W-:Y:S04]  /*7ec40*/  STL [R1+0x590], R151 ;  /* 0x0005909701007387 */ /* 0x0003e80000100800 */
[----:B------:R4:W-:Y:S04]  /*7ec50*/  LDGSTS.E [R0+0x3080], desc[UR48][R4.64], P0 ;  /* 0x0308000004007fae */ /* 0x0009e80008121870 */
[----:B--2---:R-:W2:Y:S01]  /*7ec60*/  LDL.LU R148, [R1+0x694] ;  /* 0x0006940001947983 */ /* 0x004ea20000300800 */
[----:B----4-:R-:W-:-:S03]  /*7ec70*/  IMAD.MOV.U32 R4, RZ, RZ, R3 ;  /* 0x000000ffff047224 */ /* 0x010fc600078e0003 */
[----:B------:R-:W4:Y:S01]  /*7ec80*/  LDL.LU R3, [R1+0x650] ;  /* 0x0006500001037983 */ /* 0x000f220000300800 */
[----:B------:R-:W-:-:S03]  /*7ec90*/  IMAD.MOV.U32 R5, RZ, RZ, R151 ;  /* 0x000000ffff057224 */ /* 0x000fc600078e0097 */
[----:B-1----:R-:W4:Y:S01]  /*7eca0*/  LDL.LU R151, [R1+0x690] ;  /* 0x0006900001977983 */ /* 0x002f220000300800 */
        /* <DEDUP_REMOVED lines=19> */
[----:B------:R-:W-:-:S05]  /*7ede0*/  IADD3 R2, P1, R2, UR6, RZ ;  /* 0x0000000602027c10 */ /* 0x000fca000ff3e0ff */
[----:B------:R4:W-:Y:S01]  /*7edf0*/  STL [R1+0x654], R2 ;  /* 0x0006540201007387 */ /* 0x0009e20000100800 */
[----:B-1----:R-:W-:Y:S01]  /*7ee00*/  IMAD.MOV.U32 R4, RZ, RZ, R2 ;  /* 0x000000ffff047224 */ /* 0x002fe200078e0002 */
[----:B--2---:R-:W-:Y:S02]  /*7ee10*/  IADD3 R148, P2, R148, UR6, RZ ;  /* 0x0000000694947c10 */ /* 0x004fe4000ff5e0ff */
[----:B----4-:R-:W-:Y:S02]  /*7ee20*/  IADD3.X R3, R3, UR50, RZ, P1, !PT ;  /* 0x0000003203037c10 */ /* 0x010fe40008ffe4ff */
[----:B------:R-:W-:-:S03]  /*7ee30*/  IADD3.X R151, R151, UR50, RZ, P2, !PT ;  /* 0x0000003297977c10 */ /* 0x000fc600097fe4ff */
[----:B------:R-:W-:Y:S01]  /*7ee40*/  IMAD.MOV.U32 R5, RZ, RZ, R3 ;  /* 0x000000ffff057224 */ /* 0x000fe200078e0003 */
[----:B------:R1:W-:Y:S04]  /*7ee50*/  STL [R1+0x650], R3 ;  /* 0x0006500301007387 */ /* 0x0003e80000100800 */
[----:B------:R2:W-:Y:S04]  /*7ee60*/  STL [R1+0x694], R148 ;  /* 0x0006949401007387 */ /* 0x0005e80000100800 */
[----:B------:R-:W4:Y:S04]  /*7ee70*/  LDL.LU R2, [R1+0x754] ;  /* 0x0007540001027983 */ /* 0x000f280000300800 */
[----:B------:R2:W-:Y:S04]  /*7ee80*/  STL [R1+0x690], R151 ;  /* 0x0006909701007387 */ /* 0x0005e80000100800 */
[----:B------:R2:W-:Y:S04]  /*7ee90*/  LDGSTS.E [R0+0x4080], desc[UR48][R4.64], P0 ;  /* 0x0408000004007fae */ /* 0x0005e80008121870 */
[----:B-1----:R-:W4:Y:S01]  /*7eea0*/  LDL.LU R3, [R1+0x794] ;  /* 0x0007940001037983 */ /* 0x002f220000300800 */
[----:B--2---:R-:W-:-:S03]  /*7eeb0*/  IMAD.MOV.U32 R4, RZ, RZ, R148 ;  /* 0x000000ffff047224 */ /* 0x004fc600078e0094 */
[----:B------:R-:W2:Y:S01]  /*7eec0*/  LDL.LU R148, [R1+0x750] ;  /* 0x0007500001947983 */ /* 0x000ea20000300800 */
[----:B------:R-:W-:-:S03]  /*7eed0*/  IMAD.MOV.U32 R5, RZ, RZ, R151 ;  /* 0x000000ffff057224 */ /* 0x000fc600078e0097 */
[----:B------:R-:W2:Y:S01]  /*7eee0*/  LDL.LU R151, [R1+0x790] ;  /* 0x0007900001977983 */ /* 0x000ea20000300800 */
        /* <DEDUP_REMOVED lines=19> */
[----:B----4-:R-:W-:-:S05]  /*7f020*/  IADD3 R2, P1, R2, UR6, RZ ;  /* 0x0000000602027c10 */ /* 0x010fca000ff3e0ff */
[----:B------:R4:W-:Y:S01]  /*7f030*/  STL [R1+0x754], R2 ;  /* 0x0007540201007387 */ /* 0x0009e20000100800 */
[----:B-1----:R-:W-:Y:S01]  /*7f040*/  IMAD.MOV.U32 R4, RZ, RZ, R2 ;  /* 0x000000ffff047224 */ /* 0x002fe200078e0002 */
[----:B------:R-:W-:Y:S02]  /*7f050*/  IADD3 R3, P2, R3, UR6, RZ ;  /* 0x0000000603037c10 */ /* 0x000fe4000ff5e0ff */
[----:B--2---:R-:W-:Y:S02]  /*7f060*/  IADD3.X R148, R148, UR50, RZ, P1, !PT ;  /* 0x0000003294947c10 */ /* 0x004fe40008ffe4ff */
[----:B------:R-:W-:-:S03]  /*7f070*/  IADD3.X R151, R151, UR50, RZ, P2, !PT ;  /* 0x0000003297977c10 */ /* 0x000fc600097fe4ff */
[----:B------:R-:W-:Y:S01]  /*7f080*/  IMAD.MOV.U32 R5, RZ, RZ, R148 ;  /* 0x000000ffff057224 */ /* 0x000fe200078e0094 */
[----:B------:R1:W-:Y:S04]  /*7f090*/  STL [R1+0x750], R148 ;  /* 0x0007509401007387 */ /* 0x0003e80000100800 */
[----:B------:R2:W-:Y:S04]  /*7f0a0*/  STL [R1+0x794], R3 ;  /* 0x0007940301007387 */ /* 0x0005e80000100800 */
[----:B----4-:R-:W4:Y:S04]  /*7f0b0*/  LDL.LU R2, [R1+0x854] ;  /* 0x0008540001027983 */ /* 0x010f280000300800 */
[----:B------:R2:W-:Y:S04]  /*7f0c0*/  STL [R1+0x790], R151 ;  /* 0x0007909701007387 */ /* 0x0005e80000100800 */
[----:B------:R2:W-:Y:S04]  /*7f0d0*/  LDGSTS.E [R0+0x5080], desc[UR48][R4.64], P0 ;  /* 0x0508000004007fae */ /* 0x0005e80008121870 */
[----:B-1----:R-:W4:Y:S01]  /*7f0e0*/  LDL.LU R148, [R1+0x894] ;  /* 0x0008940001947983 */ /* 0x002f220000300800 */
[----:B--2---:R-:W-:-:S03]  /*7f0f0*/  MOV R4, R3 ;  /* 0x0000000300047202 */ /* 0x004fc60000000f00 */
[----:B------:R-:W2:Y:S01]  /*7f100*/  LDL.LU R3, [R1+0x850] ;  /* 0x0008500001037983 */ /* 0x000ea20000300800 */
[----:B------:R-:W-:-:S03]  /*7f110*/  IMAD.MOV.U32 R5, RZ, RZ, R151 ;  /* 0x000000ffff057224 */ /* 0x000fc600078e0097 */
[----:B------:R-:W2:Y:S01]  /*7f120*/  LDL.LU R151, [R1+0x890] ;  /* 0x0008900001977983 */ /* 0x000ea20000300800 */
        /* <DEDUP_REMOVED lines=19> */
[----:B----4-:R-:W-:-:S04]  /*7f260*/  IADD3 R2, P1, R2, UR6, RZ ;  /* 0x0000000602027c10 */ /* 0x010fc8000ff3e0ff */
[----:B-1----:R-:W-:Y:S01]  /*7f270*/  MOV R4, R2 ;  /* 0x0000000200047202 */ /* 0x002fe20000000f00 */
[----:B------:R1:W-:Y:S01]  /*7f280*/  STL [R1+0x854], R2 ;  /* 0x0008540201007387 */ /* 0x0003e20000100800 */
[----:B------:R-:W-:Y:S02]  /*7f290*/  IADD3 R148, P2, R148, UR6, RZ ;  /* 0x0000000694947c10 */ /* 0x000fe4000ff5e0ff */
[----:B--2---:R-:W-:Y:S02]  /*7f2a0*/  IADD3.X R3, R3, UR50, RZ, P1, !PT ;  /* 0x0000003203037c10 */ /* 0x004fe40008ffe4ff */
        /* <DEDUP_REMOVED lines=303> */
[----:B------:R-:W-:Y:S01]  /*805a0*/  STL [R1+0x10d4], R7 ;  /* 0x0010d40701007387 */ /* 0x000fe20000100800 */
[----:B------:R-:W-:Y:S01]  /*805b0*/  IADD3.X R149, R149, UR50, RZ, P1, !PT ;  /* 0x0000003295957c10 */ /* 0x000fe20008ffe4ff */
[----:B-1----:R-:W-:Y:S01]  /*805c0*/  IMAD.MOV.U32 R4, RZ, RZ, R7 ;  /* 0x000000ffff047224 */ /* 0x002fe200078e0007 */
[----:B------:R-:W-:-:S03]  /*805d0*/  IADD3.X R150, R150, UR50, RZ, P2, !PT ;  /* 0x0000003296967c10 */ /* 0x000fc600097fe4ff */
[----:B------:R-:W-:Y:S01]  /*805e0*/  IMAD.MOV.U32 R5, RZ, RZ, R149 ;  /* 0x000000ffff057224 */ /* 0x000fe200078e0095 */
[----:B------:R1:W-:Y:S04]  /*805f0*/  STL [R1+0x10d0], R149 ;  /* 0x0010d09501007387 */ /* 0x0003e80000100800 */
[----:B------:R-:W-:Y:S04]  /*80600*/  STL [R1+0x1114], R147 ;  /* 0x0011149301007387 */ /* 0x000fe80000100800 */
[----:B------:R3:W-:Y:S04]  /*80610*/  LDGSTS.E [R0+0x26880], desc[UR48][R4.64], P0 ;  /* 0x2688000004007fae */ /* 0x0007e80008121870 */
[----:B-1----:R-:W2:Y:S04]  /*80620*/  LDL.LU R149, [R1+0x11d4] ;  /* 0x0011d40001957983 */ /* 0x002ea80000300800 */
[----:B------:R1:W-:Y:S04]  /*80630*/  STL [R1+0x1110], R150 ;  /* 0x0011109601007387 */ /* 0x0003e80000100800 */
[----:B------:R-:W2:Y:S01]  /*80640*/  LDL.LU R7, [R1+0x1214] ;  /* 0x0012140001077983 */ /* 0x000ea20000300800 */
[----:B---3--:R-:W-:-:S03]  /*80650*/  IMAD.MOV.U32 R5, RZ, RZ, R150 ;  /* 0x000000ffff057224 */ /* 0x008fc600078e0096 */
[----:B-1----:R-:W3:Y:S01]  /*80660*/  LDL.LU R150, [R1+0x11d0] ;  /* 0x0011d00001967983 */ /* 0x002ee20000300800 */
        /* <DEDUP_REMOVED lines=14> */
[----:B--2---:R-:W2:Y:S04]  /*80750*/  LDL.LU R148, [R1+0x29c] ;  /* 0x00029c0001947983 */ /* 0x004ea80000300800 */
[----:B------:R4:W-:Y:S02]  /*80760*/  LDGSTS.E [R0+0x27080], desc[UR48][R4.64], P0 ;  /* 0x2708000004007fae */ /* 0x0009e40008121870 */
[----:B----4-:R-:W-:-:S02]  /*80770*/  IMAD.MOV.U32 R4, RZ, RZ, R3 ;  /* 0x000000ffff047224 */ /* 0x010fc400078e0003 */
[----:B------:R-:W4:Y:S01]  /*80780*/  LDL.LU R3, [R1+0x258] ;  /* 0x0002580001037983 */ /* 0x000f220000300800 */
[----:B------:R-:W-:-:S03]  /*80790*/  IMAD.MOV.U32 R5, RZ, RZ, R151 ;  /* 0x000000ffff057224 */ /* 0x000fc600078e0097 */
[----:B-1----:R-:W4:Y:S01]  /*807a0*/  LDL.LU R151, [R1+0x298] ;  /* 0x0002980001977983 */ /* 0x002f220000300800 */
[----:B------:R-:W-:Y:S02]  /*807b0*/  IADD3 R149, P1, R149, UR6, RZ ;  /* 0x0000000695957c10 */ /* 0x000fe4000ff3e0ff */
[----:B------:R-:W-:Y:S01]  /*807c0*/  IADD3 R7, P2, R7, UR6, RZ ;  /* 0x0000000607077c10 */ /* 0x000fe2000ff5e0ff */
[----:B------:R1:W-:Y:S01]  /*807d0*/  LDGSTS.E [R0+0x27480], desc[UR48][R4.64], P0 ;  /* 0x2748000004007fae */ /* 0x0003e20008121870 */
[----:B---3--:R-:W-:-:S03]  /*807e0*/  IADD3.X R150, R150, UR50, RZ, P1, !PT ;  /* 0x0000003296967c10 */ /* 0x008fc60008ffe4ff */
[----:B------:R3:W-:Y:S01]  /*807f0*/  STL [R1+0x11d4], R149 ;  /* 0x0011d49501007387 */ /* 0x0007e20000100800 */
[----:B------:R-:W-:-:S03]  /*80800*/  IADD3.X R147, R147, UR50, RZ, P2, !PT ;  /* 0x0000003293937c10 */ /* 0x000fc600097fe4ff */
[----:B------:R-:W-:Y:S01]  /*80810*/  STL [R1+0x11d0], R150 ;  /* 0x0011d09601007387 */ /* 0x000fe20000100800 */
[----:B-1----:R-:W-:Y:S02]  /*80820*/  IMAD.MOV.U32 R4, RZ, RZ, R149 ;  /* 0x000000ffff047224 */ /* 0x002fe400078e0095 */
[----:B------:R-:W-:Y:S01]  /*80830*/  IMAD.MOV.U32 R5, RZ, RZ, R150 ;  /* 0x000000ffff057224 */ /* 0x000fe200078e0096 */
[----:B------:R1:W-:Y:S04]  /*80840*/  STL [R1+0x1214], R7 ;  /* 0x0012140701007387 */ /* 0x0003e80000100800 */
[----:B------:R1:W-:Y:S04]  /*80850*/  LDGSTS.E [R0+0x27880], desc[UR48][R4.64], P0 ;  /* 0x2788000004007fae */ /* 0x0003e80008121870 */
[----:B------:R1:W-:Y:S04]  /*80860*/  STL [R1+0x1210], R147 ;  /* 0x0012109301007387 */ /* 0x0003e80000100800 */
[----:B---3--:R-:W3:Y:S01]  /*80870*/  LDL.LU R149, [R1+0x2d8] ;  /* 0x0002d80001957983 */ /* 0x008ee20000300800 */
[----:B-1----:R-:W-:-:S03]  /*80880*/  MOV R4, R7 ;  /* 0x0000000700047202 */ /* 0x002fc60000000f00 */
[----:B------:R-:W3:Y:S01]  /*80890*/  LDL.LU R7, [R1+0x2dc] ;  /* 0x0002dc0001077983 */ /* 0x000ee20000300800 */
[----:B------:R-:W-:-:S03]  /*808a0*/  IMAD.MOV.U32 R5, RZ, RZ, R147 ;  /* 0x000000ffff057224 */ /* 0x000fc600078e0093 */
[----:B------:R-:W3:Y:S04]  /*808b0*/  LDL.LU R150, [R1+0x318] ;  /* 0x0003180001967983 */ /* 0x000ee80000300800 */
[----:B------:R-:W3:Y:S04]  /*808c0*/  LDL.LU R147, [R1+0x31c] ;  /* 0x00031c0001937983 */ /* 0x000ee80000300800 */
[----:B------:R1:W-:Y:S02]  /*808d0*/  LDGSTS.E [R0+0x27c80], desc[UR48][R4.64], P0 ;  /* 0x27c8000004007fae */ /* 0x0003e40008121870 */
[----:B-1----:R-:W-:Y:S01]  /*808e0*/  VIADD R0, R13, UR9 ;  /* 0x000000090d007c36 */ /* 0x002fe20008000000 */
[----:B------:R-:W-:-:S02]  /*808f0*/  IADD3 R2, P1, R2, UR6, RZ ;  /* 0x0000000602027c10 */ /* 0x000fc4000ff3e0ff */
[----:B--2---:R-:W-:-:S03]  /*80900*/  IADD3 R148, P2, R148, UR6, RZ ;  /* 0x0000000694947c10 */ /* 0x004fc6000ff5e0ff */
[----:B------:R1:W-:Y:S01]  /*80910*/  STL [R1+0x25c], R2 ;  /* 0x00025c0201007387 */ /* 0x0003e20000100800 */
[----:B------:R-:W-:Y:S01]  /*80920*/  IMAD.MOV.U32 R4, RZ, RZ, R2 ;  /* 0x000000ffff047224 */ /* 0x000fe200078e0002 */
        /* <DEDUP_REMOVED lines=11> */
[----:B------:R-:W-:-:S03]  /*809e0*/  MOV R5, R151 ;  /* 0x0000009700057202 */ /* 0x000fc60000000f00 */
[----:B------:R-:W4:Y:S01]  /*809f0*/  LDL.LU R151, [R1+0x398] ;  /* 0x0003980001977983 */ /* 0x000f220000300800 */
[----:B---3--:R-:W-:-:S03]  /*80a00*/  IADD3 R7, P1, R7, UR6, RZ ;  /* 0x0000000607077c10 */ /* 0x008fc6000ff3e0ff */
[----:B------:R1:W-:Y:S01]  /*80a10*/  LDGSTS.E [R0+0x500], desc[UR48][R4.64], P0 ;  /* 0x0050000004007fae */ /* 0x0003e20008121870 */
[----:B------:R-:W-:Y:S02]  /*80a20*/  IADD3.X R149, R149, UR50, RZ, P1, !PT ;  /* 0x0000003295957c10 */ /* 0x000fe40008ffe4ff */
[----:B------:R-:W-:Y:S01]  /*80a30*/  IADD3 R147, P2, R147, UR6, RZ ;  /* 0x0000000693937c10 */ /* 0x000fe2000ff5e0ff */
[----:B------:R3:W-:Y:S03]  /*80a40*/  STL [R1+0x2dc], R7 ;  /* 0x0002dc0701007387 */ /* 0x0007e60000100800 */
[----:B------:R-:W-:Y:S01]  /*80a50*/  IADD3.X R150, R150, UR50, RZ, P2, !PT ;  /* 0x0000003296967c10 */ /* 0x000fe200097fe4ff */
[----:B------:R3:W-:Y:S01]  /*80a60*/  STL [R1+0x2d8], R149 ;  /* 0x0002d89501007387 */ /* 0x0007e20000100800 */
[----:B-1----:R-:W-:Y:S02]  /*80a70*/  IMAD.MOV.U32 R4, RZ, RZ, R7 ;  /* 0x000000ffff047224 */ /* 0x002fe400078e0007 */
[----:B------:R-:W-:Y:S01]  /*80a80*/  IMAD.MOV.U32 R5, RZ, RZ, R149 ;  /* 0x000000ffff057224 */ /* 0x000fe200078e0095 */
[----:B------:R1:W-:Y:S04]  /*80a90*/  STL [R1+0x31c], R147 ;  /* 0x00031c9301007387 */ /* 0x0003e80000100800 */
[----:B---3--:R-:W3:Y:S04]  /*80aa0*/  LDL.LU R7, [R1+0x3dc] ;  /* 0x0003dc0001077983 */ /* 0x008ee80000300800 */
[----:B------:R1:W-:Y:S04]  /*80ab0*/  STL [R1+0x318], R150 ;  /* 0x0003189601007387 */ /* 0x0003e80000100800 */
[----:B------:R1:W-:Y:S04]  /*80ac0*/  LDGSTS.E [R0+0x900], desc[UR48][R4.64], P0 ;  /* 0x0090000004007fae */ /* 0x0003e80008121870 */
[----:B------:R-:W3:Y:S01]  /*80ad0*/  LDL.LU R149, [R1+0x41c] ;  /* 0x00041c0001957983 */ /* 0x000ee20000300800 */
[----:B-1----:R-:W-:-:S03]  /*80ae0*/  IMAD.MOV.U32 R4, RZ, RZ, R147 ;  /* 0x000000ffff047224 */ /* 0x002fc600078e0093 */
        /* <DEDUP_REMOVED lines=21> */
[----:B---3--:R-:W-:Y:S02]  /*80c40*/  IADD3 R7, P1, R7, UR6, RZ ;  /* 0x0000000607077c10 */ /* 0x008fe4000ff3e0ff */
[----:B------:R-:W-:Y:S01]  /*80c50*/  IADD3 R149, P2, R149, UR6, RZ ;  /* 0x0000000695957c10 */ /* 0x000fe2000ff5e0ff */
[----:B------:R1:W-:Y:S01]  /*80c60*/  LDGSTS.E [R0+0x1500], desc[UR48][R4.64], P0 ;  /* 0x0150000004007fae */ /* 0x0003e20008121870 */
[----:B------:R-:W-:-:S03]  /*80c70*/  IADD3.X R147, R147, UR50, RZ, P1, !PT ;  /* 0x0000003293937c10 */ /* 0x000fc60008ffe4ff */
[----:B------:R3:W-:Y:S01]  /*80c80*/  STL [R1+0x3dc], R7 ;  /* 0x0003dc0701007387 */ /* 0x0007e20000100800 */
[----:B------:R-:W-:-:S03]  /*80c90*/  IADD3.X R150, R150, UR50, RZ, P2, !PT ;  /* 0x0000003296967c10 */ /* 0x000fc600097fe4ff */
        /* <DEDUP_REMOVED lines=37> */
[----:B-1----:R-:W-:Y:S01]  /*80ef0*/  IMAD.MOV.U32 R4, RZ, RZ, R7 ;  /* 0x000000ffff047224 */ /* 0x002fe200078e0007 */
[----:B------:R-:W-:Y:S02]  /*80f00*/  MOV R5, R149 ;  /* 0x0000009500057202 */ /* 0x000fe40000000f00 */
        /* <DEDUP_REMOVED lines=427> */
[----:B------:R-:W-:Y:S01]  /*829c0*/  STL [R1+0x10dc], R7 ;  /* 0x0010dc0701007387 */ /* 0x000fe20000100800 */
[----:B------:R-:W-:-:S03]  /*829d0*/  IADD3.X R150, R150, UR50, RZ, P2, !PT ;  /* 0x0000003296967c10 */ /* 0x000fc600097fe4ff */
[----:B------:R3:W-:Y:S01]  /*829e0*/  STL [R1+0x10d8], R149 ;  /* 0x0010d89501007387 */ /* 0x0007e20000100800 */
[----:B-1----:R-:W-:Y:S01]  /*829f0*/  IMAD.MOV.U32 R4, RZ, RZ, R7 ;  /* 0x000000ffff047224 */ /* 0x002fe200078e0007 */
[----:B------:R-:W-:Y:S02]  /*82a00*/  MOV R5, R149 ;  /* 0x0000009500057202 */ /* 0x000fe40000000f00 */
[----:B------:R-:W-:Y:S04]  /*82a10*/  STL [R1+0x111c], R147 ;  /* 0x00111c9301007387 */ /* 0x000fe80000100800 */
[----:B------:R1:W-:Y:S04]  /*82a20*/  LDGSTS.E [R0+0x26900], desc[UR48][R4.64], P0 ;  /* 0x2690000004007fae */ /* 0x0003e80008121870 */
[----:B---3--:R-:W3:Y:S04]  /*82a30*/  LDL.LU R149, [R1+0x11dc] ;  /* 0x0011dc0001957983 */ /* 0x008ee80000300800 */
[----:B------:R1:W-:Y:S04]  /*82a40*/  STL [R1+0x1118], R150 ;  /* 0x0011189601007387 */ /* 0x0003e80000100800 */
        /* <DEDUP_REMOVED lines=23> */
[----:B---3--:R-:W-:-:S02]  /*82bc0*/  IADD3 R149, P1, R149, UR6, RZ ;  /* 0x0000000695957c10 */ /* 0x008fc4000ff3e0ff */
[----:B------:R-:W-:Y:S01]  /*82bd0*/  IADD3 R7, P2, R7, UR6, RZ ;  /* 0x0000000607077c10 */ /* 0x000fe2000ff5e0ff */
[----:B------:R1:W-:Y:S01]  /*82be0*/  LDGSTS.E [R0+0x27500], desc[UR48][R4.64], P0 ;  /* 0x2750000004007fae */ /* 0x0003e20008121870 */
[----:B------:R-:W-:Y:S02]  /*82bf0*/  IADD3.X R150, R150, UR50, RZ, P1, !PT ;  /* 0x0000003296967c10 */ /* 0x000fe40008ffe4ff */
[----:B------:R-:W-:Y:S01]  /*82c00*/  IADD3.X R147, R147, UR50, RZ, P2, !PT ;  /* 0x0000003293937c10 */ /* 0x000fe200097fe4ff */
[----:B------:R3:W-:Y:S04]  /*82c10*/  STL [R1+0x11dc], R149 ;  /* 0x0011dc9501007387 */ /* 0x0007e80000100800 */
[----:B------:R-:W-:Y:S01]  /*82c20*/  STL [R1+0x11d8], R150 ;  /* 0x0011d89601007387 */ /* 0x000fe20000100800 */
[----:B-1----:R-:W-:-:S02]  /*82c30*/  IMAD.MOV.U32 R4, RZ, RZ, R149 ;  /* 0x000000ffff047224 */ /* 0x002fc400078e0095 */
[----:B------:R-:W-:Y:S01]  /*82c40*/  IMAD.MOV.U32 R5, RZ, RZ, R150 ;  /* 0x000000ffff057224 */ /* 0x000fe200078e0096 */
        /* <DEDUP_REMOVED lines=42> */
[----:B-1----:R-:W-:-:S03]  /*82ef0*/  MOV R4, R147 ;  /* 0x0000009300047202 */ /* 0x002fc60000000f00 */
        /* <DEDUP_REMOVED lines=28> */
[----:B-1----:R-:W-:Y:S01]  /*830c0*/  MOV R4, R7 ;  /* 0x0000000700047202 */ /* 0x002fe20000000f00 */
[----:B------:R-:W-:Y:S02]  /*830d0*/  IMAD.MOV.U32 R5, RZ, RZ, R147 ;  /* 0x000000ffff057224 */ /* 0x000fe400078e0093 */
        /* <DEDUP_REMOVED lines=463> */
[----:B------:R-:W-:Y:S01]  /*84dd0*/  STL [R1+0x10e4], R7 ;  /* 0x0010e40701007387 */ /* 0x000fe20000100800 */
[----:B------:R-:W-:-:S03]  /*84de0*/  IADD3.X R150, R150, UR50, RZ, P2, !PT ;  /* 0x0000003296967c10 */ /* 0x000fc600097fe4ff */
[----:B------:R3:W-:Y:S01]  /*84df0*/  STL [R1+0x10e0], R149 ;  /* 0x0010e09501007387 */ /* 0x0007e20000100800 */
[----:B-1----:R-:W-:Y:S02]  /*84e00*/  IMAD.MOV.U32 R4, RZ, RZ, R7 ;  /* 0x000000ffff047224 */ /* 0x002fe400078e0007 */
[----:B------:R-:W-:Y:S01]  /*84e10*/  IMAD.MOV.U32 R5, RZ, RZ, R149 ;  /* 0x000000ffff057224 */ /* 0x000fe200078e0095 */
[----:B------:R-:W-:Y:S04]  /*84e20*/  STL [R1+0x1124], R147 ;  /* 0x0011249301007387 */ /* 0x000fe80000100800 */
        /* <DEDUP_REMOVED lines=26> */
[----:B---3--:R-:W-:Y:S02]  /*84fd0*/  IADD3 R149, P1, R149, UR6, RZ ;  /* 0x0000000695957c10 */ /* 0x008fe4000ff3e0ff */
[----:B------:R-:W-:Y:S01]  /*84fe0*/  IADD3 R7, P2, R7, UR6, RZ ;  /* 0x0000000607077c10 */ /* 0x000fe2000ff5e0ff */
[----:B------:R1:W-:Y:S01]  /*84ff0*/  LDGSTS.E [R0+0x27580], desc[UR48][R4.64], P0 ;  /* 0x2758000004007fae */ /* 0x0003e20008121870 */
[----:B------:R-:W-:Y:S02]  /*85000*/  IADD3.X R150, R150, UR50, RZ, P1, !PT ;  /* 0x0000003296967c10 */ /* 0x000fe40008ffe4ff */
[----:B------:R-:W-:Y:S01]  /*85010*/  IADD3.X R147, R147, UR50, RZ, P2, !PT ;  /* 0x0000003293937c10 */ /* 0x000fe200097fe4ff */
[----:B------:R3:W-:Y:S01]  /*85020*/  STL [R1+0x11e4], R149 ;  /* 0x0011e49501007387 */ /* 0x0007e20000100800 */
[----:B-1----:R-:W-:Y:S02]  /*85030*/  IMAD.MOV.U32 R4, RZ, RZ, R149 ;  /* 0x000000ffff047224 */ /* 0x002fe400078e0095 */
[----:B------:R-:W-:Y:S01]  /*85040*/  IMAD.MOV.U32 R5, RZ, RZ, R150 ;  /* 0x000000ffff057224 */ /* 0x000fe200078e0096 */
[----:B------:R-:W-:Y:S04]  /*85050*/  STL [R1+0x11e0], R150 ;  /* 0x0011e09601007387 */ /* 0x000fe80000100800 */
        /* <DEDUP_REMOVED lines=138> */
[----:B------:R1:W-:Y:S04]  /*85900*/  LDGSTS.E [R0+0x3600], desc[UR48][R4.64], P0 ;  /* 0x0360000004007fae */ /* 0x0003e80008121870 */
        /* <DEDUP_REMOVED lines=1587> */
[----:B------:R-:W-:Y:S01]  /*8bc40*/  STL [R1+0x11fc], R149 ;  /* 0x0011fc9501007387 */ /* 0x000fe20000100800 */
[----:B------:R-:W-:-:S03]  /*8bc50*/  IADD3.X R147, R147, UR50, RZ, P2, !PT ;  /* 0x0000003293937c10 */ /* 0x000fc600097fe4ff */
[----:B------:R-:W-:Y:S01]  /*8bc60*/  STL [R1+0x11f8], R150 ;  /* 0x0011f89601007387 */ /* 0x000fe20000100800 */
[----:B-1----:R-:W-:Y:S02]  /*8bc70*/  IMAD.MOV.U32 R4, RZ, RZ, R149 ;  /* 0x000000ffff047224 */ /* 0x002fe400078e0095 */
[----:B------:R-:W-:Y:S01]  /*8bc80*/  IMAD.MOV.U32 R5, RZ, RZ, R150 ;  /* 0x000000ffff057224 */ /* 0x000fe200078e0096 */
[----:B------:R-:W-:Y:S04]  /*8bc90*/  STL [R1+0x123c], R7 ;  /* 0x00123c0701007387 */ /* 0x000fe80000100800 */
[----:B------:R1:W-:Y:S04]  /*8bca0*/  LDGSTS.E [R0+0x27b00], desc[UR48][R4.64], P0 ;  /* 0x27b0000004007fae */ /* 0x0003e80008121870 */
[----:B------:R3:W-:Y:S01]  /*8bcb0*/  STL [R1+0x1238], R147 ;  /* 0x0012389301007387 */ /* 0x0007e20000100800 */
[----:B-1----:R-:W-:-:S02]  /*8bcc0*/  IMAD.MOV.U32 R5, RZ, RZ, R147 ;  /* 0x000000ffff057224 */ /* 0x002fc400078e0093 */
[----:B------:R-:W-:Y:S01]  /*8bcd0*/  IMAD.MOV.U32 R4, RZ, RZ, R7 ;  /* 0x000000ffff047224 */ /* 0x000fe200078e0007 */
[----:B---3--:R-:W3:Y:S04]  /*8bce0*/  LDL.LU R147, [R1+0x300] ;  /* 0x0003000001937983 */ /* 0x008ee80000300800 */
[----:B------:R-:W3:Y:S04]  /*8bcf0*/  LDL.LU R7, [R1+0x304] ;  /* 0x0003040001077983 */ /* 0x000ee80000300800 */
        /* <DEDUP_REMOVED lines=35> */
[----:B------:R-:W-:Y:S01]  /*8bf30*/  MOV R4, R149 ;  /* 0x0000009500047202 */ /* 0x000fe20000000f00 */
[----:B------:R-:W-:-:S02]  /*8bf40*/  IMAD.MOV.U32 R5, RZ, RZ, R150 ;  /* 0x000000ffff057224 */ /* 0x000fc400078e0096 */
[----:B------:R-:W3:Y:S04]  /*8bf50*/  LDL.LU R149, [R1+0x400] ;  /* 0x0004000001957983 */ /* 0x000ee80000300800 */
        /* <DEDUP_REMOVED lines=33> */
[----:B------:R-:W-:-:S02]  /*8c170*/  IMAD.MOV.U32 R4, RZ, RZ, R147 ;  /* 0x000000ffff047224 */ /* 0x000fc400078e0093 */
[----:B------:R-:W-:Y:S01]  /*8c180*/  IMAD.MOV.U32 R5, RZ, RZ, R150 ;  /* 0x000000ffff057224 */ /* 0x000fe200078e0096 */
[----:B------:R-:W3:Y:S04]  /*8c190*/  LDL.LU R147, [R1+0x500] ;  /* 0x0005000001937983 */ /* 0x000ee80000300800 */
        /* <DEDUP_REMOVED lines=275> */
[----:B-1----:R-:W-:Y:S01]  /*8d2d0*/  IMAD.MOV.U32 R4, RZ, RZ, R7 ;  /* 0x000000ffff047224 */ /* 0x002fe200078e0007 */
[----:B------:R-:W-:Y:S02]  /*8d2e0*/  IADD3.X R149, R149, UR50, RZ, P1, !PT ;  /* 0x0000003295957c10 */ /* 0x000fe40008ffe4ff */
        /* <DEDUP_REMOVED lines=34> */
[----:B-1----:R-:W-:Y:S02]  /*8d510*/  MOV R4, R7 ;  /* 0x0000000700047202 */ /* 0x002fe40000000f00 */
        /* <DEDUP_REMOVED lines=40> */
[----:B------:R-:W-:Y:S04]  /*8d7a0*/  STL [R1+0xe44], R147 ;  /* 0x000e449301007387 */ /* 0x000fe80000100800 */
[----:B---3--:R-:W3:Y:S04]  /*8d7b0*/  LDL.LU R7, [R1+0xf04] ;  /* 0x000f040001077983 */ /* 0x008ee80000300800 */
[----:B------:R1:W-:Y:S04]  /*8d7c0*/  STL [R1+0xe40], R150 ;  /* 0x000e409601007387 */ /* 0x0003e80000100800 */
[----:B------:R1:W-:Y:S04]  /*8d7d0*/  LDGSTS.E [R0+0x23b80], desc[UR48][R4.64], P0 ;  /* 0x23b8000004007fae */ /* 0x0003e80008121870 */
[----:B-1----:R-:W3:Y:S01]  /*8d7e0*/  LDL.LU R149, [R1+0xf44] ;  /* 0x000f440001957983 */ /* 0x002ee20000300800 */
[----:B------:R-:W-:-:S02]  /*8d7f0*/  IMAD.MOV.U32 R4, RZ, RZ, R147 ;  /* 0x000000ffff047224 */ /* 0x000fc400078e0093 */
[----:B------:R-:W-:Y:S02]  /*8d800*/  IMAD.MOV.U32 R5, RZ, RZ, R150 ;  /* 0x000000ffff057224 */ /* 0x000fe400078e0096 */
        /* <DEDUP_REMOVED lines=11> */
[----:B------:R-:W-:Y:S04]  /*8d8c0*/  STL [R1+0xec4], R148 ;  /* 0x000ec49401007387 */ /* 0x000fe80000100800 */
[----:B-1----:R-:W4:Y:S04]  /*8d8d0*/  LDL.LU R2, [R1+0xf84] ;  /* 0x000f840001027983 */ /* 0x002f280000300800 */
[----:B------:R1:W-:Y:S04]  /*8d8e0*/  STL [R1+0xec0], R151 ;  /* 0x000ec09701007387 */ /* 0x0003e80000100800 */
[----:B------:R1:W-:Y:S04]  /*8d8f0*/  LDGSTS.E [R0+0x24380], desc[UR48][R4.64], P0 ;  /* 0x2438000004007fae */ /* 0x0003e80008121870 */
[----:B--2---:R-:W2:Y:S01]  /*8d900*/  LDL.LU R3, [R1+0xfc4] ;  /* 0x000fc40001037983 */ /* 0x004ea20000300800 */
[----:B-1----:R-:W-:-:S03]  /*8d910*/  IMAD.MOV.U32 R5, RZ, RZ, R151 ;  /* 0x000000ffff057224 */ /* 0x002fc600078e0097 */
[----:B------:R-:W2:Y:S01]  /*8d920*/  LDL.LU R151, [R1+0xf80] ;  /* 0x000f800001977983 */ /* 0x000ea20000300800 */
[----:B------:R-:W-:-:S03]  /*8d930*/  IMAD.MOV.U32 R4, RZ, RZ, R148 ;  /* 0x000000ffff047224 */ /* 0x000fc600078e0094 */
[----:B------:R-:W2:Y:S01]  /*8d940*/  LDL.LU R148, [R1+0xfc0] ;  /* 0x000fc00001947983 */ /* 0x000ea20000300800 */
[----:B---3--:R-:W-:-:S03]  /*8d950*/  IADD3 R7, P1, R7, UR6, RZ ;  /* 0x0000000607077c10 */ /* 0x008fc6000ff3e0ff */
[----:B------:R1:W-:Y:S01]  /*8d960*/  LDGSTS.E [R0+0x24780], desc[UR48][R4.64], P0 ;  /* 0x2478000004007fae */ /* 0x0003e20008121870 */
[----:B------:R-:W-:Y:S01]  /*8d970*/  IADD3 R149, P2, R149, UR6, RZ ;  /* 0x0000000695957c10 */ /* 0x000fe2000ff5e0ff */
[----:B-1----:R-:W-:Y:S01]  /*8d980*/  IMAD.MOV.U32 R4, RZ, RZ, R7 ;  /* 0x000000ffff047224 */ /* 0x002fe200078e0007 */
[----:B------:R-:W-:Y:S02]  /*8d990*/  IADD3.X R150, R150, UR50, RZ, P1, !PT ;  /* 0x0000003296967c10 */ /* 0x000fe40008ffe4ff */
[----:B------:R-:W-:-:S03]  /*8d9a0*/  IADD3.X R147, R147, UR50, RZ, P2, !PT ;  /* 0x0000003293937c10 */ /* 0x000fc600097fe4ff */
[----:B------:R-:W-:Y:S01]  /*8d9b0*/  IMAD.MOV.U32 R5, RZ, RZ, R150 ;  /* 0x000000ffff057224 */ /* 0x000fe200078e0096 */
[----:B------:R-:W-:Y:S04]  /*8d9c0*/  STL [R1+0xf04], R7 ;  /* 0x000f040701007387 */ /* 0x000fe80000100800 */
[----:B------:R1:W-:Y:S04]  /*8d9d0*/  LDGSTS.E [R0+0x24b80], desc[UR48][R4.64], P0 ;  /* 0x24b8000004007fae */ /* 0x0003e80008121870 */
[----:B------:R3:W-:Y:S04]  /*8d9e0*/  STL [R1+0xf00], R150 ;  /* 0x000f009601007387 */ /* 0x0007e80000100800 */
[----:B------:R-:W-:Y:S01]  /*8d9f0*/  STL [R1+0xf44], R149 ;  /* 0x000f449501007387 */ /* 0x000fe20000100800 */
[----:B-1----:R-:W-:Y:S01]  /*8da00*/  MOV R4, R149 ;  /* 0x0000009500047202 */ /* 0x002fe20000000f00 */
[----:B------:R-:W-:-:S02]  /*8da10*/  IMAD.MOV.U32 R5, RZ, RZ, R147 ;  /* 0x000000ffff057224 */ /* 0x000fc400078e0093 */
[----:B---3--:R-:W3:Y:S04]  /*8da20*/  LDL.LU R150, [R1+0x1004] ;  /* 0x0010040001967983 */ /* 0x008ee80000300800 */
[----:B------:R1:W-:Y:S04]  /*8da30*/  LDGSTS.E [R0+0x24f80], desc[UR48][R4.64], P0 ;  /* 0x24f8000004007fae */ /* 0x0003e80008121870 */
[----:B------:R1:W-:Y:S04]  /*8da40*/  STL [R1+0xf40], R147 ;  /* 0x000f409301007387 */ /* 0x0003e80000100800 */
[----:B------:R-:W3:Y:S04]  /*8da50*/  LDL.LU R7, [R1+0x1044] ;  /* 0x0010440001077983 */ /* 0x000ee80000300800 */
[----:B-1----:R-:W5:Y:S04]  /*8da60*/  LDL.LU R147, [R1+0x19dc] ;  /* 0x0019dc0001937983 */ /* 0x002f680000300800 */
[----:B------:R-:W3:Y:S01]  /*8da70*/  LDL.LU R149, [R1+0x1040] ;  /* 0x0010400001957983 */ /* 0x000ee20000300800 */
[----:B----4-:R-:W-:-:S05]  /*8da80*/  IADD3 R2, P1, R2, UR6, RZ ;  /* 0x0000000602027c10 */ /* 0x010fca000ff3e0ff */
[----:B------:R-:W-:Y:S01]  /*8da90*/  IMAD.MOV.U32 R4, RZ, RZ, R2 ;  /* 0x000000ffff047224 */ /* 0x000fe200078e0002 */
[----:B--2---:R-:W-:Y:S01]  /*8daa0*/  IADD3 R3, P2, R3, UR6, RZ ;  /* 0x0000000603037c10 */ /* 0x004fe2000ff5e0ff */
[----:B------:R-:W-:Y:S01]  /*8dab0*/  STL [R1+0xf84], R2 ;  /* 0x000f840201007387 */ /* 0x000fe20000100800 */
[----:B------:R-:W-:Y:S02]  /*8dac0*/  IADD3.X R151, R151, UR50, RZ, P1, !PT ;  /* 0x0000003297977c10 */ /* 0x000fe40008ffe4ff */
[----:B------:R-:W-:-:S03]  /*8dad0*/  IADD3.X R148, R148, UR50, RZ, P2, !PT ;  /* 0x0000003294947c10 */ /* 0x000fc600097fe4ff */
[----:B------:R-:W-:Y:S01]  /*8dae0*/  IMAD.MOV.U32 R5, RZ, RZ, R151 ;  /* 0x000000ffff057224 */ /* 0x000fe200078e0097 */
[----:B------:R1:W-:Y:S04]  /*8daf0*/  STL [R1+0xf80], R151 ;  /* 0x000f809701007387 */ /* 0x0003e80000100800 */
[----:B------:R2:W-:Y:S04]  /*8db00*/  LDGSTS.E [R0+0x25380], desc[UR48][R4.64], P0 ;  /* 0x2538000004007fae */ /* 0x0005e80008121870 */
[----:B------:R-:W-:Y:S04]  /*8db10*/  STL [R1+0xfc4], R3 ;  /* 0x000fc40301007387 */ /* 0x000fe80000100800 */
[----:B-1----:R-:W4:Y:S01]  /*8db20*/  LDL.LU R151, [R1+0x1084] ;  /* 0x0010840001977983 */ /* 0x002f220000300800 */
[----:B--2---:R-:W-:-:S02]  /*8db30*/  IMAD.MOV.U32 R4, RZ, RZ, R3 ;  /* 0x000000ffff047224 */ /* 0x004fc400078e0003 */
[----:B------:R-:W-:Y:S01]  /*8db40*/  IMAD.MOV.U32 R5, RZ, RZ, R148 ;  /* 0x000000ffff057224 */ /* 0x000fe200078e0094 */
[----:B------:R1:W-:Y:S04]  /*8db50*/  STL [R1+0xfc0], R148 ;  /* 0x000fc09401007387 */ /* 0x0003e80000100800 */
[----:B------:R-:W2:Y:S04]  /*8db60*/  LDL.LU R2, [R1+0x10c4] ;  /* 0x0010c40001027983 */ /* 0x000ea80000300800 */
[----:B------:R3:W-:Y:S04]  /*8db70*/  LDGSTS.E [R0+0x25780], desc[UR48][R4.64], P0 ;  /* 0x2578000004007fae */ /* 0x0007e80008121870 */
[----:B-1----:R-:W5:Y:S04]  /*8db80*/  LDL.LU R148, [R1+0x19d8] ;  /* 0x0019d80001947983 */ /* 0x002f680000300800 */
[----:B------:R-:W2:Y:S04]  /*8db90*/  LDL.LU R3, [R1+0x10c0] ;  /* 0x0010c00001037983 */ /* 0x000ea80000300800 */
[----:B------:R-:W4:Y:S01]  /*8dba0*/  LDL.LU R5, [R1+0x1000] ;  /* 0x0010000001057983 */ /* 0x000f220000300800 */
[----:B---3--:R-:W-:-:S04]  /*8dbb0*/  IADD3 R150, P1, R150, UR6, RZ ;  /* 0x0000000696967c10 */ /* 0x008fc8000ff3e0ff */
[----:B------:R-:W-:Y:S01]  /*8dbc0*/  MOV R4, R150 ;  /* 0x0000009600047202 */ /* 0x000fe20000000f00 */
[----:B------:R1:W-:Y:S01]  /*8dbd0*/  STL [R1+0x1004], R150 ;  /* 0x0010049601007387 */ /* 0x0003e20000100800 */
[----:B------:R-:W-:-:S04]  /*8dbe0*/  IADD3 R7, P2, R7, UR6, RZ ;  /* 0x0000000607077c10 */ /* 0x000fc8000ff5e0ff */
[----:B------:R-:W-:Y:S02]  /*8dbf0*/  IADD3.X R149, R149, UR50, RZ, P2, !PT ;  /* 0x0000003295957c10 */ /* 0x000fe400097fe4ff */
[----:B----4-:R-:W-:-:S05]  /*8dc00*/  IADD3.X R5, R5, UR50, RZ, P1, !PT ;  /* 0x0000003205057c10 */ /* 0x010fca0008ffe4ff */
[----:B------:R3:W-:Y:S04]  /*8dc10*/  STL [R1+0x1000], R5 ;  /* 0x0010000501007387 */ /* 0x0007e80000100800 */
[----:B------:R4:W-:Y:S04]  /*8dc20*/  LDGSTS.E [R0+0x25b80], desc[UR48][R4.64], P0 ;  /* 0x25b8000004007fae */ /* 0x0009e80008121870 */
[----:B------:R-:W-:Y:S04]  /*8dc30*/  STL [R1+0x1044], R7 ;  /* 0x0010440701007387 */ /* 0x000fe80000100800 */
[----:B-1----:R-:W2:Y:S01]  /*8dc40*/  LDL.LU R150, [R1+0x1144] ;  /* 0x0011440001967983 */ /* 0x002ea20000300800 */
[----:B----4-:R-:W-:-:S02]  /*8dc50*/  IMAD.MOV.U32 R4, RZ, RZ, R7 ;  /* 0x000000ffff047224 */ /* 0x010fc400078e0007 */
[----:B---3--:R-:W-:Y:S01]  /*8dc60*/  IMAD.MOV.U32 R5, RZ, RZ, R149 ;  /* 0x000000ffff057224 */ /* 0x008fe200078e0095 */
[----:B------:R1:W-:Y:S04]  /*8dc70*/  STL [R1+0x1040], R149 ;  /* 0x0010409501007387 */ /* 0x0003e80000100800 */
[----:B------:R3:W-:Y:S04]  /*8dc80*/  LDGSTS.E [R0+0x25f80], desc[UR48][R4.64], P0 ;  /* 0x25f8000004007fae */ /* 0x0007e80008121870 */
[----:B-1----:R-:W4:Y:S04]  /*8dc90*/  LDL.LU R149, [R1+0x1140] ;  /* 0x0011400001957983 */ /* 0x002f280000300800 */
[----:B------:R-:W4:Y:S04]  /*8dca0*/  LDL.LU R7, [R1+0x11c4] ;  /* 0x0011c40001077983 */ /* 0x000f280000300800 */
[----:B------:R-:W4:Y:S01]  /*8dcb0*/  LDL.LU R5, [R1+0x1080] ;  /* 0x0010800001057983 */ /* 0x000f220000300800 */
[----:B------:R-:W-:-:S02]  /*8dcc0*/  IADD3 R151, P1, R151, UR6, RZ ;  /* 0x0000000697977c10 */ /* 0x000fc4000ff3e0ff */
[----:B--2---:R-:W-:-:S03]  /*8dcd0*/  IADD3 R2, P2, R2, UR6, RZ ;  /* 0x0000000602027c10 */ /* 0x004fc6000ff5e0ff */
[----:B---3--:R-:W-:Y:S01]  /*8dce0*/  IMAD.MOV.U32 R4, RZ, RZ, R151 ;  /* 0x000000ffff047224 */ /* 0x008fe200078e0097 */
[----:B------:R-:W-:Y:S01]  /*8dcf0*/  IADD3.X R3, R3, UR50, RZ, P2, !PT ;  /* 0x0000003203037c10 */ /* 0x000fe200097fe4ff */
[----:B------:R1:W-:Y:S01]  /*8dd00*/  STL [R1+0x1084], R151 ;  /* 0x0010849701007387 */ /* 0x0003e20000100800 */
[----:B----4-:R-:W-:-:S05]  /*8dd10*/  IADD3.X R5, R5, UR50, RZ, P1, !PT ;  /* 0x0000003205057c10 */ /* 0x010fca0008ffe4ff */
[----:B------:R2:W-:Y:S04]  /*8dd20*/  STL [R1+0x1080], R5 ;  /* 0x0010800501007387 */ /* 0x0005e80000100800 */
[----:B------:R3:W-:Y:S04]  /*8dd30*/  LDGSTS.E [R0+0x26380], desc[UR48][R4.64], P0 ;  /* 0x2638000004007fae */ /* 0x0007e80008121870 */
[----:B------:R4:W-:Y:S04]  /*8dd40*/  STL [R1+0x10c4], R2 ;  /* 0x0010c40201007387 */ /* 0x0009e80000100800 */
[----:B-1----:R-:W4:Y:S01]  /*8dd50*/  LDL.LU R151, [R1+0x11c0] ;  /* 0x0011c00001977983 */ /* 0x002f220000300800 */
[----:B---3--:R-:W-:-:S02]  /*8dd60*/  IMAD.MOV.U32 R4, RZ, RZ, R2 ;  /* 0x000000ffff047224 */ /* 0x008fc400078e0002 */
[----:B--2---:R-:W-:Y:S01]  /*8dd70*/  IMAD.MOV.U32 R5, RZ, RZ, R3 ;  /* 0x000000ffff057224 */ /* 0x004fe200078e0003 */
[----:B------:R1:W-:Y:S04]  /*8dd80*/  STL [R1+0x10c0], R3 ;  /* 0x0010c00301007387 */ /* 0x0003e80000100800 */
[----:B----4-:R-:W2:Y:S04]  /*8dd90*/  LDL.LU R2, [R1+0x1240] ;  /* 0x0012400001027983 */ /* 0x010ea80000300800 */
[----:B------:R3:W-:Y:S04]  /*8dda0*/  LDGSTS.E [R0+0x26780], desc[UR48][R4.64], P0 ;  /* 0x2678000004007fae */ /* 0x0007e80008121870 */
[----:B-1----:R-:W4:Y:S04]  /*8ddb0*/  LDL.LU R3, [R1+0x1244] ;  /* 0x0012440001037983 */ /* 0x002f280000300800 */
[----:B------:R-:W2:Y:S04]  /*8ddc0*/  LDL.LU R4, [R1+0x1100] ;  /* 0x0011000001047983 */ /* 0x000ea80000300800 */
[----:B------:R-:W3:Y:S01]  /*8ddd0*/  LDL.LU R5, [R1+0x1104] ;  /* 0x0011040001057983 */ /* 0x000ee20000300800 */
[----:B------:R-:W-:-:S04]  /*8dde0*/  IADD3 R150, P2, R150, UR6, RZ ;  /* 0x0000000696967c10 */ /* 0x000fc8000ff5e0ff */
[----:B------:R-:W-:Y:S02]  /*8ddf0*/  IADD3.X R149, R149, UR50, RZ, P2, !PT ;  /* 0x0000003295957c10 */ /* 0x000fe400097fe4ff */
[----:B---3--:R-:W-:-:S04]  /*8de00*/  IADD3 R5, P1, R5, UR6, RZ ;  /* 0x0000000605057c10 */ /* 0x008fc8000ff3e0ff */
[----:B--2---:R-:W-:Y:S01]  /*8de10*/  IADD3.X R4, R4, UR50, RZ, P1, !PT ;  /* 0x0000003204047c10 */ /* 0x004fe20008ffe4ff */
[----:B------:R1:W-:Y:S04]  /*8de20*/  STL [R1+0x1104], R5 ;  /* 0x0011040501007387 */ /* 0x0003e80000100800 */
[----:B------:R2:W-:Y:S01]  /*8de30*/  STL [R1+0x1100], R4 ;  /* 0x0011000401007387 */ /* 0x0005e20000100800 */
[----:B-1----:R-:W-:-:S04]  /*8de40*/  LOP3.LUT R5, R5, R4, RZ, 0x3c, !PT ;  /* 0x0000000405057212 */ /* 0x002fc800078e3cff */
[----:B--2---:R-:W-:-:S04]  /*8de50*/  LOP3.LUT R4, R5, R4, RZ, 0x3c, !PT ;  /* 0x0000000405047212 */ /* 0x004fc800078e3cff */
[----:B------:R-:W-:Y:S01]  /*8de60*/  LOP3.LUT R5, R5, R4, RZ, 0x3c, !PT ;  /* 0x0000000405057212 */ /* 0x000fe200078e3cff */
[----:B------:R-:W-:Y:S04]  /*8de70*/  STL [R1+0x1144], R150 ;  /* 0x0011449601007387 */ /* 0x000fe80000100800 */
[----:B------:R1:W-:Y:S04]  /*8de80*/  LDGSTS.E [R0+0x26b80], desc[UR48][R4.64], P0 ;  /* 0x26b8000004007fae */ /* 0x0003e80008121870 */
[----:B------:R2:W-:Y:S01]  /*8de90*/  STL [R1+0x1140], R149 ;  /* 0x0011409501007387 */ /* 0x0005e20000100800 */
[----:B-1----:R-:W-:Y:S01]  /*8dea0*/  MOV R4, R150 ;  /* 0x0000009600047202 */ /* 0x002fe20000000f00 */
[----:B------:R-:W-:-:S02]  /*8deb0*/  IMAD.MOV.U32 R5, RZ, RZ, R149 ;  /* 0x000000ffff057224 */ /* 0x000fc400078e0095 */
[----:B--2---:R-:W5:Y:S04]  /*8dec0*/  LDL.LU R149, [R1+0x19d4] ;  /* 0x0019d40001957983 */ /* 0x004f680000300800 */
[----:B------:R-:W5:Y:S04]  /*8ded0*/  LDL.LU R150, [R1+0x19d0] ;  /* 0x0019d00001967983 */ /* 0x000f680000300800 */
[----:B------:R1:W-:Y:S04]  /*8dee0*/  LDGSTS.E [R0+0x26f80], desc[UR48][R4.64], P0 ;  /* 0x26f8000004007fae */ /* 0x0003e80008121870 */
[----:B------:R-:W2:Y:S04]  /*8def0*/  LDL.LU R4, [R1+0x1180] ;  /* 0x0011800001047983 */ /* 0x000ea80000300800 */
[----:B------:R-:W1:Y:S01]  /*8df00*/  LDL.LU R5, [R1+0x1184] ;  /* 0x0011840001057983 */ /* 0x000e620000300800 */
[----:B------:R-:W-:-:S04]  /*8df10*/  IADD3 R7, P2, R7, UR6, RZ ;  /* 0x0000000607077c10 */ /* 0x000fc8000ff5e0ff */
[----:B------:R-:W-:Y:S02]  /*8df20*/  IADD3.X R151, R151, UR50, RZ, P2, !PT ;  /* 0x0000003297977c10 */ /* 0x000fe400097fe4ff */
[----:B-1----:R-:W-:-:S04]  /*8df30*/  IADD3 R5, P1, R5, UR6, RZ ;  /* 0x0000000605057c10 */ /* 0x002fc8000ff3e0ff */
        /* <DEDUP_REMOVED lines=9> */
[----:B-1----:R-:W-:-:S02]  /*8dfd0*/  IMAD.MOV.U32 R4, RZ, RZ, R7 ;  /* 0x000000ffff047224 */ /* 0x002fc400078e0007 */
[----:B------:R-:W-:Y:S01]  /*8dfe0*/  IMAD.MOV.U32 R5, RZ, RZ, R151 ;  /* 0x000000ffff057224 */ /* 0x000fe200078e0097 */
[----:B----4-:R-:W-:Y:S01]  /*8dff0*/  IADD3 R3, P2, R3, UR6, RZ ;  /* 0x0000000603037c10 */ /* 0x010fe2000ff5e0ff */
[----:B--2---:R-:W5:Y:S01]  /*8e000*/  LDL.LU R151, [R1+0x19cc] ;  /* 0x0019cc0001977983 */ /* 0x004f620000300800 */
[----:B------:R-:W1:Y:S03]  /*8e010*/  LDC R7, c[0x0][0x230] ;  /* 0x00008c00ff077b82 */ /* 0x000e660000000800 */
[----:B------:R2:W-:Y:S04]  /*8e020*/  LDGSTS.E [R0+0x27780], desc[UR48][R4.64], P0 ;  /* 0x2778000004007fae */ /* 0x0005e80008121870 */
[----:B------:R-:W3:Y:S04]  /*8e030*/  LDL.LU R4, [R1+0x1200] ;  /* 0x0012000001047983 */ /* 0x000ee80000300800 */
[----:B------:R-:W2:Y:S01]  /*8e040*/  LDL.LU R5, [R1+0x1204] ;  /* 0x0012040001057983 */ /* 0x000ea20000300800 */
[----:B------:R-:W-:Y:S01]  /*8e050*/  IADD3.X R2, R2, UR50, RZ, P2, !PT ;  /* 0x0000003202027c10 */ /* 0x000fe200097fe4ff */
[----:B-1----:R-:W-:Y:S01]  /*8e060*/  VIADD R7, R7, 0x7f ;  /* 0x0000007f07077836 */ /* 0x002fe20000000000 */
[----:B--2---:R-:W-:-:S04]  /*8e070*/  IADD3 R5, P1, R5, UR6, RZ ;  /* 0x0000000605057c10 */ /* 0x004fc8000ff3e0ff */
[----:B---3--:R-:W-:Y:S01]  /*8e080*/  IADD3.X R4, R4, UR50, RZ, P1, !PT ;  /* 0x0000003204047c10 */ /* 0x008fe20008ffe4ff */
        /* <DEDUP_REMOVED lines=8> */
[----:B-1----:R-:W-:-:S03]  /*8e110*/  IMAD.MOV.U32 R5, RZ, RZ, R2 ;  /* 0x000000ffff057224 */ /* 0x002fc600078e0002 */
[----:B--2---:R-:W5:Y:S01]  /*8e120*/  LDL.LU R2, [R1+0x19c8] ;  /* 0x0019c80001027983 */ /* 0x004f620000300800 */
[----:B------:R-:W-:Y:S02]  /*8e130*/  MOV R4, R3 ;  /* 0x0000000300047202 */ /* 0x000fe40000000f00 */
[----:B------:R-:W-:Y:S01]  /*8e140*/  SHF.R.S32.HI R3, RZ, 0x1f, R7 ;  /* 0x0000001fff037819 */ /* 0x000fe20000011407 */
[----:B------:R-:W-:Y:S02]  /*8e150*/  UIADD3 UR51, UR51, 0x1, URZ ;  /* 0x0000000133337890 */ /* 0x000fe4000fffe03f */
[----:B------:R1:W-:Y:S01]  /*8e160*/  LDGSTS.E [R0+0x27f80], desc[UR48][R4.64], P0 ;  /* 0x27f8000004007fae */ /* 0x0003e20008121870 */
[----:B------:R-:W-:Y:S02]  /*8e170*/  LEA.HI R3, R3, R7, RZ, 0x7 ;  /* 0x0000000703037211 */ /* 0x000fe400078f38ff */
[----:B------:R-:W2:Y:S02]  /*8e180*/  S2R R7, SR_TID.X ;  /* 0x0000000000077919 */ /* 0x000ea40000002100 */
[----:B------:R-:W-:Y:S01]  /*8e190*/  SHF.R.S32.HI R3, RZ, 0x7, R3 ;  /* 0x00000007ff037819 */ /* 0x000fe20000011403 */
[----:B------:R-:W0:Y:S03]  /*8e1a0*/  LDGDEPBAR ;  /* 0x00000000000079af */ /* 0x000e260000000000 */
[----:B------:R-:W-:Y:S01]  /*8e1b0*/  ISETP.NE.U32.AND P0, PT, R3, UR51, PT ;  /* 0x0000003303007c0c */ /* 0x000fe2000bf05070 */
[----:B-1----:R-:W-:Y:S01]  /*8e1c0*/  IMAD.U32 R0, RZ, RZ, UR8 ;  /* 0x00000008ff007e24 */ /* 0x002fe2000f8e00ff */
[----:B--2---:R-:W-:-:S04]  /*8e1d0*/  SHF.R.U32.HI R7, RZ, 0x6, R7 ;  /* 0x00000006ff077819 */ /* 0x004fc80000011607 */
[----:B------:R-:W-:-:S07]  /*8e1e0*/  SGXT.U32 R7, R7, 0x1 ;  /* 0x000000010707781a */ /* 0x000fce0000000000 */
[----:B------:R-:W-:Y:S05]  /*8e1f0*/  @P0 BRA `(.L_x_1) ;  /* 0xfffffe9000940947 */ /* 0x000fea000383ffff */
.L_x_0:
[----:B------:R-:W2:Y:S01]  /*8e200*/  LDL.LU R251, [R1+0x18b0] ;  /* 0x0018b00001fb7983 */ /* 0x000ea20000300800 */
[----:B------:R-:W-:-:S04]  /*8e210*/  DEPBAR.LE SB0, 0x0 ;  /* 0x000080000000791a */ /* 0x000fc80000000000 */
[----:B------:R-:W2:Y:S01]  /*8e220*/  LDL.LU R5, [R1+0x18bc] ;  /* 0x0018bc0001057983 */ /* 0x000ea20000300800 */
[----:B------:R-:W-:Y:S01]  /*8e230*/  ULDC UR5, c[0x0][0x244] ;  /* 0x0000910000057ab9 */ /* 0x000fe20000000800 */
[----:B------:R-:W-:Y:S01]  /*8e240*/  ULDC.64 UR6, c[0x0][0x220] ;  /* 0x0000880000067ab9 */ /* 0x000fe20000000a00 */
[----:B------:R-:W-:Y:S01]  /*8e250*/  ULDC UR8, c[0x0][0x22c] ;  /* 0x00008b0000087ab9 */ /* 0x000fe20000000800 */
[----:B-----5:R-:W-:Y:S01]  /*8e260*/  STL.64 [R1+0x1e50], R150 ;  /* 0x001e509601007387 */ /* 0x020fe20000100a00 */
[----:B------:R-:W-:Y:S01]  /*8e270*/  ULDC UR9, c[0x0][0x22c] ;  /* 0x00008b0000097ab9 */ /* 0x000fe20000000800 */
[----:B------:R-:W-:Y:S01]  /*8e280*/  ULDC UR10, c[0x0][0x22c] ;  /* 0x00008b00000a7ab9 */ /* 0x000fe20000000800 */
[----:B------:R-:W-:Y:S01]  /*8e290*/  ULDC UR11, c[0x0][0x22c] ;  /* 0x00008b00000b7ab9 */ /* 0x000fe20000000800 */
        /* <DEDUP_REMOVED lines=63> */
[----:B-1----:R-:W3:Y:S04]  /*8e690*/  LDL.LU R24, [R1] ;  /* 0x0000000001187983 */ /* 0x002ee80000300800 */
[----:B------:R-:W3:Y:S04]  /*8e6a0*/  LDL.LU R25, [R1+0x4] ;  /* 0x0000040001197983 */ /* 0x000ee80000300800 */
[----:B------:R-:W3:Y:S04]  /*8e6b0*/  LDL.LU R26, [R1+0x8] ;  /* 0x00000800011a7983 */ /* 0x000ee80000300800 */
        /* <DEDUP_REMOVED lines=52> */
[----:B------:R-:W1:Y:S03]  /*8ea00*/  S2R R0, SR_TID.X ;  /* 0x0000000000007919 */ /* 0x000e660000002100 */
        /* <DEDUP_REMOVED lines=28> */
[----:B-1----:R-:W-:-:S03]  /*8ebd0*/  IMAD.SHL.U32 R3, R0, 0x8, RZ ;  /* 0x0000000800037824 */ /* 0x002fc600078e00ff */
[----:B------:R-:W4:Y:S01]  /*8ebe0*/  LDL.LU R107, [R1+0x14c] ;  /* 0x00014c00016b7983 */ /* 0x000f220000300800 */
[----:B------:R-:W-:Y:S01]  /*8ebf0*/  IMAD.SHL.U32 R4, R0, 0x80, RZ ;  /* 0x0000008000047824 */ /* 0x000fe200078e00ff */
[----:B------:R-:W-:Y:S01]  /*8ec00*/  BAR.SYNC.DEFER_BLOCKING 0x0 ;  /* 0x0000000000007b1d */ /* 0x000fe20000010000 */
[----:B--2---:R-:W-:-:S05]  /*8ec10*/  ISETP.GE.AND P0, PT, R5, R251, PT ;  /* 0x000000fb0500720c */ /* 0x004fca0003f06270 */
[----:B------:R-:W2:Y:S04]  /*8ec20*/  LDL.LU R108, [R1+0x150] ;  /* 0x00015000016c7983 */ /* 0x000ea80000300800 */
[----:B------:R-:W2:Y:S04]  /*8ec30*/  LDL.LU R109, [R1+0x154] ;  /* 0x00015400016d7983 */ /* 0x000ea80000300800 */
[----:B------:R-:W2:Y:S04]  /*8ec40*/  LDL.LU R110, [R1+0x158] ;  /* 0x00015800016e7983 */ /* 0x000ea80000300800 */
[----:B------:R-:W2:Y:S01]  /*8ec50*/  LDL.LU R111, [R1+0x15c] ;  /* 0x00015c00016f7983 */ /* 0x000ea20000300800 */
[----:B------:R-:W1:Y:S01]  /*8ec60*/  S2R R251, SR_TID.X ;  /* 0x0000000000fb7919 */ /* 0x000e620000002100 */
[----:B------:R-:W-:-:S02]  /*8ec70*/  LOP3.LUT R3, R3, 0x380, RZ, 0xc0, !PT ;  /* 0x0000038003037812 */ /* 0x000fc400078ec0ff */
[----:B------:R-:W2:Y:S01]  /*8ec80*/  LDL.LU R112, [R1+0x160] ;  /* 0x0001600001707983 */ /* 0x000ea20000300800 */
[----:B------:R-:W-:-:S03]  /*8ec90*/  LOP3.LUT R4, R4, 0x400, RZ, 0xc0, !PT ;  /* 0x0000040004047812 */ /* 0x000fc600078ec0ff */
[----:B------:R-:W2:Y:S01]  /*8eca0*/  LDL.LU R113, [R1+0x164] ;  /* 0x0001640001717983 */ /* 0x000ea20000300800 */
[----:B------:R-:W-:-:S03]  /*8ecb0*/  SHF.L.U32 R6, R0, 0x4, RZ ;  /* 0x0000000400067819 */ /* 0x000fc600000006ff */
[----:B------:R-:W2:Y:S04]  /*8ecc0*/  LDL.LU R114, [R1+0x168] ;  /* 0x0001680001727983 */ /* 0x000ea80000300800 */
[----:B------:R-:W2:Y:S01]  /*8ecd0*/  LDL.LU R115, [R1+0x16c] ;  /* 0x00016c0001737983 */ /* 0x000ea20000300800 */
[----:B------:R-:W-:-:S03]  /*8ece0*/  IADD3 R4, R3, UR60, R4 ;  /* 0x0000003c03047c10 */ /* 0x000fc6000fffe004 */
[----:B------:R-:W2:Y:S01]  /*8ecf0*/  LDL.LU R116, [R1+0x170] ;  /* 0x0001700001747983 */ /* 0x000ea20000300800 */
[----:B------:R-:W-:-:S03]  /*8ed00*/  LOP3.LUT R6, R6, 0x70, RZ, 0xc0, !PT ;  /* 0x0000007006067812 */ /* 0x000fc600078ec0ff */
[----:B------:R-:W2:Y:S04]  /*8ed10*/  LDL.LU R117, [R1+0x174] ;  /* 0x0001740001757983 */ /* 0x000ea80000300800 */
[----:B------:R-:W2:Y:S04]  /*8ed20*/  LDL.LU R118, [R1+0x178] ;  /* 0x0001780001767983 */ /* 0x000ea80000300800 */
[----:B------:R-:W2:Y:S04]  /*8ed30*/  LDL.LU R119, [R1+0x17c] ;  /* 0x00017c0001777983 */ /* 0x000ea80000300800 */
[----:B------:R-:W2:Y:S01]  /*8ed40*/  LDL.LU R120, [R1+0x180] ;  /* 0x0001800001787983 */ /* 0x000ea20000300800 */
[----:B------:R-:W-:-:S03]  /*8ed50*/  IMAD.IADD R4, R6, 0x1, R4 ;  /* 0x0000000106047824 */ /* 0x000fc600078e0204 */
[----:B------:R-:W2:Y:S04]  /*8ed60*/  LDL.LU R121, [R1+0x184] ;  /* 0x0001840001797983 */ /* 0x000ea80000300800 */
[----:B------:R-:W2:Y:S04]  /*8ed70*/  LDL.LU R122, [R1+0x188] ;  /* 0x00018800017a7983 */ /* 0x000ea80000300800 */
[----:B------:R-:W2:Y:S04]  /*8ed80*/  LDL.LU R123, [R1+0x18c] ;  /* 0x00018c00017b7983 */ /* 0x000ea80000300800 */
[----:B------:R-:W2:Y:S01]  /*8ed90*/  LDL.LU R124, [R1+0x190] ;  /* 0x00019000017c7983 */ /* 0x000ea20000300800 */
[----:B------:R-:W-:-:S03]  /*8eda0*/  IMAD R0, R5, UR5, RZ ;  /* 0x0000000505007c24 */ /* 0x000fc6000f8e02ff */
[----:B------:R-:W2:Y:S04]  /*8edb0*/  LDL.LU R125, [R1+0x194] ;  /* 0x00019400017d7983 */ /* 0x000ea80000300800 */
[----:B---3--:R-:W-:Y:S01]  /*8edc0*/  STSM.16.M88.4 [R4], R24 ;  /* 0x0000001804007844 */ /* 0x008fe20000000200 */
[----:B------:R-:W-:Y:S01]  /*8edd0*/  LOP3.LUT R5, R2, R7, RZ, 0xfc, !PT ;  /* 0x0000000702057212 */ /* 0x000fe200078efcff */
[----:B------:R-:W-:Y:S02]  /*8ede0*/  ULDC UR5, c[0x0][0x248] ;  /* 0x0000920000057ab9 */ /* 0x000fe40000000800 */
[----:B------:R-:W3:Y:S04]  /*8edf0*/  LDL.LU R126, [R1+0x198] ;  /* 0x00019800017e7983 */ /* 0x000ee80000300800 */
[----:B------:R-:W3:Y:S04]  /*8ee00*/  LDL.LU R127, [R1+0x19c] ;  /* 0x00019c00017f7983 */ /* 0x000ee80000300800 */
[----:B------:R-:W3:Y:S04]  /*8ee10*/  LDL.LU R128, [R1+0x1a0] ;  /* 0x0001a00001807983 */ /* 0x000ee80000300800 */
[----:B------:R-:W3:Y:S01]  /*8ee20*/  LDL.LU R129, [R1+0x1a4] ;  /* 0x0001a40001817983 */ /* 0x000ee20000300800 */
[----:B------:R-:W-:Y:S01]  /*8ee30*/  BAR.SYNC.DEFER_BLOCKING 0x0 ;  /* 0x0000000000007b1d */ /* 0x000fe20000010000 */
[----:B------:R-:W-:-:S05]  /*8ee40*/  LEA R3, P1, R0, UR6, 0x2 ;  /* 0x0000000600037c11 */ /* 0x000fca000f8210ff */
[----:B------:R-:W3:Y:S01]  /*8ee50*/  LDL.LU R130, [R1+0x1a8] ;  /* 0x0001a80001827983 */ /* 0x000ee20000300800 */
[----:B-1----:R-:W-:Y:S01]  /*8ee60*/  LOP3.LUT R251, R251, 0x7f, RZ, 0xc0, !PT ;  /* 0x0000007ffbfb7812 */ /* 0x002fe200078ec0ff */
[----:B------:R-:W-:Y:S02]  /*8ee70*/  ULDC UR6, c[0x0][0x22c] ;  /* 0x00008b0000067ab9 */ /* 0x000fe40000000800 */
[----:B------:R-:W3:Y:S04]  /*8ee80*/  LDL.LU R131, [R1+0x1ac] ;  /* 0x0001ac0001837983 */ /* 0x000ee80000300800 */
[----:B------:R-:W3:Y:S04]  /*8ee90*/  LDL.LU R132, [R1+0x1b0] ;  /* 0x0001b00001847983 */ /* 0x000ee80000300800 */
[----:B------:R-:W3:Y:S01]  /*8eea0*/  LDL.LU R133, [R1+0x1b4] ;  /* 0x0001b40001857983 */ /* 0x000ee20000300800 */
[----:B------:R-:W-:Y:S01]  /*8eeb0*/  LEA.HI.X.SX32 R0, R0, UR7, 0x2, P1 ;  /* 0x0000000700007c11 */ /* 0x000fe200088f16ff */
[----:B------:R-:W-:-:S02]  /*8eec0*/  ULDC UR7, c[0x0][0x22c] ;  /* 0x00008b0000077ab9 */ /* 0x000fc40000000800 */
[----:B------:R-:W3:Y:S01]  /*8eed0*/  LDL.LU R134, [R1+0x1b8] ;  /* 0x0001b80001867983 */ /* 0x000ee20000300800 */
[----:B------:R-:W-:-:S03]  /*8eee0*/  ISETP.LT.AND P1, PT, R5, UR4, !P0 ;  /* 0x0000000405007c0c */ /* 0x000fc6000c721270 */
[----:B------:R-:W3:Y:S01]  /*8eef0*/  LDL.LU R135, [R1+0x1bc] ;  /* 0x0001bc0001877983 */ /* 0x000ee20000300800 */
[----:B------:R-:W-:Y:S01]  /*8ef00*/  IMAD R5, R5, UR5, RZ ;  /* 0x0000000505057c24 */ /* 0x000fe2000f8e02ff */
[----:B------:R-:W-:Y:S01]  /*8ef10*/  LEA R6, R251, UR60, 0x4 ;  /* 0x0000003cfb067c11 */ /* 0x000fe2000f8e20ff */
[----:B------:R-:W-:Y:S01]  /*8ef20*/  ULDC UR4, c[0x0][0x22c] ;  /* 0x00008b0000047ab9 */ /* 0x000fe20000000800 */
[----:B------:R-:W3:Y:S04]  /*8ef30*/  LDL.LU R136, [R1+0x1c0] ;  /* 0x0001c00001887983 */ /* 0x000ee80000300800 */
[----:B------:R-:W3:Y:S04]  /*8ef40*/  LDL.LU R137, [R1+0x1c4] ;  /* 0x0001c40001897983 */ /* 0x000ee80000300800 */
[----:B------:R-:W3:Y:S04]  /*8ef50*/  LDL.LU R138, [R1+0x1c8] ;  /* 0x0001c800018a7983 */ /* 0x000ee80000300800 */
[----:B------:R-:W3:Y:S04]  /*8ef60*/  LDL.LU R139, [R1+0x1cc] ;  /* 0x0001cc00018b7983 */ /* 0x000ee80000300800 */
[----:B------:R-:W3:Y:S01]  /*8ef70*/  LDL.LU R140, [R1+0x1d0] ;  /* 0x0001d000018c7983 */ /* 0x000ee20000300800 */
[----:B------:R-:W-:-:S03]  /*8ef80*/  LEA R8, P2, R5, R3, 0x2 ;  /* 0x0000000305087211 */ /* 0x000fc600078410ff */
[----:B------:R-:W3:Y:S04]  /*8ef90*/  LDL.LU R141, [R1+0x1d4] ;  /* 0x0001d400018d7983 */ /* 0x000ee80000300800 */
[----:B------:R-:W3:Y:S04]  /*8efa0*/  LDL.LU R142, [R1+0x1d8] ;  /* 0x0001d800018e7983 */ /* 0x000ee80000300800 */
[----:B------:R-:W3:Y:S04]  /*8efb0*/  LDL.LU R143, [R1+0x1dc] ;  /* 0x0001dc00018f7983 */ /* 0x000ee80000300800 */
[----:B------:R-:W3:Y:S01]  /*8efc0*/  LDL.LU R144, [R1+0x1e0] ;  /* 0x0001e00001907983 */ /* 0x000ee20000300800 */
[----:B------:R-:W-:-:S03]  /*8efd0*/  LEA.HI.X.SX32 R9, R5, R0, 0x2, P2 ;  /* 0x0000000005097211 */ /* 0x000fc600010f16ff */
[----:B------:R-:W3:Y:S04]  /*8efe0*/  LDL.LU R145, [R1+0x1e4] ;  /* 0x0001e40001917983 */ /* 0x000ee80000300800 */
[----:B------:R-:W3:Y:S04]  /*8eff0*/  LDL.LU R146, [R1+0x1e8] ;  /* 0x0001e80001927983 */ /* 0x000ee80000300800 */
[----:B------:R-:W3:Y:S04]  /*8f000*/  LDL.LU R147, [R1+0x1ec] ;  /* 0x0001ec0001937983 */ /* 0x000ee80000300800 */
[----:B------:R-:W3:Y:S04]  /*8f010*/  LDL.LU R148, [R1+0x1f0] ;  /* 0x0001f00001947983 */ /* 0x000ee80000300800 */
[----:B------:R-:W3:Y:S04]  /*8f020*/  LDL.LU R149, [R1+0x1f4] ;  /* 0x0001f40001957983 */ /* 0x000ee80000300800 */
[----:B------:R-:W3:Y:S04]  /*8f030*/  LDL.LU R150, [R1+0x1f8] ;  /* 0x0001f80001967983 */ /* 0x000ee80000300800 */
[----:B------:R-:W3:Y:S04]  /*8f040*/  LDL.LU R151, [R1+0x1fc] ;  /* 0x0001fc0001977983 */ /* 0x000ee80000300800 */
[----:B------:R-:W-:Y:S04]  /*8f050*/  STL [R1+0x228], R6 ;  /* 0x0002280601007387 */ /* 0x000fe80000100800 */
[----:B------:R-:W-:Y:S04]  /*8f060*/  STL.64 [R1+0x210], R8 ;  /* 0x0002100801007387 */ /* 0x000fe80000100a00 */
[----:B------:R-:W1:Y:S01]  /*8f070*/  LDS.128 R8, [R6] ;  /* 0x0000000006087984 */ /* 0x000e620000000c00 */
[----:B------:R-:W-:Y:S06]  /*8f080*/  BAR.SYNC.DEFER_BLOCKING 0x0 ;  /* 0x0000000000007b1d */ /* 0x000fec0000010000 */
[----:B----4-:R-:W-:Y:S04]  /*8f090*/  STSM.16.M88.4 [R4], R28 ;  /* 0x0000001c04007844 */ /* 0x010fe80000000200 */
[----:B-1----:R-:W-:Y:S01]  /*8f0a0*/  STL [R1+0x204], R9 ;  /* 0x0002040901007387 */ /* 0x002fe20000100800 */
[----:B------:R-:W-:-:S03]  /*8f0b0*/  IMAD.MOV.U32 R252, RZ, RZ, R8 ;  /* 0x000000fffffc7224 */ /* 0x000fc600078e0008 */
[----:B------:R-:W-:Y:S01]  /*8f0c0*/  STL.64 [R1+0x208], R10 ;  /* 0x0002080a01007387 */ /* 0x000fe20000100a00 */
[----:B------:R-:W-:Y:S06]  /*8f0d0*/  BAR.SYNC.DEFER_BLOCKING 0x0 ;  /* 0x0000000000007b1d */ /* 0x000fec0000010000 */
[----:B------:R-:W1:Y:S02]  /*8f0e0*/  LDS.128 R8, [R6] ;  /* 0x0000000006087984 */ /* 0x000e640000000c00 */
[----:B------:R-:W-:Y:S06]  /*8f0f0*/  BAR.SYNC.DEFER_BLOCKING 0x0 ;  /* 0x0000000000007b1d */ /* 0x000fec0000010000 */
[----:B------:R-:W-:Y:S04]  /*8f100*/  STSM.16.M88.4 [R4], R32 ;  /* 0x0000002004007844 */ /* 0x000fe80000000200 */
[----:B-1----:R-:W-:Y:S04]  /*8f110*/  STL.64 [R1+0x10], R8 ;  /* 0x0000100801007387 */ /* 0x002fe80000100a00 */
[----:B------:R-:W-:Y:S01]  /*8f120*/  STL.64 [R1+0x18], R10 ;  /* 0x0000180a01007387 */ /* 0x000fe20000100a00 */
[----:B------:R-:W-:Y:S06]  /*8f130*/  BAR.SYNC.DEFER_BLOCKING 0x0 ;  /* 0x0000000000007b1d */ /* 0x000fec0000010000 */
[----:B------:R-:W1:Y:S02]  /*8f140*/  LDS.128 R8, [R6] ;  /* 0x0000000006087984 */ /* 0x000e640000000c00 */
[----:B------:R-:W-:Y:S06]  /*8f150*/  BAR.SYNC.DEFER_BLOCKING 0x0 ;  /* 0x0000000000007b1d */ /* 0x000fec0000010000 */
[----:B------:R-:W-:Y:S02]  /*8f160*/  STSM.16.M88.4 [R4], R36 ;  /* 0x0000002404007844 */ /* 0x000fe40000000200 */
[----:B------:R-:W-:Y:S06]  /*8f170*/  BAR.SYNC.DEFER_BLOCKING 0x0 ;  /* 0x0000000000007b1d */ /* 0x000fec0000010000 */
[----:B-1----:R-:W-:Y:S04]  /*8f180*/  STL.64 [R1], R8 ;  /* 0x0000000801007387 */ /* 0x002fe80000100a00 */
[----:B------:R-:W-:Y:S04]  /*8f190*/  STL.64 [R1+0x8], R10 ;  /* 0x0000080a01007387 */ /* 0x000fe80000100a00 */
[----:B------:R-:W-:Y:S01]  /*8f1a0*/  LDS.128 R248, [R6] ;  /* 0x0000000006f87984 */ /* 0x000fe20000000c00 */
[----:B------:R-:W-:Y:S06]  /*8f1b0*/  BAR.SYNC.DEFER_BLOCKING 0x0 ;  /* 0x0000000000007b1d */ /* 0x000fec0000010000 */
[----:B------:R-:W-:Y:S02]  /*8f1c0*/  STSM.16.M88.4 [R4], R40 ;  /* 0x0000002804007844 */ /* 0x000fe40000000200 */
[----:B------:R-:W-:Y:S06]  /*8f1d0*/  BAR.SYNC.DEFER_BLOCKING 0x0 ;  /* 0x0000000000007b1d */ /* 0x000fec0000010000 */
[----:B------:R-:W-:Y:S02]  /*8f1e0*/  LDS.128 R244, [R6] ;  /* 0x0000000006f47984 */ /* 0x000fe40000000c00 */
        /* <DEDUP_REMOVED lines=65> */
[----:B--2---:R-:W-:Y:S02]  /*8f600*/  STSM.16.M88.4 [R4], R108 ;  /* 0x0000006c04007844 */ /* 0x004fe40000000200 */
[----:B------:R-:W-:Y:S06]  /*8f610*/  BAR.SYNC.DEFER_BLOCKING 0x0 ;  /* 0x0000000000007b1d */ /* 0x000fec0000010000 */
[----:B------:R-:W-:Y:S02]  /*8f620*/  LDS.128 R192, [R6] ;  /* 0x0000000006c07984 */ /* 0x000fe40000000c00 */
[----:B------:R-:W-:Y:S06]  /*8f630*/  BAR.SYNC.DEFER_BLOCKING 0x0 ;  /* 0x0000000000007b1d */ /* 0x000fec0000010000 */
[----:B------:R-:W-:Y:S02]  /*8f640*/  STSM.16.M88.4 [R4], R112 ;  /* 0x0000007004007844 */ /* 0x000fe40000000200 */
[----:B------:R-:W-:Y:S06]  /*8f650*/  BAR.SYNC.DEFER_BLOCKING 0x0 ;  /* 0x0000000000007b1d */ /* 0x000fec0000010000 */
[----:B------:R-:W1:Y:S02]  /*8f660*/  LDS.128 R196, [R6] ;  /* 0x0000000006c47984 */ /* 0x000e640000000c00 */
[----:B------:R-:W-:Y:S06]  /*8f670*/  BAR.SYNC.DEFER_BLOCKING 0x0 ;  /* 0x0000000000007b1d */ /* 0x000fec0000010000 */
[----:B------:R-:W-:Y:S02]  /*8f680*/  STSM.16.M88.4 [R4], R116 ;  /* 0x0000007404007844 */ /* 0x000fe40000000200 */
[----:B------:R-:W-:Y:S06]  /*8f690*/  BAR.SYNC.DEFER_BLOCKING 0x0 ;  /* 0x0000000000007b1d */ /* 0x000fec0000010000 */
[----:B-1----:R-:W-:Y:S04]  /*8f6a0*/  STL [R1+0x1c50], R196 ;  /* 0x001c50c401007387 */ /* 0x002fe80000100800 */
[----:B------:R-:W-:Y:S04]  /*8f6b0*/  STL [R1+0x1c4c], R197 ;  /* 0x001c4cc501007387 */ /* 0x000fe80000100800 */
[----:B------:R-:W-:Y:S04]  /*8f6c0*/  STL [R1+0x1c48], R198 ;  /* 0x001c48c601007387 */ /* 0x000fe80000100800 */
[----:B------:R-:W-:Y:S04]  /*8f6d0*/  STL [R1+0x1c40], R199 ;  /* 0x001c40c701007387 */ /* 0x000fe80000100800 */
[----:B------:R-:W1:Y:S01]  /*8f6e0*/  LDS.128 R200, [R6] ;  /* 0x0000000006c87984 */ /* 0x000e620000000c00 */
        /* <DEDUP_REMOVED lines=9> */
[----:B---3--:R-:W-:Y:S02]  /*8f780*/  STSM.16.M88.4 [R4], R124 ;  /* 0x0000007c04007844 */ /* 0x008fe40000000200 */
        /* <DEDUP_REMOVED lines=47> */
[----:B------:R2:W-:Y:S02]  /*8fa80*/  STSM.16.M88.4 [R4], R148 ;  /* 0x0000009404007844 */ /* 0x0005e40000000200 */
[----:B------:R-:W-:Y:S06]  /*8fa90*/  BAR.SYNC.DEFER_BLOCKING 0x0 ;  /* 0x0000000000007b1d */ /* 0x000fec0000010000 */
[----:B-1----:R-:W-:Y:S04]  /*8faa0*/  STL [R1+0x1bd0], R228 ;  /* 0x001bd0e401007387 */ /* 0x002fe80000100800 */
[----:B------:R-:W-:Y:S04]  /*8fab0*/  STL [R1+0x1bcc], R229 ;  /* 0x001bcce501007387 */ /* 0x000fe80000100800 */
[----:B------:R-:W-:Y:S04]  /*8fac0*/  STL [R1+0x1bc8], R230 ;  /* 0x001bc8e601007387 */ /* 0x000fe80000100800 */
[----:B------:R-:W-:Y:S04]  /*8fad0*/  STL [R1+0x1bc4], R231 ;  /* 0x001bc4e701007387 */ /* 0x000fe80000100800 */
[----:B--2---:R-:W2:Y:S04]  /*8fae0*/  LDL.LU.64 R150, [R1+0x1e50] ;  /* 0x001e500001967983 */ /* 0x004ea80000300a00 */
[----:B------:R-:W2:Y:S04]  /*8faf0*/  LDL.LU.64 R148, [R1+0x1e48] ;  /* 0x001e480001947983 */ /* 0x000ea80000300a00 */
[----:B------:R-:W3:Y:S04]  /*8fb00*/  LDL.LU.64 R146, [R1+0x1e40] ;  /* 0x001e400001927983 */ /* 0x000ee80000300a00 */
[----:B------:R-:W3:Y:S04]  /*8fb10*/  LDL.LU.64 R144, [R1+0x1e38] ;  /* 0x001e380001907983 */ /* 0x000ee80000300a00 */
[----:B------:R-:W4:Y:S04]  /*8fb20*/  LDL.LU.64 R142, [R1+0x1e30] ;  /* 0x001e3000018e7983 */ /* 0x000f280000300a00 */
[----:B------:R-:W4:Y:S04]  /*8fb30*/  LDL.LU.64 R140, [R1+0x1e28] ;  /* 0x001e2800018c7983 */ /* 0x000f280000300a00 */
[----:B------:R-:W2:Y:S04]  /*8fb40*/  LDL.LU.64 R138, [R1+0x1e20] ;  /* 0x001e2000018a7983 */ /* 0x000ea80000300a00 */
        /* <DEDUP_REMOVED lines=57> */
[----:B------:R-:W1:Y:S01]  /*8fee0*/  LDS.128 R232, [R6] ;  /* 0x0000000006e87984 */ /* 0x000e620000000c00 */
[----:B------:R-:W-:Y:S06]  /*8fef0*/  BAR.SYNC.DEFER_BLOCKING 0x0 ;  /* 0x0000000000007b1d */ /* 0x000fec0000010000 */
[----:B------:R-:W4:Y:S04]  /*8ff00*/  LDL.LU.64 R200, [R1+0x210] ;  /* 0x0002100001c87983 */ /* 0x000f280000300a00 */
[----:B-1----:R-:W-:Y:S04]  /*8ff10*/  STL [R1+0x1bc0], R232 ;  /* 0x001bc0e801007387 */ /* 0x002fe80000100800 */
[----:B------:R-:W-:Y:S04]  /*8ff20*/  STL [R1+0x1bbc], R233 ;  /* 0x001bbce901007387 */ /* 0x000fe80000100800 */
[----:B------:R-:W-:Y:S04]  /*8ff30*/  STL [R1+0x1bb8], R234 ;  /* 0x001bb8ea01007387 */ /* 0x000fe80000100800 */
[----:B------:R-:W-:Y:S04]  /*8ff40*/  STL [R1+0x1bb0], R235 ;  /* 0x001bb0eb01007387 */ /* 0x000fe80000100800 */
[----:B---3--:R-:W-:Y:S01]  /*8ff50*/  STSM.16.M88.4 [R4], R24 ;  /* 0x0000001804007844 */ /* 0x008fe20000000200 */
[----:B------:R-:W-:Y:S06]  /*8ff60*/  BAR.SYNC.DEFER_BLOCKING 0x0 ;  /* 0x0000000000007b1d */ /* 0x000fec0000010000 */
[----:B------:R-:W1:Y:S02]  /*8ff70*/  LDS.128 R24, [R6] ;  /* 0x0000000006187984 */ /* 0x000e640000000c00 */
[----:B------:R-:W-:Y:S06]  /*8ff80*/  BAR.SYNC.DEFER_BLOCKING 0x0 ;  /* 0x0000000000007b1d */ /* 0x000fec0000010000 */
[----:B--2---:R-:W-:Y:S02]  /*8ff90*/  STSM.16.M88.4 [R4], R28 ;  /* 0x0000001c04007844 */ /* 0x004fe40000000200 */
[----:B------:R-:W-:Y:S06]  /*8ffa0*/  BAR.SYNC.DEFER_BLOCKING 0x0 ;  /* 0x0000000000007b1d */ /* 0x000fec0000010000 */
[----:B-1----:R-:W-:Y:S04]  /*8ffb0*/  STL [R1+0x1bb4], R24 ;  /* 0x001bb41801007387 */ /* 0x002fe80000100800 */
[----:B------:R-:W-:Y:S04]  /*8ffc0*/  STL [R1+0x1bac], R25 ;  /* 0x001bac1901007387 */ /* 0x000fe80000100800 */
[----:B------:R-:W-:Y:S04]  /*8ffd0*/  STL [R1+0x1ba8], R26 ;  /* 0x001ba81a01007387 */ /* 0x000fe80000100800 */
[----:B------:R-:W-:Y:S04]  /*8ffe0*/  STL [R1+0x1ba4], R27 ;  /* 0x001ba41b01007387 */ /* 0x000fe80000100800 */
[----:B------:R-:W1:Y:S01]  /*8fff0*/  LDS.128 R28, [R6] ;  /* 0x00000000061c7984 */ /* 0x000e620000000c00 */
[----:B------:R-:W-:Y:S06]  /*90000*/  BAR.SYNC.DEFER_BLOCKING 0x0 ;  /* 0x0000000000007b1d */ /* 0x000fec0000010000 */
[----:B----4-:R-:W-:Y:S02]  /*90010*/  STSM.16.M88.4 [R4], R32 ;  /* 0x0000002004007844 */ /* 0x010fe40000000200 */
        /* <DEDUP_REMOVED lines=228> */
[----:B------:R-:W2:Y:S04]  /*90e60*/  LDL.LU R196, [R1+0x204] ;  /* 0x0002040001c47983 */ /* 0x000ea80000300800 */
[----:B------:R-:W1:Y:S01]  /*90e70*/  LDS.128 R144, [R6] ;  /* 0x0000000006907984 */ /* 0x000e620000000c00 */
[----:B------:R-:W-:Y:S01]  /*90e80*/  BAR.SYNC.DEFER_BLOCKING 0x0 ;  /* 0x0000000000007b1d */ /* 0x000fe20000010000 */
[----:B------:R-:W-:-:S05]  /*90e90*/  LOP3.LUT R5, R2, 0x2, R7, 0xfe, !PT ;  /* 0x0000000202057812 */ /* 0x000fca00078efe07 */
[----:B------:R-:W3:Y:S04]  /*90ea0*/  LDL.LU R198, [R1+0x208] ;  /* 0x0002080001c67983 */ /* 0x000ee80000300800 */
[----:B------:R-:W4:Y:S04]  /*90eb0*/  LDL.LU R197, [R1+0x20c] ;  /* 0x00020c0001c57983 */ /* 0x000f280000300800 */
[----:B------:R1:W-:Y:S01]  /*90ec0*/  STSM.16.M88.4 [R4], R148 ;  /* 0x0000009404007844 */ /* 0x0003e20000000200 */
[----:B------:R-:W-:Y:S06]  /*90ed0*/  BAR.SYNC.DEFER_BLOCKING 0x0 ;  /* 0x0000000000007b1d */ /* 0x000fec0000010000 */
[----:B-1----:R-:W-:Y:S01]  /*90ee0*/  STL [R1+0x19dc], R144 ;  /* 0x0019dc9001007387 */ /* 0x002fe20000100800 */
[----:B------:R-:W-:-:S03]  /*90ef0*/  IMAD R151, R5, UR5, RZ ;  /* 0x0000000505977c24 */ /* 0x000fc6000f8e02ff */
[----:B------:R-:W-:Y:S04]  /*90f00*/  STL [R1+0x19d0], R145 ;  /* 0x0019d09101007387 */ /* 0x000fe80000100800 */
[----:B------:R-:W-:Y:S01]  /*90f10*/  STL [R1+0x19cc], R146 ;  /* 0x0019cc9201007387 */ /* 0x000fe20000100800 */
[----:B------:R-:W-:-:S03]  /*90f20*/  LEA R24, P6, R151, R3, 0x2 ;  /* 0x0000000397187211 */ /* 0x000fc600078c10ff */
[----:B------:R-:W-:Y:S01]  /*90f30*/  @P1 STG.E desc[UR48][R200.64], R252 ;  /* 0x000000fcc8001986 */ /* 0x000fe2000c101930 */
[----:B------:R-:W-:Y:S01]  /*90f40*/  ISETP.LT.AND P1, PT, R5, UR4, !P0 ;  /* 0x0000000405007c0c */ /* 0x000fe2000c721270 */
[----:B------:R-:W-:Y:S02]  /*90f50*/  ULDC UR4, c[0x0][0x22c] ;  /* 0x00008b0000047ab9 */ /* 0x000fe40000000800 */
[----:B------:R-:W-:Y:S04]  /*90f60*/  STL [R1+0x19c8], R147 ;  /* 0x0019c89301007387 */ /* 0x000fe80000100800 */
[----:B------:R-:W4:Y:S01]  /*90f70*/  LDL.LU R202, [R1+0x10] ;  /* 0x0000100001ca7983 */ /* 0x000f220000300800 */
[----:B------:R-:W-:-:S05]  /*90f80*/  LEA.HI.X.SX32 R25, R151, R0, 0x2, P6 ;  /* 0x0000000097197211 */ /* 0x000fca00030f16ff */
[----:B--2---:R1:W-:Y:S04]  /*90f90*/  @P1 STG.E desc[UR48][R24.64], R196 ;  /* 0x000000c418001986 */ /* 0x0043e8000c101930 */
[----:B-1----:R-:W2:Y:S01]  /*90fa0*/  LDL.LU R196, [R1+0x14] ;  /* 0x0000140001c47983 */ /* 0x002ea20000300800 */
[C-C-:B------:R-:W-:Y:S02]  /*90fb0*/  LOP3.LUT R6, R2.reuse, 0x4, R7.reuse, 0xfe, !PT ;  /* 0x0000000402067812 */ /* 0x140fe400078efe07 */
[--C-:B------:R-:W-:Y:S01]  /*90fc0*/  LOP3.LUT R4, R2, 0x6, R7.reuse, 0xfe, !PT ;  /* 0x0000000602047812 */ /* 0x100fe200078efe07 */
[----:B------:R-:W2:Y:S01]  /*90fd0*/  LDL.LU R201, [R1+0x18] ;  /* 0x0000180001c97983 */ /* 0x000ea20000300800 */
[C---:B------:R-:W-:Y:S01]  /*90fe0*/  ISETP.LT.AND P3, PT, R6.reuse, UR6, !P0 ;  /* 0x0000000606007c0c */ /* 0x040fe2000c761270 */
[----:B------:R-:W-:Y:S01]  /*90ff0*/  IMAD R6, R6, UR5, RZ ;  /* 0x0000000506067c24 */ /* 0x000fe2000f8e02ff */
[--C-:B------:R-:W-:Y:S01]  /*91000*/  LOP3.LUT R252, R2, 0x8, R7.reuse, 0xfe, !PT ;  /* 0x0000000802fc7812 */ /* 0x100fe200078efe07 */
[C---:B------:R-:W-:Y:S01]  /*91010*/  IMAD R149, R4.reuse, UR5, RZ ;  /* 0x0000000504957c24 */ /* 0x040fe2000f8e02ff */
[----:B------:R-:W-:Y:S01]  /*91020*/  ISETP.LT.AND P2, PT, R4, UR7, !P0 ;  /* 0x0000000704007c0c */ /* 0x000fe2000c741270 */
[----:B------:R-:W2:Y:S01]  /*91030*/  LDL.LU R200, [R1+0x1c] ;  /* 0x00001c0001c87983 */ /* 0x000ea20000300800 */
[-C--:B------:R-:W-:Y:S01]  /*91040*/  LEA R150, P4, R6, R3.reuse, 0x2 ;  /* 0x0000000306967211 */ /* 0x080fe200078810ff */
[C---:B------:R-:W-:Y:S01]  /*91050*/  IMAD R5, R252.reuse, UR5, RZ ;  /* 0x00000005fc057c24 */ /* 0x040fe2000f8e02ff */
[----:B------:R-:W-:Y:S01]  /*91060*/  ISETP.LT.AND P6, PT, R252, UR4, !P0 ;  /* 0x00000004fc007c0c */ /* 0x000fe2000c7c1270 */
[----:B------:R-:W2:Y:S01]  /*91070*/  LDL.LU R199, [R1] ;  /* 0x0000000001c77983 */ /* 0x000ea20000300800 */
[-C--:B------:R-:W-:Y:S01]  /*91080*/  LEA R148, P5, R149, R3.reuse, 0x2 ;  /* 0x0000000395947211 */ /* 0x080fe200078a10ff */
[----:B------:R-:W-:Y:S01]  /*91090*/  ULDC UR4, c[0x0][0x22c] ;  /* 0x00008b0000047ab9 */ /* 0x000fe20000000800 */
[-C--:B------:R-:W-:Y:S01]  /*910a0*/  LEA.HI.X.SX32 R151, R6, R0.reuse, 0x2, P4 ;  /* 0x0000000006977211 */ /* 0x080fe200020f16ff */
[----:B------:R-:W-:Y:S01]  /*910b0*/  ULDC UR6, c[0x0][0x22c] ;  /* 0x00008b0000067ab9 */ /* 0x000fe20000000800 */
[----:B------:R-:W-:Y:S01]  /*910c0*/  LEA R4, P4, R5, R3, 0x2 ;  /* 0x0000000305047211 */ /* 0x000fe200078810ff */
[----:B------:R-:W-:Y:S01]  /*910d0*/  ULDC UR7, c[0x0][0x22c] ;  /* 0x00008b0000077ab9 */ /* 0x000fe20000000800 */
[----:B------:R-:W-:Y:S01]  /*910e0*/  LOP3.LUT R6, R2, 0xa, R7, 0xfe, !PT ;  /* 0x0000000a02067812 */ /* 0x000fe200078efe07 */
[----:B---3--:R1:W-:Y:S01]  /*910f0*/  @P3 STG.E desc[UR48][R150.64], R198 ;  /* 0x000000c696003986 */ /* 0x0083e2000c101930 */
[----:B------:R-:W-:-:S02]  /*91100*/  LEA.HI.X.SX32 R149, R149, R0, 0x2, P5 ;  /* 0x0000000095957211 */ /* 0x000fc400028f16ff */
[----:B------:R-:W-:Y:S02]  /*91110*/  LEA.HI.X.SX32 R5, R5, R0, 0x2, P4 ;  /* 0x0000000005057211 */ /* 0x000fe400020f16ff */
[----:B------:R-:W-:Y:S01]  /*91120*/  ISETP.LT.AND P1, PT, R6, UR4, !P0 ;  /* 0x0000000406007c0c */ /* 0x000fe2000c721270 */
[----:B----4-:R3:W-:Y:S01]  /*91130*/  @P2 STG.E desc[UR48][R148.64], R197 ;  /* 0x000000c594002986 */ /* 0x0107e2000c101930 */
[----:B------:R-:W-:Y:S01]  /*91140*/  LOP3.LUT R252, R2, 0x10, R7, 0xfe, !PT ;  /* 0x0000001002fc7812 */ /* 0x000fe200078efe07 */
[----:B------:R-:W-:Y:S01]  /*91150*/  ULDC UR4, c[0x0][0x22c] ;  /* 0x00008b0000047ab9 */ /* 0x000fe20000000800 */
[----:B-1----:R-:W-:Y:S01]  /*91160*/  IMAD R151, R6, UR5, RZ ;  /* 0x0000000506977c24 */ /* 0x002fe2000f8e02ff */
[----:B------:R-:W4:Y:S04]  /*91170*/  LDL.LU R198, [R1+0x4] ;  /* 0x0000040001c67983 */ /* 0x000f280000300800 */
[----:B---3--:R-:W3:Y:S04]  /*91180*/  LDL.LU R197, [R1+0x8] ;  /* 0x0000080001c57983 */ /* 0x008ee80000300800 */
[----:B------:R-:W-:Y:S01]  /*91190*/  @P6 STG.E desc[UR48][R4.64], R202 ;  /* 0x000000ca04006986 */ /* 0x000fe2000c101930 */
[----:B------:R-:W-:-:S04]  /*911a0*/  LEA R24, P6, R151, R3, 0x2 ;  /* 0x0000000397187211 */ /* 0x000fc800078c10ff */
[----:B------:R-:W-:-:S05]  /*911b0*/  LEA.HI.X.SX32 R25, R151, R0, 0x2, P6 ;  /* 0x0000000097197211 */ /* 0x000fca00030f16ff */
[----:B--2---:R1:W-:Y:S04]  /*911c0*/  @P1 STG.E desc[UR48][R24.64], R196 ;  /* 0x000000c418001986 */ /* 0x0043e8000c101930 */
[----:B-1----:R-:W2:Y:S01]  /*911d0*/  LDL.LU R196, [R1+0xc] ;  /* 0x00000c0001c47983 */ /* 0x002ea20000300800 */
[C-C-:B------:R-:W-:Y:S02]  /*911e0*/  LOP3.LUT R148, R2.reuse, 0xc, R7.reuse, 0xfe, !PT ;  /* 0x0000000c02947812 */ /* 0x140fe400078efe07 */
[----:B------:R-:W-:Y:S02]  /*911f0*/  LOP3.LUT R4, R2, 0xe, R7, 0xfe, !PT ;  /* 0x0000000e02047812 */ /* 0x000fe400078efe07 */
[C---:B------:R-:W-:Y:S01]  /*91200*/  ISETP.LT.AND P3, PT, R148.reuse, UR6, !P0 ;  /* 0x0000000694007c0c */ /* 0x040fe2000c761270 */
[----:B------:R-:W-:Y:S01]  /*91210*/  IMAD R5, R148, UR5, RZ ;  /* 0x0000000594057c24 */ /* 0x000fe2000f8e02ff */
[C---:B------:R-:W-:Y:S01]  /*91220*/  ISETP.LT.AND P2, PT, R4.reuse, UR7, !P0 ;  /* 0x0000000704007c0c */ /* 0x040fe2000c741270 */
[----:B------:R-:W-:Y:S01]  /*91230*/  IMAD R149, R4, UR5, RZ ;  /* 0x0000000504957c24 */ /* 0x000fe2000f8e02ff */
[C---:B------:R-:W-:Y:S01]  /*91240*/  ISETP.LT.AND P6, PT, R252.reuse, UR4, !P0 ;  /* 0x00000004fc007c0c */ /* 0x040fe2000c7c1270 */
[----:B------:R-:W-:Y:S01]  /*91250*/  IMAD R6, R252, UR5, RZ ;  /* 0x00000005fc067c24 */ /* 0x000fe2000f8e02ff */
[-C--:B------:R-:W-:Y:S01]  /*91260*/  LEA R150, P4, R5, R3.reuse, 0x2 ;  /* 0x0000000305967211 */ /* 0x080fe200078810ff */
[----:B------:R-:W-:Y:S01]  /*91270*/  ULDC UR4, c[0x0][0x22c] ;  /* 0x00008b0000047ab9 */ /* 0x000fe20000000800 */
[----:B------:R-:W-:Y:S01]  /*91280*/  LEA R148, P5, R149, R3, 0x2 ;  /* 0x0000000395947211 */ /* 0x000fe200078a10ff */
[----:B------:R-:W-:Y:S01]  /*91290*/  ULDC UR7, c[0x0][0x22c] ;  /* 0x00008b0000077ab9 */ /* 0x000fe20000000800 */
[-C--:B------:R-:W-:Y:S01]  /*912a0*/  LEA.HI.X.SX32 R151, R5, R0.reuse, 0x2, P4 ;  /* 0x0000000005977211 */ /* 0x080fe200020f16ff */
[----:B------:R-:W-:Y:S01]  /*912b0*/  ULDC UR6, c[0x0][0x22c] ;  /* 0x00008b0000067ab9 */ /* 0x000fe20000000800 */
[----:B------:R-:W-:-:S02]  /*912c0*/  LEA.HI.X.SX32 R149, R149, R0, 0x2, P5 ;  /* 0x0000000095957211 */ /* 0x000fc400028f16ff */
[C---:B------:R-:W-:Y:S01]  /*912d0*/  LEA R4, P4, R6.reuse, R3, 0x2 ;  /* 0x0000000306047211 */ /* 0x040fe200078810ff */
[----:B------:R-:W-:Y:S03]  /*912e0*/  @P3 STG.E desc[UR48][R150.64], R201 ;  /* 0x000000c996003986 */ /* 0x000fe6000c101930 */
[----:B------:R-:W-:Y:S01]  /*912f0*/  LEA.HI.X.SX32 R5, R6, R0, 0x2, P4 ;  /* 0x0000000006057211 */ /* 0x000fe200020f16ff */
[----:B------:R1:W-:Y:S01]  /*91300*/  @P2 STG.E desc[UR48][R148.64], R200 ;  /* 0x000000c894002986 */ /* 0x0003e2000c101930 */
[----:B------:R-:W-:-:S03]  /*91310*/  LOP3.LUT R6, R2, 0x14, R7, 0xfe, !PT ;  /* 0x0000001402067812 */ /* 0x000fc600078efe07 */
[----:B------:R4:W-:Y:S01]  /*91320*/  @P6 STG.E desc[UR48][R4.64], R199 ;  /* 0x000000c704006986 */ /* 0x0009e2000c101930 */
[C-C-:B-1----:R-:W-:Y:S02]  /*91330*/  LOP3.LUT R148, R2.reuse, 0x12, R7.reuse, 0xfe, !PT ;  /* 0x0000001202947812 */ /* 0x142fe400078efe07 */
[----:B------:R-:W-:-:S03]  /*91340*/  LOP3.LUT R149, R2, 0x16, R7, 0xfe, !PT ;  /* 0x0000001602957812 */ /* 0x000fc600078efe07 */
[C---:B----4-:R-:W-:Y:S01]  /*91350*/  IMAD R5, R148.reuse, UR5, RZ ;  /* 0x0000000594057c24 */ /* 0x050fe2000f8e02ff */
[----:B------:R-:W-:Y:S01]  /*91360*/  ISETP.LT.AND P1, PT, R148, UR4, !P0 ;  /* 0x0000000494007c0c */ /* 0x000fe2000c721270 */
[----:B------:R-:W-:Y:S01]  /*91370*/  IMAD R4, R6, UR5, RZ ;  /* 0x0000000506047c24 */ /* 0x000fe2000f8e02ff */
[C---:B------:R-:W-:Y:S01]  /*91380*/  ISETP.LT.AND P2, PT, R149.reuse, UR7, !P0 ;  /* 0x0000000795007c0c */ /* 0x040fe2000c741270 */
[----:B------:R-:W-:Y:S01]  /*91390*/  IMAD R149, R149, UR5, RZ ;  /* 0x0000000595957c24 */ /* 0x000fe2000f8e02ff */
[----:B------:R-:W-:Y:S01]  /*913a0*/  LOP3.LUT R151, R2, 0x18, R7, 0xfe, !PT ;  /* 0x0000001802977812 */ /* 0x000fe200078efe07 */
[----:B------:R-:W-:Y:S01]  /*913b0*/  ULDC UR4, c[0x0][0x22c] ;  /* 0x00008b0000047ab9 */ /* 0x000fe20000000800 */
[----:B------:R-:W-:Y:S01]  /*913c0*/  ISETP.LT.AND P3, PT, R6, UR6, !P0 ;  /* 0x0000000606007c0c */ /* 0x000fe2000c761270 */
[----:B------:R-:W-:Y:S01]  /*913d0*/  ULDC UR7, c[0x0][0x22c] ;  /* 0x00008b0000077ab9 */ /* 0x000fe20000000800 */
[-C--:B------:R-:W-:Y:S01]  /*913e0*/  LEA R24, P6, R5, R3.reuse, 0x2 ;  /* 0x0000000305187211 */ /* 0x080fe200078c10ff */
[----:B------:R-:W-:Y:S01]  /*913f0*/  IMAD R6, R151, UR5, RZ ;  /* 0x0000000597067c24 */ /* 0x000fe2000f8e02ff */
[-C--:B------:R-:W-:Y:S01]  /*91400*/  LEA R150, P4, R4, R3.reuse, 0x2 ;  /* 0x0000000304967211 */ /* 0x080fe200078810ff */
[----:B------:R-:W-:Y:S01]  /*91410*/  ULDC UR6, c[0x0][0x22c] ;  /* 0x00008b0000067ab9 */ /* 0x000fe20000000800 */
[----:B------:R-:W-:-:S02]  /*91420*/  LEA R148, P5, R149, R3, 0x2 ;  /* 0x0000000395947211 */ /* 0x000fc400078a10ff */
[-C--:B------:R-:W-:Y:S02]  /*91430*/  LEA.HI.X.SX32 R25, R5, R0.reuse, 0x2, P6 ;  /* 0x0000000005197211 */ /* 0x080fe400030f16ff */
[----:B------:R-:W-:Y:S01]  /*91440*/  ISETP.LT.AND P6, PT, R151, UR4, !P0 ;  /* 0x0000000497007c0c */ /* 0x000fe2000c7c1270 */
[----:B------:R-:W-:Y:S01]  /*91450*/  ULDC UR4, c[0x0][0x248] ;  /* 0x0000920000047ab9 */ /* 0x000fe20000000800 */
[-C--:B------:R-:W-:Y:S02]  /*91460*/  LEA.HI.X.SX32 R151, R4, R0.reuse, 0x2, P4 ;  /* 0x0000000004977211 */ /* 0x080fe400020f16ff */
[-C--:B------:R-:W-:Y:S02]  /*91470*/  LEA.HI.X.SX32 R149, R149, R0.reuse, 0x2, P5 ;  /* 0x0000000095957211 */ /* 0x080fe400028f16ff */
[C---:B------:R-:W-:Y:S01]  /*91480*/  LEA R4, P4, R6.reuse, R3, 0x2 ;  /* 0x0000000306047211 */ /* 0x040fe200078810ff */
[----:B------:R-:W-:Y:S03]  /*91490*/  @P1 STG.E desc[UR48][R24.64], R198 ;  /* 0x000000c618001986 */ /* 0x000fe6000c101930 */
[----:B------:R-:W-:Y:S01]  /*914a0*/  LEA.HI.X.SX32 R5, R6, R0, 0x2, P4 ;  /* 0x0000000006057211 */ /* 0x000fe200020f16ff */
[----:B---3--:R1:W-:Y:S01]  /*914b0*/  @P3 STG.E desc[UR48][R150.64], R197 ;  /* 0x000000c596003986 */ /* 0x0083e2000c101930 */
[----:B------:R-:W-:-:S02]  /*914c0*/  LOP3.LUT R6, R2, 0x1c, R7, 0xfe, !PT ;  /* 0x0000001c02067812 */ /* 0x000fc400078efe07 */
[----:B------:R-:W-:Y:S02]  /*914d0*/  LOP3.LUT R252, R2, 0x1e, R7, 0xfe, !PT ;  /* 0x0000001e02fc7812 */ /* 0x000fe400078efe07 */
[C---:B------:R-:W-:Y:S01]  /*914e0*/  ISETP.LT.AND P3, PT, R6.reuse, UR7, !P0 ;  /* 0x0000000706007c0c */ /* 0x040fe2000c761270 */
[----:B------:R-:W-:Y:S01]  /*914f0*/  IMAD R6, R6, UR5, RZ ;  /* 0x0000000506067c24 */ /* 0x000fe2000f8e02ff */
[----:B------:R-:W-:-:S04]  /*91500*/  ULDC UR7, c[0x0][0x248] ;  /* 0x0000920000077ab9 */ /* 0x000fc80000000800 */
[----:B-1----:R-:W-:-:S04]  /*91510*/  LEA R150, P4, R6, R3, 0x2 ;  /* 0x0000000306967211 */ /* 0x002fc800078810ff */
[----:B------:R-:W-:Y:S02]  /*91520*/  LEA.HI.X.SX32 R151, R6, R0, 0x2, P4 ;  /* 0x0000000006977211 */ /* 0x000fe400020f16ff */
[C-C-:B------:R-:W-:Y:S01]  /*91530*/  LOP3.LUT R6, R2.reuse, 0x28, R7.reuse, 0xfe, !PT ;  /* 0x0000002802067812 */ /* 0x140fe200078efe07 */
[----:B--2---:R1:W-:Y:S04]  /*91540*/  @P2 STG.E desc[UR48][R148.64], R196 ;  /* 0x000000c494002986 */ /* 0x0043e8000c101930 */
[----:B------:R2:W-:Y:S01]  /*91550*/  @P6 STG.E desc[UR48][R4.64], R248 ;  /* 0x000000f804006986 */ /* 0x0005e2000c101930 */
[----:B-1----:R-:W-:Y:S01]  /*91560*/  LOP3.LUT R148, R2, 0x1a, R7, 0xfe, !PT ;  /* 0x0000001a02947812 */ /* 0x002fe200078efe07 */
[----:B------:R-:W-:-:S04]  /*91570*/  IMAD R149, R252, UR5, RZ ;  /* 0x00000005fc957c24 */ /* 0x000fc8000f8e02ff */
[C---:B--2---:R-:W-:Y:S01]  /*91580*/  IMAD R4, R148.reuse, UR5, RZ ;  /* 0x0000000594047c24 */ /* 0x044fe2000f8e02ff */
[----:B------:R-:W-:Y:S01]  /*91590*/  ISETP.LT.AND P1, PT, R148, UR6, !P0 ;  /* 0x0000000694007c0c */ /* 0x000fe2000c721270 */
[----:B------:R-:W-:Y:S01]  /*915a0*/  ULDC UR5, c[0x0][0x22c] ;  /* 0x00008b0000057ab9 */ /* 0x000fe20000000800 */
[----:B------:R-:W-:Y:S01]  /*915b0*/  LOP3.LUT R5, R2, 0x20, R7, 0xfe, !PT ;  /* 0x0000002002057812 */ /* 0x000fe200078efe07 */
[----:B------:R-:W-:Y:S01]  /*915c0*/  ULDC UR6, c[0x0][0x248] ;  /* 0x0000920000067ab9 */ /* 0x000fe20000000800 */
[----:B------:R-:W-:Y:S01]  /*915d0*/  ISETP.LT.AND P2, PT, R252, UR8, !P0 ;  /* 0x00000008fc007c0c */ /* 0x000fe2000c741270 */
[----:B------:R-:W-:Y:S01]  /*915e0*/  ULDC UR8, c[0x0][0x22c] ;  /* 0x00008b0000087ab9 */ /* 0x000fe20000000800 */
[CC--:B------:R-:W-:Y:S01]  /*915f0*/  LEA R24, P6, R4.reuse, R3.reuse, 0x2 ;  /* 0x0000000304187211 */ /* 0x0c0fe200078c10ff */
[----:B------:R-:W-:Y:S01]  /*91600*/  IMAD R248, R5, UR4, RZ ;  /* 0x0000000405f87c24 */ /* 0x000fe2000f8e02ff */
[----:B------:R-:W-:Y:S01]  /*91610*/  LEA R148, P5, R149, R3, 0x2 ;  /* 0x0000000395947211 */ /* 0x000fe200078a10ff */
[----:B------:R-:W-:Y:S01]  /*91620*/  ULDC UR4, c[0x0][0x248] ;  /* 0x0000920000047ab9 */ /* 0x000fe20000000800 */
[----:B------:R-:W-:-:S02]  /*91630*/  LEA.HI.X.SX32 R25, R4, R0, 0x2, P6 ;  /* 0x0000000004197211 */ /* 0x000fc400030f16ff */
[----:B------:R-:W-:Y:S01]  /*91640*/  ISETP.LT.AND P6, PT, R5, UR5, !P0 ;  /* 0x0000000505007c0c */ /* 0x000fe2000c7c1270 */
[----:B------:R-:W-:Y:S01]  /*91650*/  ULDC UR5, c[0x0][0x248] ;  /* 0x0000920000057ab9 */ /* 0x000fe20000000800 */
[-C--:B------:R-:W-:Y:S02]  /*91660*/  LEA.HI.X.SX32 R149, R149, R0.reuse, 0x2, P5 ;  /* 0x0000000095957211 */ /* 0x080fe400028f16ff */
[C---:B------:R-:W-:Y:S01]  /*91670*/  LEA R4, P4, R248.reuse, R3, 0x2 ;  /* 0x00000003f8047211 */ /* 0x040fe200078810ff */
[----:B------:R-:W-:Y:S03]  /*91680*/  @P1 STG.E desc[UR48][R24.64], R249 ;  /* 0x000000f918001986 */ /* 0x000fe6000c101930 */
[----:B------:R-:W-:Y:S01]  /*91690*/  LEA.HI.X.SX32 R5, R248, R0, 0x2, P4 ;  /* 0x00000000f8057211 */ /* 0x000fe200020f16ff */
[----:B------:R-:W-:Y:S04]  /*916a0*/  @P3 STG.E desc[UR48][R150.64], R250 ;  /* 0x000000fa96003986 */ /* 0x000fe8000c101930 */
[----:B------:R1:W-:Y:S01]  /*916b0*/  @P2 STG.E desc[UR48][R148.64], R251 ;  /* 0x000000fb94002986 */ /* 0x0003e2000c101930 */
[----:B------:R-:W-:-:S02]  /*916c0*/  LOP3.LUT R252, R2, 0x24, R7, 0xfe, !PT ;  /* 0x0000002402fc7812 */ /* 0x000fc400078efe07 */
[C-C-:B------:R-:W-:Y:S01]  /*916d0*/  LOP3.LUT R248, R2.reuse, 0x26, R7.reuse, 0xfe, !PT ;  /* 0x0000002602f87812 */ /* 0x140fe200078efe07 */
[----:B------:R2:W-:Y:S01]  /*916e0*/  @P6 STG.E desc[UR48][R4.64], R244 ;  /* 0x000000f404006986 */ /* 0x0005e2000c101930 */
[----:B-1----:R-:W-:-:S03]  /*916f0*/  LOP3.LUT R148, R2, 0x22, R7, 0xfe, !PT ;  /* 0x0000002202947812 */ /* 0x002fc600078efe07 */
[----:B------:R-:W-:Y:S01]  /*91700*/  IMAD R149, R248, UR6, RZ ;  /* 0x00000006f8957c24 */ /* 0x000fe2000f8e02ff */
[----:B------:R-:W-:Y:S01]  /*91710*/  ISETP.LT.AND P3, PT, R252, UR9, !P0 ;  /* 0x00000009fc007c0c */ /* 0x000fe2000c761270 */
[C---:B--2---:R-:W-:Y:S01]  /*91720*/  IMAD R5, R148.reuse, UR4, RZ ;  /* 0x0000000494057c24 */ /* 0x044fe2000f8e02ff */
[----:B------:R-:W-:Y:S01]  /*91730*/  ISETP.LT.AND P1, PT, R148, UR8, !P0 ;  /* 0x0000000894007c0c */ /* 0x000fe2000c721270 */
[----:B------:R-:W-:Y:S01]  /*91740*/  IMAD R252, R252, UR5, RZ ;  /* 0x00000005fcfc7c24 */ /* 0x000fe2000f8e02ff */
[----:B------:R-:W-:Y:S01]  /*91750*/  ISETP.LT.AND P2, PT, R248, UR10, !P0 ;  /* 0x0000000af8007c0c */ /* 0x000fe2000c741270 */
[----:B------:R-:W-:Y:S01]  /*91760*/  ULDC UR4, c[0x0][0x22c] ;  /* 0x00008b0000047ab9 */ /* 0x000fe20000000800 */
[CC--:B------:R-:W-:Y:S01]  /*91770*/  LEA R248, P6, R5.reuse, R3.reuse, 0x2 ;  /* 0x0000000305f87211 */ /* 0x0c0fe200078c10ff */
[----:B------:R-:W-:Y:S01]  /*91780*/  IMAD R151, R6, UR7, RZ ;  /* 0x0000000706977c24 */ /* 0x000fe2000f8e02ff */
[-C--:B------:R-:W-:Y:S01]  /*91790*/  LEA R4, P4, R252, R3.reuse, 0x2 ;  /* 0x00000003fc047211 */ /* 0x080fe200078810ff */
[----:B------:R-:W-:Y:S01]  /*917a0*/  ULDC UR8, c[0x0][0x22c] ;  /* 0x00008b0000087ab9 */ /* 0x000fe20000000800 */
[-C--:B------:R-:W-:Y:S01]  /*917b0*/  LEA.HI.X.SX32 R249, R5, R0.reuse, 0x2, P6 ;  /* 0x0000000005f97211 */ /* 0x080fe200030f16ff */
[----:B------:R-:W-:Y:S01]  /*917c0*/  ULDC UR9, c[0x0][0x22c] ;  /* 0x00008b0000097ab9 */ /* 0x000fe20000000800 */
[----:B------:R-:W-:Y:S01]  /*917d0*/  ISETP.LT.AND P6, PT, R6, UR4, !P0 ;  /* 0x0000000406007c0c */ /* 0x000fe2000c7c1270 */
[----:B------:R-:W-:Y:S01]  /*917e0*/  ULDC UR4, c[0x0][0x248] ;  /* 0x0000920000047ab9 */ /* 0x000fe20000000800 */
[-C--:B------:R-:W-:Y:S01]  /*917f0*/  LEA R148, P5, R149, R3.reuse, 0x2 ;  /* 0x0000000395947211 */ /* 0x080fe200078a10ff */
[----:B------:R-:W-:Y:S01]  /*91800*/  ULDC UR5, c[0x0][0x248] ;  /* 0x0000920000057ab9 */ /* 0x000fe20000000800 */
[----:B------:R-:W-:Y:S01]  /*91810*/  LEA.HI.X.SX32 R5, R252, R0, 0x2, P4 ;  /* 0x00000000fc057211 */ /* 0x000fe200020f16ff */
[----:B------:R-:W-:Y:S01]  /*91820*/  ULDC UR6, c[0x0][0x248] ;  /* 0x0000920000067ab9 */ /* 0x000fe20000000800 */
[----:B------:R-:W-:-:S02]  /*91830*/  LEA R150, P4, R151, R3, 0x2 ;  /* 0x0000000397967211 */ /* 0x000fc400078810ff */
[C-C-:B------:R-:W-:Y:S01]  /*91840*/  LOP3.LUT R251, R2.reuse, 0x2a, R7.reuse, 0xfe, !PT ;  /* 0x0000002a02fb7812 */ /* 0x140fe200078efe07 */
[----:B------:R-:W-:Y:S01]  /*91850*/  @P1 STG.E desc[UR48][R248.64], R245 ;  /* 0x000000f5f8001986 */ /* 0x000fe2000c101930 */
[-C--:B------:R-:W-:Y:S01]  /*91860*/  LEA.HI.X.SX32 R149, R149, R0.reuse, 0x2, P5 ;  /* 0x0000000095957211 */ /* 0x080fe200028f16ff */
[----:B------:R-:W-:Y:S01]  /*91870*/  ULDC UR10, c[0x0][0x22c] ;  /* 0x00008b00000a7ab9 */ /* 0x000fe20000000800 */
[-C--:B------:R-:W-:Y:S01]  /*91880*/  LEA.HI.X.SX32 R151, R151, R0.reuse, 0x2, P4 ;  /* 0x0000000097977211 */ /* 0x080fe200020f16ff */
[----:B------:R-:W-:Y:S01]  /*91890*/  ULDC UR7, c[0x0][0x248] ;  /* 0x0000920000077ab9 */ /* 0x000fe20000000800 */
[C-C-:B------:R-:W-:Y:S02]  /*918a0*/  LOP3.LUT R250, R2.reuse, 0x2c, R7.reuse, 0xfe, !PT ;  /* 0x0000002c02fa7812 */ /* 0x140fe400078efe07 */
[C---:B------:R-:W-:Y:S01]  /*918b0*/  ISETP.LT.AND P1, PT, R251.reuse, UR8, !P0 ;  /* 0x00000008fb007c0c */ /* 0x040fe2000c721270 */
[----:B------:R-:W-:Y:S01]  /*918c0*/  IMAD R251, R251, UR4, RZ ;  /* 0x00000004fbfb7c24 */ /* 0x000fe2000f8e02ff */
[----:B------:R1:W-:Y:S01]  /*918d0*/  @P3 STG.E desc[UR48][R4.64], R246 ;  /* 0x000000f604003986 */ /* 0x0003e2000c101930 */
[--C-:B------:R-:W-:Y:S01]  /*918e0*/  LOP3.LUT R244, R2, 0x2e, R7.reuse, 0xfe, !PT ;  /* 0x0000002e02f47812 */ /* 0x100fe200078efe07 */
[----:B------:R-:W-:Y:S01]  /*918f0*/  ULDC UR4, c[0x0][0x22c] ;  /* 0x00008b0000047ab9 */ /* 0x000fe20000000800 */
[----:B------:R-:W-:Y:S01]  /*91900*/  ISETP.LT.AND P3, PT, R250, UR9, !P0 ;  /* 0x00000009fa007c0c */ /* 0x000fe2000c761270 */
[----:B------:R2:W-:Y:S01]  /*91910*/  @P2 STG.E desc[UR48][R148.64], R247 ;  /* 0x000000f794002986 */ /* 0x0005e2000c101930 */
[--C-:B------:R-:W-:Y:S01]  /*91920*/  LOP3.LUT R6, R2, 0x30, R7.reuse, 0xfe, !PT ;  /* 0x0000003002067812 */ /* 0x100fe200078efe07 */
[----:B------:R-:W-:Y:S01]  /*91930*/  IMAD R250, R250, UR5, RZ ;  /* 0x00000005fafa7c24 */ /* 0x000fe2000f8e02ff */
[C---:B------:R-:W-:Y:S01]  /*91940*/  ISETP.LT.AND P2, PT, R244.reuse, UR10, !P0 ;  /* 0x0000000af4007c0c */ /* 0x040fe2000c741270 */
[----:B------:R3:W-:Y:S01]  /*91950*/  @P6 STG.E desc[UR48][R150.64], R240 ;  /* 0x000000f096006986 */ /* 0x0007e2000c101930 */
[----:B------:R-:W-:Y:S01]  /*91960*/  ULDC UR8, c[0x0][0x22c] ;  /* 0x00008b0000087ab9 */ /* 0x000fe20000000800 */
[----:B------:R-:W-:Y:S01]  /*91970*/  ULDC UR9, c[0x0][0x22c] ;  /* 0x00008b0000097ab9 */ /* 0x000fe20000000800 */
[----:B------:R-:W-:Y:S01]  /*91980*/  ULDC UR5, c[0x0][0x248] ;  /* 0x0000920000057ab9 */ /* 0x000fe20000000800 */
[----:B-1----:R-:W-:Y:S01]  /*91990*/  IMAD R5, R244, UR6, RZ ;  /* 0x00000006f4057c24 */ /* 0x002fe2000f8e02ff */
[----:B------:R-:W-:Y:S01]  /*919a0*/  LOP3.LUT R246, R2, 0x34, R7, 0xfe, !PT ;  /* 0x0000003402f67812 */ /* 0x000fe200078efe07 */
[----:B------:R-:W-:Y:S01]  /*919b0*/  ULDC UR6, c[0x0][0x248] ;  /* 0x0000920000067ab9 */ /* 0x000fe20000000800 */
[----:B------:R-:W-:Y:S01]  /*919c0*/  ULDC UR10, c[0x0][0x22c] ;  /* 0x00008b00000a7ab9 */ /* 0x000fe20000000800 */
[CC--:B--2---:R-:W-:Y:S01]  /*919d0*/  LEA R148, P6, R251.reuse, R3.reuse, 0x2 ;  /* 0x00000003fb947211 */ /* 0x0c4fe200078c10ff */
[----:B---3--:R-:W-:Y:S01]  /*919e0*/  IMAD R240, R6, UR7, RZ ;  /* 0x0000000706f07c24 */ /* 0x008fe2000f8e02ff */
[----:B------:R-:W-:Y:S01]  /*919f0*/  LEA R150, P4, R250, R3, 0x2 ;  /* 0x00000003fa967211 */ /* 0x000fe200078810ff */
[----:B------:R-:W-:Y:S01]  /*91a00*/  ULDC UR7, c[0x0][0x248] ;  /* 0x0000920000077ab9 */ /* 0x000fe20000000800 */
[----:B------:R-:W-:-:S02]  /*91a10*/  LEA.HI.X.SX32 R149, R251, R0, 0x2, P6 ;  /* 0x00000000fb957211 */ /* 0x000fc400030f16ff */
[----:B------:R-:W-:Y:S01]  /*91a20*/  ISETP.LT.AND P6, PT, R6, UR4, !P0 ;  /* 0x0000000406007c0c */ /* 0x000fe2000c7c1270 */
[----:B------:R-:W-:Y:S01]  /*91a30*/  ULDC UR4, c[0x0][0x248] ;  /* 0x0000920000047ab9 */ /* 0x000fe20000000800 */
[CC--:B------:R-:W-:Y:S02]  /*91a40*/  LEA R244, P5, R5.reuse, R3.reuse, 0x2 ;  /* 0x0000000305f47211 */ /* 0x0c0fe400078a10ff */
[-C--:B------:R-:W-:Y:S02]  /*91a50*/  LEA.HI.X.SX32 R151, R250, R0.reuse, 0x2, P4 ;  /* 0x00000000fa977211 */ /* 0x080fe400020f16ff */
[----:B------:R-:W-:Y:S02]  /*91a60*/  LEA R4, P4, R240, R3, 0x2 ;  /* 0x00000003f0047211 */ /* 0x000fe400078810ff */
[----:B------:R-:W-:Y:S01]  /*91a70*/  LOP3.LUT R247, R2, 0x32, R7, 0xfe, !PT ;  /* 0x0000003202f77812 */ /* 0x000fe200078efe07 */
[----:B------:R1:W-:Y:S01]  /*91a80*/  @P1 STG.E desc[UR48][R148.64], R241 ;  /* 0x000000f194001986 */ /* 0x0003e2000c101930 */
[----:B------:R-:W-:-:S02]  /*91a90*/  LEA.HI.X.SX32 R245, R5, R0, 0x2, P5 ;  /* 0x0000000005f57211 */ /* 0x000fc400028f16ff */
[-C--:B------:R-:W-:Y:S02]  /*91aa0*/  LEA.HI.X.SX32 R5, R240, R0.reuse, 0x2, P4 ;  /* 0x00000000f0057211 */ /* 0x080fe400020f16ff */
[C---:B------:R-:W-:Y:S01]  /*91ab0*/  ISETP.LT.AND P1, PT, R247.reuse, UR8, !P0 ;  /* 0x00000008f7007c0c */ /* 0x040fe2000c721270 */
[----:B------:R-:W-:Y:S01]  /*91ac0*/  IMAD R247, R247, UR4, RZ ;  /* 0x00000004f7f77c24 */ /* 0x000fe2000f8e02ff */
[----:B------:R2:W-:Y:S01]  /*91ad0*/  @P3 STG.E desc[UR48][R150.64], R242 ;  /* 0x000000f296003986 */ /* 0x0005e2000c101930 */
[--C-:B------:R-:W-:Y:S01]  /*91ae0*/  LOP3.LUT R240, R2, 0x36, R7.reuse, 0xfe, !PT ;  /* 0x0000003602f07812 */ /* 0x100fe200078efe07 */
[----:B------:R-:W-:Y:S01]  /*91af0*/  ULDC UR4, c[0x0][0x22c] ;  /* 0x00008b0000047ab9 */ /* 0x000fe20000000800 */
[----:B------:R-:W-:Y:S01]  /*91b00*/  ISETP.LT.AND P3, PT, R246, UR9, !P0 ;  /* 0x00000009f6007c0c */ /* 0x000fe2000c761270 */
[----:B------:R-:W-:Y:S01]  /*91b10*/  @P2 STG.E desc[UR48][R244.64], R243 ;  /* 0x000000f3f4002986 */ /* 0x000fe2000c101930 */
[--C-:B------:R-:W-:Y:S01]  /*91b20*/  LOP3.LUT R6, R2, 0x38, R7.reuse, 0xfe, !PT ;  /* 0x0000003802067812 */ /* 0x100fe200078efe07 */
[----:B------:R-:W-:Y:S01]  /*91b30*/  IMAD R246, R246, UR5, RZ ;  /* 0x00000005f6f67c24 */ /* 0x000fe2000f8e02ff */
[----:B------:R-:W-:Y:S01]  /*91b40*/  ISETP.LT.AND P2, PT, R240, UR10, !P0 ;  /* 0x0000000af0007c0c */ /* 0x000fe2000c741270 */
[----:B------:R3:W-:Y:S01]  /*91b50*/  @P6 STG.E desc[UR48][R4.64], R236 ;  /* 0x000000ec04006986 */ /* 0x0007e2000c101930 */
[----:B------:R-:W-:Y:S01]  /*91b60*/  ULDC UR8, c[0x0][0x22c] ;  /* 0x00008b0000087ab9 */ /* 0x000fe20000000800 */
[----:B------:R-:W-:Y:S01]  /*91b70*/  ULDC UR9, c[0x0][0x22c] ;  /* 0x00008b0000097ab9 */ /* 0x000fe20000000800 */
[-C--:B-1----:R-:W-:Y:S01]  /*91b80*/  LEA R148, P4, R246, R3.reuse, 0x2 ;  /* 0x00000003f6947211 */ /* 0x082fe200078810ff */
[----:B--2---:R-:W-:Y:S01]  /*91b90*/  IMAD R151, R240, UR6, RZ ;  /* 0x00000006f0977c24 */ /* 0x004fe2000f8e02ff */
[----:B------:R-:W-:Y:S01]  /*91ba0*/  LOP3.LUT R242, R2, 0x3c, R7, 0xfe, !PT ;  /* 0x0000003c02f27812 */ /* 0x000fe200078efe07 */
[----:B------:R-:W-:Y:S01]  /*91bb0*/  ULDC UR5, c[0x0][0x248] ;  /* 0x0000920000057ab9 */ /* 0x000fe20000000800 */
[----:B------:R-:W-:Y:S01]  /*91bc0*/  ULDC UR10, c[0x0][0x22c] ;  /* 0x00008b00000a7ab9 */ /* 0x000fe20000000800 */
[-C--:B---3--:R-:W-:Y:S01]  /*91bd0*/  LEA R4, P6, R247, R3.reuse, 0x2 ;  /* 0x00000003f7047211 */ /* 0x088fe200078c10ff */
[C---:B------:R-:W-:Y:S01]  /*91be0*/  IMAD R236, R6.reuse, UR7, RZ ;  /* 0x0000000706ec7c24 */ /* 0x040fe2000f8e02ff */
[----:B------:R-:W-:Y:S01]  /*91bf0*/  LEA R150, P5, R151, R3, 0x2 ;  /* 0x0000000397967211 */ /* 0x000fe200078a10ff */
[----:B------:R-:W-:Y:S01]  /*91c00*/  ULDC UR6, c[0x0][0x248] ;  /* 0x0000920000067ab9 */ /* 0x000fe20000000800 */
[-C--:B------:R-:W-:Y:S01]  /*91c10*/  LEA.HI.X.SX32 R5, R247, R0.reuse, 0x2, P6 ;  /* 0x00000000f7057211 */ /* 0x080fe200030f16ff */
[----:B------:R-:W-:Y:S01]  /*91c20*/  ULDC UR7, c[0x0][0x248] ;  /* 0x0000920000077ab9 */ /* 0x000fe20000000800 */
[----:B------:R-:W-:Y:S01]  /*91c30*/  ISETP.LT.AND P6, PT, R6, UR4, !P0 ;  /* 0x0000000406007c0c */ /* 0x000fe2000c7c1270 */
[----:B------:R-:W-:Y:S01]  /*91c40*/  ULDC UR4, c[0x0][0x248] ;  /* 0x0000920000047ab9 */ /* 0x000fe20000000800 */
[----:B------:R-:W-:-:S02]  /*91c50*/  LEA.HI.X.SX32 R149, R246, R0, 0x2, P4 ;  /* 0x00000000f6957211 */ /* 0x000fc400020f16ff */
[-C--:B------:R-:W-:Y:S02]  /*91c60*/  LEA R240, P4, R236, R3.reuse, 0x2 ;  /* 0x00000003ecf07211 */ /* 0x080fe400078810ff */
[--C-:B------:R-:W-:Y:S01]  /*91c70*/  LOP3.LUT R243, R2, 0x3a, R7.reuse, 0xfe, !PT ;  /* 0x0000003a02f37812 */ /* 0x100fe200078efe07 */
[----:B------:R1:W-:Y:S01]  /*91c80*/  @P1 STG.E desc[UR48][R4.64], R237 ;  /* 0x000000ed04001986 */ /* 0x0003e2000c101930 */
[-C--:B------:R-:W-:Y:S02]  /*91c90*/  LEA.HI.X.SX32 R151, R151, R0.reuse, 0x2, P5 ;  /* 0x0000000097977211 */ /* 0x080fe400028f16ff */
[-C--:B------:R-:W-:Y:S02]  /*91ca0*/  LEA.HI.X.SX32 R241, R236, R0.reuse, 0x2, P4 ;  /* 0x00000000ecf17211 */ /* 0x080fe400020f16ff */
        /* <DEDUP_REMOVED lines=9> */
[----:B------:R-:W-:Y:S01]  /*91d40*/  ISETP.LT.AND P2, PT, R236, UR10, !P0 ;  /* 0x0000000aec007c0c */ /* 0x000fe2000c741270 */
[----:B------:R4:W-:Y:S01]  /*91d50*/  @P6 STG.E desc[UR48][R240.64], R8 ;  /* 0x00000008f0006986 */ /* 0x0009e2000c101930 */
[CC--:B-1----:R-:W-:Y:S01]  /*91d60*/  LEA R4, P6, R243.reuse, R3.reuse, 0x2 ;  /* 0x00000003f3047211 */ /* 0x0c2fe200078c10ff */
[----:B------:R-:W-:Y:S01]  /*91d70*/  IMAD R237, R6, UR7, RZ ;  /* 0x0000000706ed7c24 */ /* 0x000fe2000f8e02ff */
[----:B------:R-:W-:Y:S01]  /*91d80*/  ULDC UR8, c[0x0][0x22c] ;  /* 0x00008b0000087ab9 */ /* 0x000fe20000000800 */
[-C--:B--2---:R-:W-:Y:S01]  /*91d90*/  LEA R148, P4, R242, R3.reuse, 0x2 ;  /* 0x00000003f2947211 */ /* 0x084fe200078810ff */
[----:B------:R-:W-:Y:S01]  /*91da0*/  ULDC UR9, c[0x0][0x22c] ;  /* 0x00008b0000097ab9 */ /* 0x000fe20000000800 */
[-C--:B------:R-:W-:Y:S01]  /*91db0*/  LEA.HI.X.SX32 R5, R243, R0.reuse, 0x2, P6 ;  /* 0x00000000f3057211 */ /* 0x080fe200030f16ff */
[----:B------:R-:W-:Y:S01]  /*91dc0*/  ULDC UR5, c[0x0][0x248] ;  /* 0x0000920000057ab9 */ /* 0x000fe20000000800 */
[----:B------:R-:W-:Y:S01]  /*91dd0*/  ISETP.LT.AND P6, PT, R6, UR4, !P0 ;  /* 0x0000000406007c0c */ /* 0x000fe2000c7c1270 */
[----:B------:R-:W-:Y:S01]  /*91de0*/  ULDC UR4, c[0x0][0x248] ;  /* 0x0000920000047ab9 */ /* 0x000fe20000000800 */
[----:B---3--:R-:W-:Y:S01]  /*91df0*/  LOP3.LUT R239, R2, 0x42, R7, 0xfe, !PT ;  /* 0x0000004202ef7812 */ /* 0x008fe200078efe07 */
[----:B------:R-:W-:Y:S01]  /*91e00*/  ULDC UR10, c[0x0][0x22c] ;  /* 0x00008b00000a7ab9 */ /* 0x000fe20000000800 */
[----:B----4-:R-:W-:Y:S01]  /*91e10*/  IMAD R8, R236, UR6, RZ ;  /* 0x00000006ec087c24 */ /* 0x010fe2000f8e02ff */
[-C--:B------:R-:W-:Y:S01]  /*91e20*/  LEA.HI.X.SX32 R149, R242, R0.reuse, 0x2, P4 ;  /* 0x00000000f2957211 */ /* 0x080fe200020f16ff */
[----:B------:R1:W-:Y:S01]  /*91e30*/  @P1 STG.E desc[UR48][R4.64], R9 ;  /* 0x0000000904001986 */ /* 0x0003e2000c101930 */
[CC--:B------:R-:W-:Y:S01]  /*91e40*/  LEA R236, P4, R237.reuse, R3.reuse, 0x2 ;  /* 0x00000003edec7211 */ /* 0x0c0fe200078810ff */
[----:B------:R-:W-:Y:S01]  /*91e50*/  ULDC UR6, c[0x0][0x248] ;  /* 0x0000920000067ab9 */ /* 0x000fe20000000800 */
[----:B------:R-:W-:Y:S01]  /*91e60*/  LEA R150, P5, R8, R3, 0x2 ;  /* 0x0000000308967211 */ /* 0x000fe200078a10ff */
[----:B------:R-:W-:Y:S01]  /*91e70*/  ULDC UR7, c[0x0][0x248] ;  /* 0x0000920000077ab9 */ /* 0x000fe20000000800 */
[----:B------:R-:W-:-:S02]  /*91e80*/  LEA.HI.X.SX32 R237, R237, R0, 0x2, P4 ;  /* 0x00000000eded7211 */ /* 0x000fc400020f16ff */
[-C--:B------:R-:W-:Y:S02]  /*91e90*/  LEA.HI.X.SX32 R151, R8, R0.reuse, 0x2, P5 ;  /* 0x0000000008977211 */ /* 0x080fe400028f16ff */
[C-C-:B------:R-:W-:Y:S02]  /*91ea0*/  LOP3.LUT R238, R2.reuse, 0x44, R7.reuse, 0xfe, !PT ;  /* 0x0000004402ee7812 */ /* 0x140fe400078efe07 */
[C---:B------:R-:W-:Y:S01]  /*91eb0*/  ISETP.LT.AND P1, PT, R239.reuse, UR8, !P0 ;  /* 0x00000008ef007c0c */ /* 0x040fe2000c721270 */
[----:B------:R-:W-:Y:S01]  /*91ec0*/  IMAD R239, R239, UR4, RZ ;  /* 0x00000004efef7c24 */ /* 0x000fe2000f8e02ff */
[----:B------:R-:W-:Y:S01]  /*91ed0*/  @P3 STG.E desc[UR48][R148.64], R10 ;  /* 0x0000000a94003986 */ /* 0x000fe2000c101930 */
[--C-:B------:R-:W-:Y:S01]  /*91ee0*/  LOP3.LUT R8, R2, 0x46, R7.reuse, 0xfe, !PT ;  /* 0x0000004602087812 */ /* 0x100fe200078efe07 */
[----:B------:R-:W-:Y:S01]  /*91ef0*/  ULDC UR4, c[0x0][0x22c] ;  /* 0x00008b0000047ab9 */ /* 0x000fe20000000800 */
[----:B------:R-:W-:Y:S01]  /*91f00*/  ISETP.LT.AND P3, PT, R238, UR9, !P0 ;  /* 0x00000009ee007c0c */ /* 0x000fe2000c761270 */
[----:B------:R2:W-:Y:S01]  /*91f10*/  @P2 STG.E desc[UR48][R150.64], R11 ;  /* 0x0000000b96002986 */ /* 0x0005e2000c101930 */
[----:B------:R-:W-:Y:S01]  /*91f20*/  LOP3.LUT R6, R2, 0x48, R7, 0xfe, !PT ;  /* 0x0000004802067812 */ /* 0x000fe200078efe07 */
[----:B------:R-:W-:Y:S01]  /*91f30*/  IMAD R238, R238, UR5, RZ ;  /* 0x00000005eeee7c24 */ /* 0x000fe2000f8e02ff */
[C---:B------:R-:W-:Y:S01]  /*91f40*/  ISETP.LT.AND P2, PT, R8.reuse, UR10, !P0 ;  /* 0x0000000a08007c0c */ /* 0x040fe2000c741270 */
[----:B------:R3:W-:Y:S01]  /*91f50*/  @P6 STG.E desc[UR48][R236.64], R12 ;  /* 0x0000000cec006986 */ /* 0x0007e2000c101930 */
[CC--:B-1----:R-:W-:Y:S01]  /*91f60*/  LEA R4, P6, R239.reuse, R3.reuse, 0x2 ;  /* 0x00000003ef047211 */ /* 0x0c2fe200078c10ff */
[----:B------:R-:W-:Y:S01]  /*91f70*/  ULDC UR8, c[0x0][0x22c] ;  /* 0x00008b0000087ab9 */ /* 0x000fe20000000800 */
[----:B------:R-:W-:Y:S01]  /*91f80*/  ULDC UR9, c[0x0][0x22c] ;  /* 0x00008b0000097ab9 */ /* 0x000fe20000000800 */
[----:B------:R-:W-:Y:S01]  /*91f90*/  ULDC UR5, c[0x0][0x248] ;  /* 0x0000920000057ab9 */ /* 0x000fe20000000800 */
[----:B------:R-:W-:Y:S01]  /*91fa0*/  LEA.HI.X.SX32 R5, R239, R0, 0x2, P6 ;  /* 0x00000000ef057211 */ /* 0x000fe200030f16ff */
[----:B------:R-:W-:Y:S01]  /*91fb0*/  ULDC UR10, c[0x0][0x22c] ;  /* 0x00008b00000a7ab9 */ /* 0x000fe20000000800 */
[----:B--2---:R-:W-:Y:S01]  /*91fc0*/  IMAD R11, R8, UR6, RZ ;  /* 0x00000006080b7c24 */ /* 0x004fe2000f8e02ff */
[----:B------:R-:W-:-:S02]  /*91fd0*/  LEA R8, P4, R238, R3, 0x2 ;  /* 0x00000003ee087211 */ /* 0x000fc400078810ff */
[C---:B------:R-:W-:Y:S01]  /*91fe0*/  ISETP.LT.AND P6, PT, R6.reuse, UR4, !P0 ;  /* 0x0000000406007c0c */ /* 0x040fe2000c7c1270 */
[----:B---3--:R-:W-:Y:S01]  /*91ff0*/  IMAD R12, R6, UR7, RZ ;  /* 0x00000007060c7c24 */ /* 0x008fe2000f8e02ff */
[CC--:B------:R-:W-:Y:S02]  /*92000*/  LEA R10, P5, R11.reuse, R3.reuse, 0x2 ;  /* 0x000000030b0a7211 */ /* 0x0c0fe400078a10ff */
[----:B------:R-:W-:Y:S01]  /*92010*/  LOP3.LUT R151, R2, 0x4a, R7, 0xfe, !PT ;  /* 0x0000004a02977812 */ /* 0x000fe200078efe07 */
[----:B------:R1:W-:Y:S01]  /*92020*/  @P1 STG.E desc[UR48][R4.64], R13 ;  /* 0x0000000d04001986 */ /* 0x0003e2000c101930 */
[-C--:B------:R-:W-:Y:S01]  /*92030*/  LEA.HI.X.SX32 R9, R238, R0.reuse, 0x2, P4 ;  /* 0x00000000ee097211 */ /* 0x080fe200020f16ff */
[----:B------:R-:W-:Y:S01]  /*92040*/  ULDC UR4, c[0x0][0x248] ;  /* 0x0000920000047ab9 */ /* 0x000fe20000000800 */
[C---:B------:R-:W-:Y:S01]  /*92050*/  LEA R148, P4, R12.reuse, R3, 0x2 ;  /* 0x000000030c947211 */ /* 0x040fe200078810ff */
[----:B------:R-:W-:Y:S01]  /*92060*/  ULDC UR6, c[0x0][0x248] ;  /* 0x0000920000067ab9 */ /* 0x000fe20000000800 */
[-C--:B------:R-:W-:Y:S01]  /*92070*/  LEA.HI.X.SX32 R11, R11, R0.reuse, 0x2, P5 ;  /* 0x000000000b0b7211 */ /* 0x080fe200028f16ff */
[----:B------:R-:W-:Y:S01]  /*92080*/  ULDC UR7, c[0x0][0x248] ;  /* 0x0000920000077ab9 */ /* 0x000fe20000000800 */
[----:B------:R-:W-:-:S02]  /*92090*/  LEA.HI.X.SX32 R149, R12, R0, 0x2, P4 ;  /* 0x000000000c957211 */ /* 0x000fc400020f16ff */
        /* <DEDUP_REMOVED lines=8> */
[----:B------:R-:W-:Y:S01]  /*92120*/  LOP3.LUT R6, R2, 0x50, R7, 0xfe, !PT ;  /* 0x0000005002067812 */ /* 0x000fe200078efe07 */
        /* <DEDUP_REMOVED lines=10> */
[----:B---3--:R-:W-:Y:S01]  /*921d0*/  IMAD R11, R12, UR6, RZ ;  /* 0x000000060c0b7c24 */ /* 0x008fe2000f8e02ff */
[----:B------:R-:W-:Y:S01]  /*921e0*/  ISETP.LT.AND P6, PT, R6, UR4, !P0 ;  /* 0x0000000406007c0c */ /* 0x000fe2000c7c1270 */
[----:B------:R-:W-:Y:S01]  /*921f0*/  ULDC UR4, c[0x0][0x248] ;  /* 0x0000920000047ab9 */ /* 0x000fe20000000800 */
[----:B------:R-:W-:Y:S01]  /*92200*/  LEA.HI.X.SX32 R9, R150, R0, 0x2, P4 ;  /* 0x0000000096097211 */ /* 0x000fe200020f16ff */
[----:B------:R-:W-:Y:S01]  /*92210*/  ULDC UR10, c[0x0][0x22c] ;  /* 0x00008b00000a7ab9 */ /* 0x000fe20000000800 */
[----:B------:R-:W-:-:S02]  /*92220*/  LEA R10, P5, R11, R3, 0x2 ;  /* 0x000000030b0a7211 */ /* 0x000fc400078a10ff */
[C-C-:B----4-:R-:W-:Y:S01]  /*92230*/  LOP3.LUT R16, R2.reuse, 0x52, R7.reuse, 0xfe, !PT ;  /* 0x0000005202107812 */ /* 0x150fe200078efe07 */
[----:B------:R1:W-:Y:S01]  /*92240*/  @P1 STG.E desc[UR48][R4.64], R17 ;  /* 0x0000001104001986 */ /* 0x0003e2000c101930 */
[-C--:B------:R-:W-:Y:S01]  /*92250*/  LEA R12, P4, R13, R3.reuse, 0x2 ;  /* 0x000000030d0c7211 */ /* 0x080fe200078810ff */
[----:B------:R-:W-:Y:S01]  /*92260*/  ULDC UR6, c[0x0][0x248] ;  /* 0x0000920000067ab9 */ /* 0x000fe20000000800 */
[-C--:B------:R-:W-:Y:S01]  /*92270*/  LEA.HI.X.SX32 R11, R11, R0.reuse, 0x2, P5 ;  /* 0x000000000b0b7211 */ /* 0x080fe200028f16ff */
[----:B------:R-:W-:Y:S01]  /*92280*/  ULDC UR7, c[0x0][0x248] ;  /* 0x0000920000077ab9 */ /* 0x000fe20000000800 */
[-C--:B------:R-:W-:Y:S02]  /*92290*/  LEA.HI.X.SX32 R13, R13, R0.reuse, 0x2, P4 ;  /* 0x000000000d0d7211 */ /* 0x080fe400020f16ff */
[--C-:B------:R-:W-:Y:S02]  /*922a0*/  LOP3.LUT R15, R2, 0x54, R7.reuse, 0xfe, !PT ;  /* 0x00000054020f7812 */ /* 0x100fe400078efe07 */
[C---:B------:R-:W-:Y:S01]  /*922b0*/  ISETP.LT.AND P1, PT, R16.reuse, UR8, !P0 ;  /* 0x0000000810007c0c */ /* 0x040fe2000c721270 */
[----:B------:R-:W-:Y:S01]  /*922c0*/  IMAD R16, R16, UR4, RZ ;  /* 0x0000000410107c24 */ /* 0x000fe2000f8e02ff */
[----:B------:R2:W-:Y:S01]  /*922d0*/  @P3 STG.E desc[UR48][R8.64], R18 ;  /* 0x0000001208003986 */ /* 0x0005e2000c101930 */
[C-C-:B------:R-:W-:Y:S01]  /*922e0*/  LOP3.LUT R14, R2.reuse, 0x56, R7.reuse, 0xfe, !PT ;  /* 0x00000056020e7812 */ /* 0x140fe200078efe07 */
[----:B------:R-:W-:Y:S01]  /*922f0*/  ULDC UR4, c[0x0][0x22c] ;  /* 0x00008b0000047ab9 */ /* 0x000fe20000000800 */
[C---:B------:R-:W-:Y:S01]  /*92300*/  ISETP.LT.AND P3, PT, R15.reuse, UR9, !P0 ;  /* 0x000000090f007c0c */ /* 0x040fe2000c761270 */
[----:B------:R-:W-:Y:S01]  /*92310*/  @P2 STG.E desc[UR48][R10.64], R19 ;  /* 0x000000130a002986 */ /* 0x000fe2000c101930 */
[----:B------:R-:W-:Y:S01]  /*92320*/  LOP3.LUT R6, R2, 0x58, R7, 0xfe, !PT ;  /* 0x0000005802067812 */ /* 0x000fe200078efe07 */
[----:B------:R-:W-:Y:S01]  /*92330*/  IMAD R15, R15, UR5, RZ ;  /* 0x000000050f0f7c24 */ /* 0x000fe2000f8e02ff */
[----:B------:R-:W-:Y:S01]  /*92340*/  ISETP.LT.AND P2, PT, R14, UR10, !P0 ;  /* 0x0000000a0e007c0c */ /* 0x000fe2000c741270 */
[----:B------:R3:W-:Y:S01]  /*92350*/  @P6 STG.E desc[UR48][R12.64], R20 ;  /* 0x000000140c006986 */ /* 0x0007e2000c101930 */
[-C--:B-1----:R-:W-:Y:S01]  /*92360*/  LEA R4, P6, R16, R3.reuse, 0x2 ;  /* 0x0000000310047211 */ /* 0x082fe200078c10ff */
[----:B------:R-:W-:Y:S01]  /*92370*/  IMAD R14, R14, UR6, RZ ;  /* 0x000000060e0e7c24 */ /* 0x000fe2000f8e02ff */
[----:B------:R-:W-:Y:S01]  /*92380*/  ULDC UR8, c[0x0][0x22c] ;  /* 0x00008b0000087ab9 */ /* 0x000fe20000000800 */
[CC--:B--2---:R-:W-:Y:S01]  /*92390*/  LEA R8, P4, R15.reuse, R3.reuse, 0x2 ;  /* 0x000000030f087211 */ /* 0x0c4fe200078810ff */
[----:B------:R-:W-:Y:S01]  /*923a0*/  ULDC UR9, c[0x0][0x22c] ;  /* 0x00008b0000097ab9 */ /* 0x000fe20000000800 */
[-C--:B------:R-:W-:Y:S01]  /*923b0*/  LEA.HI.X.SX32 R5, R16, R0.reuse, 0x2, P6 ;  /* 0x0000000010057211 */ /* 0x080fe200030f16ff */
[----:B------:R-:W-:Y:S01]  /*923c0*/  ULDC UR5, c[0x0][0x248] ;  /* 0x0000920000057ab9 */ /* 0x000fe20000000800 */
[C---:B------:R-:W-:Y:S01]  /*923d0*/  ISETP.LT.AND P6, PT, R6.reuse, UR4, !P0 ;  /* 0x0000000406007c0c */ /* 0x040fe2000c7c1270 */
[----:B------:R-:W-:Y:S01]  /*923e0*/  ULDC UR4, c[0x0][0x248] ;  /* 0x0000920000047ab9 */ /* 0x000fe20000000800 */
[----:B------:R-:W-:Y:S01]  /*923f0*/  ULDC UR10, c[0x0][0x22c] ;  /* 0x00008b00000a7ab9 */ /* 0x000fe20000000800 */
[----:B---3--:R-:W-:Y:S01]  /*92400*/  IMAD R13, R6, UR7, RZ ;  /* 0x00000007060d7c24 */ /* 0x008fe2000f8e02ff */
[----:B------:R-:W-:Y:S01]  /*92410*/  LEA R10, P5, R14, R3, 0x2 ;  /* 0x000000030e0a7211 */ /* 0x000fe200078a10ff */
[----:B------:R-:W-:Y:S01]  /*92420*/  ULDC UR6, c[0x0][0x248] ;  /* 0x0000920000067ab9 */ /* 0x000fe20000000800 */
[----:B------:R-:W-:-:S02]  /*92430*/  LEA.HI.X.SX32 R9, R15, R0, 0x2, P4 ;  /* 0x000000000f097211 */ /* 0x000fc400020f16ff */
[C-C-:B------:R-:W-:Y:S01]  /*92440*/  LOP3.LUT R16, R2.reuse, 0x5a, R7.reuse, 0xfe, !PT ;  /* 0x0000005a02107812 */ /* 0x140fe200078efe07 */
[----:B------:R1:W-:Y:S01]  /*92450*/  @P1 STG.E desc[UR48][R4.64], R21 ;  /* 0x0000001504001986 */ /* 0x0003e2000c101930 */
[CC--:B------:R-:W-:Y:S01]  /*92460*/  LEA R12, P4, R13.reuse, R3.reuse, 0x2 ;  /* 0x000000030d0c7211 */ /* 0x0c0fe200078810ff */
[----:B------:R-:W-:Y:S01]  /*92470*/  ULDC UR7, c[0x0][0x248] ;  /* 0x0000920000077ab9 */ /* 0x000fe20000000800 */
[--C-:B------:R-:W-:Y:S01]  /*92480*/  LOP3.LUT R15, R2, 0x5c, R7.reuse, 0xfe, !PT ;  /* 0x0000005c020f7812 */ /* 0x100fe200078efe07 */
[----:B------:R2:W-:Y:S01]  /*92490*/  @P3 STG.E desc[UR48][R8.64], R22 ;  /* 0x0000001608003986 */ /* 0x0005e2000c101930 */
[-C--:B------:R-:W-:Y:S02]  /*924a0*/  LEA.HI.X.SX32 R11, R14, R0.reuse, 0x2, P5 ;  /* 0x000000000e0b7211 */ /* 0x080fe400028f16ff */
[-C--:B------:R-:W-:Y:S02]  /*924b0*/  LEA.HI.X.SX32 R13, R13, R0.reuse, 0x2, P4 ;  /* 0x000000000d0d7211 */ /* 0x080fe400020f16ff */
[C---:B------:R-:W-:Y:S01]  /*924c0*/  ISETP.LT.AND P1, PT, R16.reuse, UR8, !P0 ;  /* 0x0000000810007c0c */ /* 0x040fe2000c721270 */
[----:B------:R-:W-:Y:S01]  /*924d0*/  IMAD R16, R16, UR4, RZ ;  /* 0x0000000410107c24 */ /* 0x000fe2000f8e02ff */
[C---:B------:R-:W-:Y:S01]  /*924e0*/  ISETP.LT.AND P3, PT, R15.reuse, UR9, !P0 ;  /* 0x000000090f007c0c */ /* 0x040fe2000c761270 */
[----:B------:R-:W-:Y:S01]  /*924f0*/  IMAD R15, R15, UR5, RZ ;  /* 0x000000050f0f7c24 */ /* 0x000fe2000f8e02ff */
[----:B------:R-:W-:Y:S01]  /*92500*/  @P2 STG.E desc[UR48][R10.64], R23 ;  /* 0x000000170a002986 */ /* 0x000fe2000c101930 */
[C-C-:B------:R-:W-:Y:S01]  /*92510*/  LOP3.LUT R14, R2.reuse, 0x5e, R7.reuse, 0xfe, !PT ;  /* 0x0000005e020e7812 */ /* 0x140fe200078efe07 */
[----:B------:R-:W-:Y:S01]  /*92520*/  ULDC UR4, c[0x0][0x22c] ;  /* 0x00008b0000047ab9 */ /* 0x000fe20000000800 */
[--C-:B------:R-:W-:Y:S01]  /*92530*/  LOP3.LUT R6, R2, 0x60, R7.reuse, 0xfe, !PT ;  /* 0x0000006002067812 */ /* 0x100fe200078efe07 */
[----:B------:R3:W-:Y:S01]  /*92540*/  @P6 STG.E desc[UR48][R12.64], R152 ;  /* 0x000000980c006986 */ /* 0x0007e2000c101930 */
[-C--:B-1----:R-:W-:Y:S01]  /*92550*/  LEA R4, P6, R16, R3.reuse, 0x2 ;  /* 0x0000000310047211 */ /* 0x082fe200078c10ff */
[----:B------:R-:W-:Y:S01]  /*92560*/  ULDC UR9, c[0x0][0x22c] ;  /* 0x00008b0000097ab9 */ /* 0x000fe20000000800 */
[CC--:B--2---:R-:W-:Y:S01]  /*92570*/  LEA R8, P4, R15.reuse, R3.reuse, 0x2 ;  /* 0x000000030f087211 */ /* 0x0c4fe200078810ff */
[----:B------:R-:W-:Y:S01]  /*92580*/  ULDC UR5, c[0x0][0x248] ;  /* 0x0000920000057ab9 */ /* 0x000fe20000000800 */
[C---:B------:R-:W-:Y:S01]  /*92590*/  ISETP.LT.AND P2, PT, R14.reuse, UR10, !P0 ;  /* 0x0000000a0e007c0c */ /* 0x040fe2000c741270 */
[----:B------:R-:W-:Y:S01]  /*925a0*/  IMAD R14, R14, UR6, RZ ;  /* 0x000000060e0e7c24 */ /* 0x000fe2000f8e02ff */
[-C--:B------:R-:W-:Y:S01]  /*925b0*/  LEA.HI.X.SX32 R5, R16, R0.reuse, 0x2, P6 ;  /* 0x0000000010057211 */ /* 0x080fe200030f16ff */
[----:B------:R-:W-:Y:S01]  /*925c0*/  ULDC UR8, c[0x0][0x22c] ;  /* 0x00008b0000087ab9 */ /* 0x000fe20000000800 */
[-C--:B------:R-:W-:Y:S01]  /*925d0*/  LEA.HI.X.SX32 R9, R15, R0.reuse, 0x2, P4 ;  /* 0x000000000f097211 */ /* 0x080fe200020f16ff */
[----:B------:R-:W-:Y:S01]  /*925e0*/  ULDC UR10, c[0x0][0x22c] ;  /* 0x00008b00000a7ab9 */ /* 0x000fe20000000800 */
[C---:B------:R-:W-:Y:S01]  /*925f0*/  ISETP.LT.AND P6, PT, R6.reuse, UR4, !P0 ;  /* 0x0000000406007c0c */ /* 0x040fe2000c7c1270 */
[----:B---3--:R-:W-:Y:S01]  /*92600*/  IMAD R13, R6, UR7, RZ ;  /* 0x00000007060d7c24 */ /* 0x008fe2000f8e02ff */
[C-C-:B------:R-:W-:Y:S01]  /*92610*/  LOP3.LUT R149, R2.reuse, 0x64, R7.reuse, 0xfe, !PT ;  /* 0x0000006402957812 */ /* 0x140fe200078efe07 */
[----:B------:R1:W-:Y:S01]  /*92620*/  @P1 STG.E desc[UR48][R4.64], R153 ;  /* 0x0000009904001986 */ /* 0x0003e2000c101930 */
[--C-:B------:R-:W-:Y:S01]  /*92630*/  LOP3.LUT R22, R2, 0x1ec, R7.reuse, 0xfe, !PT ;  /* 0x000001ec02167812 */ /* 0x100fe200078efe07 */
[----:B------:R-:W-:Y:S01]  /*92640*/  ULDC UR4, c[0x0][0x248] ;  /* 0x0000920000047ab9 */ /* 0x000fe20000000800 */
[-C--:B------:R-:W-:Y:S01]  /*92650*/  LEA R10, P5, R14, R3.reuse, 0x2 ;  /* 0x000000030e0a7211 */ /* 0x080fe200078a10ff */
[----:B------:R-:W-:Y:S01]  /*92660*/  @P3 STG.E desc[UR48][R8.64], R154 ;  /* 0x0000009a08003986 */ /* 0x000fe2000c101930 */
[-C--:B------:R-:W-:Y:S01]  /*92670*/  LEA R12, P4, R13, R3.reuse, 0x2 ;  /* 0x000000030d0c7211 */ /* 0x080fe200078810ff */
[----:B------:R-:W-:Y:S01]  /*92680*/  ULDC UR7, c[0x0][0x248] ;  /* 0x0000920000077ab9 */ /* 0x000fe20000000800 */
[--C-:B------:R-:W-:Y:S01]  /*92690*/  LOP3.LUT R23, R2, 0x62, R7.reuse, 0xfe, !PT ;  /* 0x0000006202177812 */ /* 0x100fe200078efe07 */
[----:B------:R-:W-:Y:S01]  /*926a0*/  ULDC UR6, c[0x0][0x248] ;  /* 0x0000920000067ab9 */ /* 0x000fe20000000800 */
[C---:B------:R-:W-:Y:S01]  /*926b0*/  ISETP.LT.AND P3, PT, R149.reuse, UR9, !P0 ;  /* 0x0000000995007c0c */ /* 0x040fe2000c761270 */
[----:B------:R-:W-:Y:S01]  /*926c0*/  IMAD R149, R149, UR5, RZ ;  /* 0x0000000595957c24 */ /* 0x000fe2000f8e02ff */
[-C--:B------:R-:W-:Y:S01]  /*926d0*/  LEA.HI.X.SX32 R11, R14, R0.reuse, 0x2, P5 ;  /* 0x000000000e0b7211 */ /* 0x080fe200028f16ff */
[----:B------:R2:W-:Y:S01]  /*926e0*/  STL [R1+0x278], R22 ;  /* 0x0002781601007387 */ /* 0x0005e20000100800 */
[C-C-:B-1----:R-:W-:Y:S01]  /*926f0*/  LOP3.LUT R153, R2.reuse, 0x68, R7.reuse, 0xfe, !PT ;  /* 0x0000006802997812 */ /* 0x142fe200078efe07 */
[----:B------:R-:W-:Y:S01]  /*92700*/  ULDC UR5, c[0x0][0x248] ;  /* 0x0000920000057ab9 */ /* 0x000fe20000000800 */
[-C--:B------:R-:W-:Y:S01]  /*92710*/  LEA.HI.X.SX32 R13, R13, R0.reuse, 0x2, P4 ;  /* 0x000000000d0d7211 */ /* 0x080fe200020f16ff */
[----:B------:R-:W-:Y:S01]  /*92720*/  ULDC UR9, c[0x0][0x22c] ;  /* 0x00008b0000097ab9 */ /* 0x000fe20000000800 */
[C---:B------:R-:W-:Y:S01]  /*92730*/  ISETP.LT.AND P1, PT, R23.reuse, UR8, !P0 ;  /* 0x0000000817007c0c */ /* 0x040fe2000c721270 */
[----:B------:R-:W-:Y:S01]  /*92740*/  IMAD R23, R23, UR4, RZ ;  /* 0x0000000417177c24 */ /* 0x000fe2000f8e02ff */
[C-C-:B------:R-:W-:Y:S01]  /*92750*/  LOP3.LUT R151, R2.reuse, 0x66, R7.reuse, 0xfe, !PT ;  /* 0x0000006602977812 */ /* 0x140fe200078efe07 */
[----:B------:R-:W-:Y:S01]  /*92760*/  @P2 STG.E desc[UR48][R10.64], R155 ;  /* 0x0000009b0a002986 */ /* 0x000fe2000c101930 */
[C-C-:B--2---:R-:W-:Y:S01]  /*92770*/  LOP3.LUT R22, R2.reuse, 0x1f8, R7.reuse, 0xfe, !PT ;  /* 0x000001f802167812 */ /* 0x144fe200078efe07 */
[----:B------:R-:W-:Y:S01]  /*92780*/  ULDC UR4, c[0x0][0x248] ;  /* 0x0000920000047ab9 */ /* 0x000fe20000000800 */
[C---:B------:R-:W-:Y:S01]  /*92790*/  ISETP.LT.AND P4, PT, R153.reuse, UR11, !P0 ;  /* 0x0000000b99007c0c */ /* 0x040fe2000c781270 */
[----:B------:R-:W-:Y:S01]  /*927a0*/  IMAD R153, R153, UR7, RZ ;  /* 0x0000000799997c24 */ /* 0x000fe2000f8e02ff */
[-C--:B------:R-:W-:Y:S01]  /*927b0*/  LEA R148, P5, R149, R3.reuse, 0x2 ;  /* 0x0000000395947211 */ /* 0x080fe200078a10ff */
[----:B------:R-:W-:Y:S01]  /*927c0*/  @P6 STG.E desc[UR48][R12.64], R156 ;  /* 0x0000009c0c006986 */ /* 0x000fe2000c101930 */
[C---:B------:R-:W-:Y:S01]  /*927d0*/  ISETP.LT.AND P2, PT, R151.reuse, UR10, !P0 ;  /* 0x0000000a97007c0c */ /* 0x040fe2000c741270 */
[----:B------:R-:W-:Y:S01]  /*927e0*/  IMAD R151, R151, UR6, RZ ;  /* 0x0000000697977c24 */ /* 0x000fe2000f8e02ff */
[C-C-:B------:R-:W-:Y:S01]  /*927f0*/  LOP3.LUT R249, R2.reuse, 0x6a, R7.reuse, 0xfe, !PT ;  /* 0x0000006a02f97812 */ /* 0x140fe200078efe07 */
[----:B------:R1:W-:Y:S01]  /*92800*/  STL [R1+0x290], R22 ;  /* 0x0002901601007387 */ /* 0x0003e20000100800 */
[----:B------:R-:W-:Y:S01]  /*92810*/  LEA.HI.X.SX32 R149, R149, R0, 0x2, P5 ;  /* 0x0000000095957211 */ /* 0x000fe200028f16ff */
[----:B------:R-:W-:Y:S01]  /*92820*/  ULDC UR6, c[0x0][0x22c] ;  /* 0x00008b0000067ab9 */ /* 0x000fe20000000800 */
[-C--:B------:R-:W-:Y:S01]  /*92830*/  LEA R152, P5, R153, R3.reuse, 0x2 ;  /* 0x0000000399987211 */ /* 0x080fe200078a10ff */
[----:B------:R-:W-:Y:S01]  /*92840*/  ULDC UR7, c[0x0][0x22c] ;  /* 0x00008b0000077ab9 */ /* 0x000fe20000000800 */
[----:B------:R-:W-:Y:S01]  /*92850*/  LOP3.LUT R248, R2, 0x6c, R7, 0xfe, !PT ;  /* 0x0000006c02f87812 */ /* 0x000fe200078efe07 */
[----:B------:R-:W-:Y:S01]  /*92860*/  ULDC UR8, c[0x0][0x22c] ;  /* 0x00008b0000087ab9 */ /* 0x000fe20000000800 */
[----:B-1----:R-:W-:-:S02]  /*92870*/  LEA R22, P6, R23, R3, 0x2 ;  /* 0x0000000317167211 */ /* 0x002fc400078c10ff */
[-C--:B------:R-:W-:Y:S02]  /*92880*/  LEA.HI.X.SX32 R153, R153, R0.reuse, 0x2, P5 ;  /* 0x0000000099997211 */ /* 0x080fe400028f16ff */
[-C--:B------:R-:W-:Y:S02]  /*92890*/  LEA.HI.X.SX32 R23, R23, R0.reuse, 0x2, P6 ;  /* 0x0000000017177211 */ /* 0x080fe400030f16ff */
[----:B------:R-:W-:Y:S02]  /*928a0*/  LEA R150, P6, R151, R3, 0x2 ;  /* 0x0000000397967211 */ /* 0x000fe400078c10ff */
[C---:B------:R-:W-:Y:S01]  /*928b0*/  ISETP.LT.AND P5, PT, R249.reuse, UR6, !P0 ;  /* 0x00000006f9007c0c */ /* 0x040fe2000c7a1270 */
[----:B------:R-:W-:Y:S01]  /*928c0*/  IMAD R249, R249, UR4, RZ ;  /* 0x00000004f9f97c24 */ /* 0x000fe2000f8e02ff */
[----:B------:R-:W-:Y:S01]  /*928d0*/  LEA.HI.X.SX32 R151, R151, R0, 0x2, P6 ;  /* 0x0000000097977211 */ /* 0x000fe200030f16ff */
[----:B------:R-:W-:Y:S01]  /*928e0*/  @P1 STG.E desc[UR48][R22.64], R157 ;  /* 0x0000009d16001986 */ /* 0x000fe2000c101930 */
[C-C-:B------:R-:W-:Y:S01]  /*928f0*/  LOP3.LUT R247, R2.reuse, 0x70, R7.reuse, 0xfe, !PT ;  /* 0x0000007002f77812 */ /* 0x140fe200078efe07 */
[----:B------:R-:W-:Y:S01]  /*92900*/  ULDC UR6, c[0x0][0x248] ;  /* 0x0000920000067ab9 */ /* 0x000fe20000000800 */
[----:B------:R-:W-:Y:S01]  /*92910*/  LOP3.LUT R246, R2, 0x6e, R7, 0xfe, !PT ;  /* 0x0000006e02f67812 */ /* 0x000fe200078efe07 */
[----:B------:R1:W-:Y:S01]  /*92920*/  @P3 STG.E desc[UR48][R148.64], R158 ;  /* 0x0000009e94003986 */ /* 0x0003e2000c101930 */
[----:B------:R-:W-:-:S03]  /*92930*/  ULDC UR4, c[0x0][0x248] ;  /* 0x0000920000047ab9 */ /* 0x000fc60000000800 */
[----:B------:R2:W-:Y:S01]  /*92940*/  @P2 STG.E desc[UR48][R150.64], R159 ;  /* 0x0000009f96002986 */ /* 0x0005e2000c101930 */
[C---:B------:R-:W-:Y:S01]  /*92950*/  ISETP.LT.AND P2, PT, R248.reuse, UR7, !P0 ;  /* 0x00000007f8007c0c */ /* 0x040fe2000c741270 */
[----:B------:R-:W-:Y:S01]  /*92960*/  IMAD R248, R248, UR5, RZ ;  /* 0x00000005f8f87c24 */ /* 0x000fe2000f8e02ff */
[C---:B------:R-:W-:Y:S01]  /*92970*/  ISETP.LT.AND P3, PT, R246.reuse, UR8, !P0 ;  /* 0x00000008f6007c0c */ /* 0x040fe2000c761270 */
[----:B------:R3:W-:Y:S01]  /*92980*/  @P4 STG.E desc[UR48][R152.64], R160 ;  /* 0x000000a098004986 */ /* 0x0007e2000c101930 */
[-C--:B-1----:R-:W-:Y:S01]  /*92990*/  LEA R148, P1, R249, R3.reuse, 0x2 ;  /* 0x00000003f9947211 */ /* 0x082fe200078210ff */
[----:B------:R-:W-:Y:S01]  /*929a0*/  IMAD R246, R246, UR4, RZ ;  /* 0x00000004f6f67c24 */ /* 0x000fe2000f8e02ff */
[C---:B------:R-:W-:Y:S01]  /*929b0*/  ISETP.LT.AND P4, PT, R247.reuse, UR9, !P0 ;  /* 0x00000009f7007c0c */ /* 0x040fe2000c781270 */
[----:B------:R-:W-:Y:S01]  /*929c0*/  IMAD R247, R247, UR6, RZ ;  /* 0x00000006f7f77c24 */ /* 0x000fe2000f8e02ff */
[-C--:B------:R-:W-:Y:S01]  /*929d0*/  LEA.HI.X.SX32 R149, R249, R0.reuse, 0x2, P1 ;  /* 0x00000000f9957211 */ /* 0x080fe200008f16ff */
[----:B------:R-:W-:Y:S01]  /*929e0*/  ULDC UR4, c[0x0][0x22c] ;  /* 0x00008b0000047ab9 */ /* 0x000fe20000000800 */
[-C--:B------:R-:W-:Y:S01]  /*929f0*/  LEA R22, P1, R248, R3.reuse, 0x2 ;  /* 0x00000003f8167211 */ /* 0x080fe200078210ff */
[----:B------:R-:W-:Y:S01]  /*92a00*/  ULDC UR5, c[0x0][0x22c] ;  /* 0x00008b0000057ab9 */ /* 0x000fe20000000800 */
[C-C-:B------:R-:W-:Y:S01]  /*92a10*/  LOP3.LUT R242, R2.reuse, 0x1fe, R7.reuse, 0xfe, !PT ;  /* 0x000001fe02f27812 */ /* 0x140fe200078efe07 */
[----:B------:R1:W-:Y:S01]  /*92a20*/  @P5 STG.E desc[UR48][R148.64], R161 ;  /* 0x000000a194005986 */ /* 0x0003e2000c101930 */
[CC--:B--2---:R-:W-:Y:S01]  /*92a30*/  LEA R150, P5, R247.reuse, R3.reuse, 0x2 ;  /* 0x00000003f7967211 */ /* 0x0c4fe200078a10ff */
[----:B------:R-:W-:Y:S01]  /*92a40*/  ULDC UR6, c[0x0][0x22c] ;  /* 0x00008b0000067ab9 */ /* 0x000fe20000000800 */
[----:B------:R-:W-:Y:S01]  /*92a50*/  LOP3.LUT R243, R2, 0x72, R7, 0xfe, !PT ;  /* 0x0000007202f37812 */ /* 0x000fe200078efe07 */
[----:B------:R-:W-:Y:S01]  /*92a60*/  ULDC UR7, c[0x0][0x22c] ;  /* 0x00008b0000077ab9 */ /* 0x000fe20000000800 */
[-C--:B------:R-:W-:Y:S01]  /*92a70*/  LEA.HI.X.SX32 R23, R248, R0.reuse, 0x2, P1 ;  /* 0x00000000f8177211 */ /* 0x080fe200008f16ff */
[----:B---3--:R-:W2:Y:S01]  /*92a80*/  LDC R153, c[0x0][0x248] ;  /* 0x00009200ff997b82 */ /* 0x008ea20000000800 */
[----:B------:R-:W-:Y:S01]  /*92a90*/  ISETP.LT.AND P1, PT, R242, UR4, !P0 ;  /* 0x00000004f2007c0c */ /* 0x000fe2000c721270 */
[----:B------:R-:W-:Y:S01]  /*92aa0*/  ULDC UR4, c[0x0][0x248] ;  /* 0x0000920000047ab9 */ /* 0x000fe20000000800 */
[----:B------:R-:W-:Y:S01]  /*92ab0*/  LEA.HI.X.SX32 R151, R247, R0, 0x2, P5 ;  /* 0x00000000f7977211 */ /* 0x000fe200028f16ff */
[----:B------:R-:W-:Y:S01]  /*92ac0*/  ULDC UR8, c[0x0][0x22c] ;  /* 0x00008b0000087ab9 */ /* 0x000fe20000000800 */
[----:B-1----:R-:W-:-:S02]  /*92ad0*/  LEA R148, P6, R246, R3, 0x2 ;  /* 0x00000003f6947211 */ /* 0x002fc400078c10ff */
[C---:B------:R-:W-:Y:S01]  /*92ae0*/  ISETP.LT.AND P5, PT, R243.reuse, UR5, !P0 ;  /* 0x00000005f3007c0c */ /* 0x040fe2000c7a1270 */
[----:B------:R-:W-:Y:S01]  /*92af0*/  IMAD R243, R243, UR4, RZ ;  /* 0x00000004f3f37c24 */ /* 0x000fe2000f8e02ff */
[-C--:B------:R-:W-:Y:S01]  /*92b00*/  LEA.HI.X.SX32 R149, R246, R0.reuse, 0x2, P6 ;  /* 0x00000000f6957211 */ /* 0x080fe200030f16ff */
[----:B------:R1:W-:Y:S01]  /*92b10*/  @P2 STG.E desc[UR48][R22.64], R162 ;  /* 0x000000a216002986 */ /* 0x0003e2000c101930 */
[C-C-:B------:R-:W-:Y:S01]  /*92b20*/  LOP3.LUT R239, R2.reuse, 0x74, R7.reuse, 0xfe, !PT ;  /* 0x0000007402ef7812 */ /* 0x140fe200078efe07 */
[----:B------:R-:W-:Y:S01]  /*92b30*/  ULDC UR4, c[0x0][0x248] ;  /* 0x0000920000047ab9 */ /* 0x000fe20000000800 */
[C-C-:B------:R-:W-:Y:S01]  /*92b40*/  LOP3.LUT R240, R2.reuse, 0x76, R7.reuse, 0xfe, !PT ;  /* 0x0000007602f07812 */ /* 0x140fe200078efe07 */
[----:B------:R3:W-:Y:S01]  /*92b50*/  @P3 STG.E desc[UR48][R148.64], R163 ;  /* 0x000000a394003986 */ /* 0x0007e2000c101930 */
[----:B------:R-:W-:Y:S01]  /*92b60*/  ULDC UR5, c[0x0][0x248] ;  /* 0x0000920000057ab9 */ /* 0x000fe20000000800 */
[----:B------:R-:W-:Y:S01]  /*92b70*/  ISETP.LT.AND P2, PT, R239, UR6, !P0 ;  /* 0x00000006ef007c0c */ /* 0x000fe2000c741270 */
[----:B------:R-:W4:Y:S01]  /*92b80*/  LDC R152, c[0x0][0x248] ;  /* 0x00009200ff987b82 */ /* 0x000f220000000800 */
[-C--:B-1----:R-:W-:Y:S01]  /*92b90*/  LEA R22, P3, R243, R3.reuse, 0x2 ;  /* 0x00000003f3167211 */ /* 0x082fe200078610ff */
[----:B------:R-:W-:Y:S01]  /*92ba0*/  IMAD R239, R239, UR4, RZ ;  /* 0x00000004efef7c24 */ /* 0x000fe2000f8e02ff */
[----:B------:R1:W-:Y:S01]  /*92bb0*/  @P4 STG.E desc[UR48][R150.64], R164 ;  /* 0x000000a496004986 */ /* 0x0003e2000c101930 */
[--C-:B------:R-:W-:Y:S01]  /*92bc0*/  LOP3.LUT R238, R2, 0x78, R7.reuse, 0xfe, !PT ;  /* 0x0000007802ee7812 */ /* 0x100fe200078efe07 */
[----:B------:R-:W-:Y:S01]  /*92bd0*/  ULDC UR4, c[0x0][0x248] ;  /* 0x0000920000047ab9 */ /* 0x000fe20000000800 */
[-C--:B------:R-:W-:Y:S01]  /*92be0*/  LEA.HI.X.SX32 R23, R243, R0.reuse, 0x2, P3 ;  /* 0x00000000f3177211 */ /* 0x080fe200018f16ff */
[----:B------:R-:W-:Y:S01]  /*92bf0*/  ULDC UR6, c[0x0][0x22c] ;  /* 0x00008b0000067ab9 */ /* 0x000fe20000000800 */
[C---:B------:R-:W-:Y:S01]  /*92c00*/  ISETP.LT.AND P3, PT, R240.reuse, UR7, !P0 ;  /* 0x00000007f0007c0c */ /* 0x040fe2000c761270 */
[----:B------:R-:W-:Y:S01]  /*92c10*/  IMAD R240, R240, UR5, RZ ;  /* 0x00000005f0f07c24 */ /* 0x000fe2000f8e02ff */
[CC--:B---3--:R-:W-:Y:S01]  /*92c20*/  LEA R148, P6, R239.reuse, R3.reuse, 0x2 ;  /* 0x00000003ef947211 */ /* 0x0c8fe200078c10ff */
[----:B------:R3:W-:Y:S01]  /*92c30*/  @P5 STG.E desc[UR48][R22.64], R165 ;  /* 0x000000a516005986 */ /* 0x0007e2000c101930 */
[----:B------:R-:W-:Y:S01]  /*92c40*/  ULDC UR5, c[0x0][0x22c] ;  /* 0x00008b0000057ab9 */ /* 0x000fe20000000800 */
[----:B------:R-:W-:Y:S01]  /*92c50*/  LOP3.LUT R237, R2, 0x7a, R7, 0xfe, !PT ;  /* 0x0000007a02ed7812 */ /* 0x000fe200078efe07 */
[----:B------:R-:W-:Y:S01]  /*92c60*/  ULDC UR7, c[0x0][0x22c] ;  /* 0x00008b0000077ab9 */ /* 0x000fe20000000800 */
[----:B------:R-:W-:Y:S01]  /*92c70*/  LEA.HI.X.SX32 R149, R239, R0, 0x2, P6 ;  /* 0x00000000ef957211 */ /* 0x000fe200030f16ff */
[----:B-1----:R-:W1:Y:S01]  /*92c80*/  LDC R151, c[0x0][0x248] ;  /* 0x00009200ff977b82 */ /* 0x002e620000000800 */
[----:B---3--:R-:W-:-:S07]  /*92c90*/  LEA R22, P5, R240, R3, 0x2 ;  /* 0x00000003f0167211 */ /* 0x008fce00078a10ff */
[----:B------:R-:W3:Y:S01]  /*92ca0*/  LDC R150, c[0x0][0x248] ;  /* 0x00009200ff967b82 */ /* 0x000ee20000000800 */
[----:B------:R-:W-:Y:S02]  /*92cb0*/  LEA.HI.X.SX32 R23, R240, R0, 0x2, P5 ;  /* 0x00000000f0177211 */ /* 0x000fe400028f16ff */
[C---:B------:R-:W-:Y:S01]  /*92cc0*/  ISETP.LT.AND P5, PT, R238.reuse, UR5, !P0 ;  /* 0x00000005ee007c0c */ /* 0x040fe2000c7a1270 */
[----:B------:R-:W-:Y:S01]  /*92cd0*/  IMAD R238, R238, UR4, RZ ;  /* 0x00000004eeee7c24 */ /* 0x000fe2000f8e02ff */
[----:B------:R-:W-:Y:S01]  /*92ce0*/  @P2 STG.E desc[UR48][R148.64], R166 ;  /* 0x000000a694002986 */ /* 0x000fe2000c101930 */
[----:B------:R-:W-:Y:S01]  /*92cf0*/  ULDC UR4, c[0x0][0x248] ;  /* 0x0000920000047ab9 */ /* 0x000fe20000000800 */
[C-C-:B------:R-:W-:Y:S01]  /*92d00*/  LOP3.LUT R236, R2.reuse, 0x7c, R7.reuse, 0xfe, !PT ;  /* 0x0000007c02ec7812 */ /* 0x140fe200078efe07 */
[----:B------:R-:W-:Y:S01]  /*92d10*/  ULDC UR5, c[0x0][0x248] ;  /* 0x0000920000057ab9 */ /* 0x000fe20000000800 */
[----:B------:R2:W-:Y:S01]  /*92d20*/  @P3 STG.E desc[UR48][R22.64], R167 ;  /* 0x000000a716003986 */ /* 0x0005e2000c101930 */
[C---:B------:R-:W-:Y:S01]  /*92d30*/  ISETP.LT.AND P3, PT, R237.reuse, UR6, !P0 ;  /* 0x00000006ed007c0c */ /* 0x040fe2000c761270 */
[----:B------:R-:W-:Y:S01]  /*92d40*/  IMAD R237, R237, UR4, RZ ;  /* 0x00000004eded7c24 */ /* 0x000fe2000f8e02ff */
[C-C-:B------:R-:W-:Y:S01]  /*92d50*/  LOP3.LUT R155, R2.reuse, 0x7e, R7.reuse, 0xfe, !PT ;  /* 0x0000007e029b7812 */ /* 0x140fe200078efe07 */
[----:B------:R-:W-:Y:S01]  /*92d60*/  ULDC UR4, c[0x0][0x248] ;  /* 0x0000920000047ab9 */ /* 0x000fe20000000800 */
[C-C-:B------:R-:W-:Y:S01]  /*92d70*/  LOP3.LUT R156, R2.reuse, 0x80, R7.reuse, 0xfe, !PT ;  /* 0x00000080029c7812 */ /* 0x140fe200078efe07 */
[----:B------:R-:W-:Y:S01]  /*92d80*/  ULDC UR6, c[0x0][0x22c] ;  /* 0x00008b0000067ab9 */ /* 0x000fe20000000800 */
[----:B------:R-:W-:-:S02]  /*92d90*/  LOP3.LUT R241, R2, 0x82, R7, 0xfe, !PT ;  /* 0x0000008202f17812 */ /* 0x000fc400078efe07 */
[----:B--2---:R-:W-:Y:S02]  /*92da0*/  LEA R22, P2, R238, R3, 0x2 ;  /* 0x00000003ee167211 */ /* 0x004fe400078410ff */
[--C-:B------:R-:W-:Y:S02]  /*92db0*/  LOP3.LUT R154, R2, 0x84, R7.reuse, 0xfe, !PT ;  /* 0x00000084029a7812 */ /* 0x100fe400078efe07 */
[----:B------:R-:W-:Y:S02]  /*92dc0*/  LEA.HI.X.SX32 R23, R238, R0, 0x2, P2 ;  /* 0x00000000ee177211 */ /* 0x000fe400010f16ff */
[C-C-:B------:R-:W-:Y:S02]  /*92dd0*/  LOP3.LUT R4, R2.reuse, 0x86, R7.reuse, 0xfe, !PT ;  /* 0x0000008602047812 */ /* 0x140fe400078efe07 */
[C-C-:B------:R-:W-:Y:S02]  /*92de0*/  LOP3.LUT R21, R2.reuse, 0x88, R7.reuse, 0xfe, !PT ;  /* 0x0000008802157812 */ /* 0x140fe400078efe07 */
[----:B------:R-:W-:-:S02]  /*92df0*/  LOP3.LUT R19, R2, 0x8a, R7, 0xfe, !PT ;  /* 0x0000008a02137812 */ /* 0x000fc400078efe07 */
[C-C-:B------:R-:W-:Y:S02]  /*92e00*/  LOP3.LUT R20, R2.reuse, 0x8c, R7.reuse, 0xfe, !PT ;  /* 0x0000008c02147812 */ /* 0x140fe400078efe07 */
[C-C-:B------:R-:W-:Y:S02]  /*92e10*/  LOP3.LUT R13, R2.reuse, 0x8e, R7.reuse, 0xfe, !PT ;  /* 0x0000008e020d7812 */ /* 0x140fe400078efe07 */
[C-C-:B------:R-:W-:Y:S02]  /*92e20*/  LOP3.LUT R17, R2.reuse, 0x90, R7.reuse, 0xfe, !PT ;  /* 0x0000009002117812 */ /* 0x140fe400078efe07 */
        /* <DEDUP_REMOVED lines=179> */
[----:B------:R-:W-:Y:S02]  /*93960*/  LOP3.LUT R2, R2, 0x1fc, R7, 0xfe, !PT ;  /* 0x000001fc02027812 */ /* 0x000fe400078efe07 */
[----:B------:R-:W2:Y:S01]  /*93970*/  LDC R7, c[0x0][0x248] ;  /* 0x00009200ff077b82 */ /* 0x000ea20000000800 */
[----:B------:R4:W-:Y:S01]  /*93980*/  @P5 STG.E desc[UR48][R22.64], R168 ;  /* 0x000000a816005986 */ /* 0x0009e2000c101930 */
[C---:B------:R-:W-:Y:S01]  /*93990*/  ISETP.LT.AND P6, PT, R236.reuse, UR7, !P0 ;  /* 0x00000007ec007c0c */ /* 0x040fe2000c7c1270 */
[----:B------:R-:W-:Y:S01]  /*939a0*/  IMAD R236, R236, UR5, RZ ;  /* 0x00000005ecec7c24 */ /* 0x000fe2000f8e02ff */
[----:B------:R-:W-:Y:S01]  /*939b0*/  ULDC UR5, c[0x0][0x22c] ;  /* 0x00008b0000057ab9 */ /* 0x000fe20000000800 */
[----:B----4-:R-:W-:-:S04]  /*939c0*/  LEA R22, P2, R237, R3, 0x2 ;  /* 0x00000003ed167211 */ /* 0x010fc800078410ff */
[-C--:B------:R-:W-:Y:S02]  /*939d0*/  LEA.HI.X.SX32 R23, R237, R0.reuse, 0x2, P2 ;  /* 0x00000000ed177211 */ /* 0x080fe400010f16ff */
[C---:B------:R-:W-:Y:S01]  /*939e0*/  ISETP.LT.AND P2, PT, R155.reuse, UR5, !P0 ;  /* 0x000000059b007c0c */ /* 0x040fe2000c741270 */
[----:B------:R-:W-:Y:S01]  /*939f0*/  IMAD R155, R155, UR4, RZ ;  /* 0x000000049b9b7c24 */ /* 0x000fe2000f8e02ff */
[CC--:B------:R-:W-:Y:S01]  /*93a00*/  LEA R148, P5, R236.reuse, R3.reuse, 0x2 ;  /* 0x00000003ec947211 */ /* 0x0c0fe200078a10ff */
[----:B------:R4:W-:Y:S01]  /*93a10*/  @P3 STG.E desc[UR48][R22.64], R169 ;  /* 0x000000a916003986 */ /* 0x0009e2000c101930 */
[----:B------:R-:W-:Y:S01]  /*93a20*/  ULDC UR5, c[0x0][0x22c] ;  /* 0x00008b0000057ab9 */ /* 0x000fe20000000800 */
[----:B------:R-:W-:Y:S01]  /*93a30*/  ULDC UR4, c[0x0][0x248] ;  /* 0x0000920000047ab9 */ /* 0x000fe20000000800 */
[----:B------:R-:W-:Y:S02]  /*93a40*/  LEA.HI.X.SX32 R149, R236, R0, 0x2, P5 ;  /* 0x00000000ec957211 */ /* 0x000fe400028f16ff */
[----:B----4-:R-:W-:-:S04]  /*93a50*/  LEA R22, P3, R155, R3, 0x2 ;  /* 0x000000039b167211 */ /* 0x010fc800078610ff */
[----:B------:R-:W-:Y:S02]  /*93a60*/  LEA.HI.X.SX32 R23, R155, R0, 0x2, P3 ;  /* 0x000000009b177211 */ /* 0x000fe400018f16ff */
[C---:B------:R-:W-:Y:S01]  /*93a70*/  ISETP.LT.AND P3, PT, R156.reuse, UR5, !P0 ;  /* 0x000000059c007c0c */ /* 0x040fe2000c761270 */
[----:B------:R-:W-:Y:S01]  /*93a80*/  IMAD R156, R156, UR4, RZ ;  /* 0x000000049c9c7c24 */ /* 0x000fe2000f8e02ff */
[----:B------:R4:W-:Y:S01]  /*93a90*/  @P6 STG.E desc[UR48][R148.64], R170 ;  /* 0x000000aa94006986 */ /* 0x0009e2000c101930 */
[----:B------:R-:W-:Y:S01]  /*93aa0*/  ISETP.LT.AND P4, PT, R241, UR8, !P0 ;  /* 0x00000008f1007c0c */ /* 0x000fe2000c781270 */
[----:B------:R-:W-:Y:S01]  /*93ab0*/  ULDC UR4, c[0x0][0x22c] ;  /* 0x00008b0000047ab9 */ /* 0x000fe20000000800 */
[----:B--2---:R-:W-:Y:S01]  /*93ac0*/  IMAD R7, R7, 0x2, R156 ;  /* 0x0000000207077824 */ /* 0x004fe200078e029c */
[----:B------:R2:W-:Y:S01]  /*93ad0*/  @P2 STG.E desc[UR48][R22.64], R171 ;  /* 0x000000ab16002986 */ /* 0x0005e2000c101930 */
[----:B------:R-:W-:Y:S01]  /*93ae0*/  ISETP.LT.AND P5, PT, R154, UR6, !P0 ;  /* 0x000000069a007c0c */ /* 0x000fe2000c7a1270 */
[----:B------:R-:W-:-:S02]  /*93af0*/  ULDC UR5, c[0x0][0x22c] ;  /* 0x00008b0000057ab9 */ /* 0x000fc40000000800 */
[-C--:B----4-:R-:W-:Y:S02]  /*93b00*/  LEA R148, P6, R7, R3.reuse, 0x2 ;  /* 0x0000000307947211 */ /* 0x090fe400078c10ff */
[----:B--2---:R-:W-:-:S04]  /*93b10*/  LEA R22, P2, R156, R3, 0x2 ;  /* 0x000000039c167211 */ /* 0x004fc800078410ff */
[-C--:B------:R-:W-:Y:S02]  /*93b20*/  LEA.HI.X.SX32 R23, R156, R0.reuse, 0x2, P2 ;  /* 0x000000009c177211 */ /* 0x080fe400010f16ff */
[----:B------:R-:W-:Y:S01]  /*93b30*/  ISETP.LT.AND P2, PT, R4, UR4, !P0 ;  /* 0x0000000404007c0c */ /* 0x000fe2000c741270 */
[----:B------:R-:W-:Y:S01]  /*93b40*/  IMAD R4, R153, 0x2, R7 ;  /* 0x0000000299047824 */ /* 0x000fe200078e0207 */
[----:B------:R-:W-:Y:S01]  /*93b50*/  LEA.HI.X.SX32 R149, R7, R0, 0x2, P6 ;  /* 0x0000000007957211 */ /* 0x000fe200030f16ff */
[----:B------:R2:W-:Y:S01]  /*93b60*/  @P3 STG.E desc[UR48][R22.64], R172 ;  /* 0x000000ac16003986 */ /* 0x0005e2000c101930 */
[----:B------:R-:W-:-:S03]  /*93b70*/  ULDC UR4, c[0x0][0x22c] ;  /* 0x00008b0000047ab9 */ /* 0x000fc60000000800 */
[----:B------:R4:W-:Y:S01]  /*93b80*/  @P4 STG.E desc[UR48][R148.64], R173 ;  /* 0x000000ad94004986 */ /* 0x0009e2000c101930 */
[----:B------:R-:W-:Y:S01]  /*93b90*/  ISETP.LT.AND P3, PT, R21, UR4, !P0 ;  /* 0x0000000415007c0c */ /* 0x000fe2000c761270 */
[----:B------:R-:W-:Y:S01]  /*93ba0*/  ULDC UR4, c[0x0][0x22c] ;  /* 0x00008b0000047ab9 */ /* 0x000fe20000000800 */
[C---:B--2---:R-:W-:Y:S01]  /*93bb0*/  LEA R22, P6, R4.reuse, R3, 0x2 ;  /* 0x0000000304167211 */ /* 0x044fe200078c10ff */
[----:B----4-:R-:W2:Y:S03]  /*93bc0*/  LDC R148, c[0x0][0x248] ;  /* 0x00009200ff947b82 */ /* 0x010ea60000000800 */
[----:B------:R-:W-:Y:S02]  /*93bd0*/  LEA.HI.X.SX32 R23, R4, R0, 0x2, P6 ;  /* 0x0000000004177211 */ /* 0x000fe400030f16ff */
[----:B-1----:R-:W-:Y:S02]  /*93be0*/  LEA R4, R151, R4, 0x1 ;  /* 0x0000000497047211 */ /* 0x002fe400078e08ff */
[----:B------:R-:W-:Y:S01]  /*93bf0*/  ISETP.LT.AND P4, PT, R19, UR4, !P0 ;  /* 0x0000000413007c0c */ /* 0x000fe2000c781270 */
[----:B------:R1:W-:Y:S01]  /*93c00*/  @P5 STG.E desc[UR48][R22.64], R174 ;  /* 0x000000ae16005986 */ /* 0x0003e2000c101930 */
[----:B------:R-:W-:Y:S01]  /*93c10*/  ULDC UR4, c[0x0][0x22c] ;  /* 0x00008b0000047ab9 */ /* 0x000fe20000000800 */
[----:B------:R-:W4:Y:S01]  /*93c20*/  LDC R19, c[0x0][0x248] ;  /* 0x00009200ff137b82 */ /* 0x000f220000000800 */
[----:B---3--:R-:W-:-:S07]  /*93c30*/  IMAD R7, R150, 0x2, R4 ;  /* 0x0000000296077824 */ /* 0x008fce00078e0204 */
[----:B------:R-:W3:Y:S01]  /*93c40*/  LDC R149, c[0x0][0x248] ;  /* 0x00009200ff957b82 */ /* 0x000ee20000000800 */
[----:B-1----:R-:W-:-:S04]  /*93c50*/  LEA R22, P5, R4, R3, 0x2 ;  /* 0x0000000304167211 */ /* 0x002fc800078a10ff */
[-C--:B------:R-:W-:Y:S01]  /*93c60*/  LEA.HI.X.SX32 R23, R4, R0.reuse, 0x2, P5 ;  /* 0x0000000004177211 */ /* 0x080fe200028f16ff */
[----:B------:R-:W-:Y:S01]  /*93c70*/  IMAD R4, R152, 0x2, R7 ;  /* 0x0000000298047824 */ /* 0x000fe200078e0207 */
[----:B------:R-:W-:Y:S01]  /*93c80*/  ISETP.LT.AND P5, PT, R20, UR4, !P0 ;  /* 0x0000000414007c0c */ /* 0x000fe2000c7a1270 */
[----:B------:R-:W-:Y:S01]  /*93c90*/  ULDC UR4, c[0x0][0x22c] ;  /* 0x00008b0000047ab9 */ /* 0x000fe20000000800 */
[CC--:B------:R-:W-:Y:S01]  /*93ca0*/  LEA R20, P6, R7.reuse, R3.reuse, 0x2 ;  /* 0x0000000307147211 */ /* 0x0c0fe200078c10ff */
[----:B------:R1:W-:Y:S03]  /*93cb0*/  @P2 STG.E desc[UR48][R22.64], R175 ;  /* 0x000000af16002986 */ /* 0x0003e6000c101930 */
[----:B------:R-:W-:Y:S02]  /*93cc0*/  LEA.HI.X.SX32 R21, R7, R0, 0x2, P6 ;  /* 0x0000000007157211 */ /* 0x000fe400030f16ff */
[----:B------:R-:W-:Y:S01]  /*93cd0*/  ISETP.LT.AND P2, PT, R13, UR4, !P0 ;  /* 0x000000040d007c0c */ /* 0x000fe2000c741270 */
[----:B------:R-:W-:Y:S01]  /*93ce0*/  ULDC UR4, c[0x0][0x22c] ;  /* 0x00008b0000047ab9 */ /* 0x000fe20000000800 */
[----:B------:R-:W3:Y:S01]  /*93cf0*/  LDC R13, c[0x0][0x248] ;  /* 0x00009200ff0d7b82 */ /* 0x000ee20000000800 */
[----:B-1----:R-:W-:-:S04]  /*93d00*/  LEA R22, P6, R4, R3, 0x2 ;  /* 0x0000000304167211 */ /* 0x002fc800078c10ff */
[----:B------:R-:W-:Y:S01]  /*93d10*/  LEA.HI.X.SX32 R23, R4, R0, 0x2, P6 ;  /* 0x0000000004177211 */ /* 0x000fe200030f16ff */
[----:B--2---:R-:W-:Y:S01]  /*93d20*/  IMAD R4, R148, 0x2, R4 ;  /* 0x0000000294047824 */ /* 0x004fe200078e0204 */
[----:B------:R1:W-:Y:S01]  /*93d30*/  @P3 STG.E desc[UR48][R20.64], R176 ;  /* 0x000000b014003986 */ /* 0x0003e2000c101930 */
[----:B------:R-:W-:Y:S01]  /*93d40*/  ISETP.LT.AND P3, PT, R17, UR4, !P0 ;  /* 0x0000000411007c0c */ /* 0x000fe2000c761270 */
[----:B------:R-:W-:Y:S01]  /*93d50*/  ULDC UR4, c[0x0][0x22c] ;  /* 0x00008b0000047ab9 */ /* 0x000fe20000000800 */
[----:B------:R-:W2:Y:S01]  /*93d60*/  LDC R17, c[0x0][0x248] ;  /* 0x00009200ff117b82 */ /* 0x000ea20000000800 */
[----:B------:R1:W-:Y:S01]  /*93d70*/  @P4 STG.E desc[UR48][R22.64], R177 ;  /* 0x000000b116004986 */ /* 0x0003e2000c101930 */
[----:B----4-:R-:W-:Y:S01]  /*93d80*/  IMAD R7, R19, 0x2, R4 ;  /* 0x0000000213077824 */ /* 0x010fe200078e0204 */
[----:B-1----:R-:W-:-:S04]  /*93d90*/  LEA R20, P4, R4, R3, 0x2 ;  /* 0x0000000304147211 */ /* 0x002fc800078810ff */
[-C--:B------:R-:W-:Y:S01]  /*93da0*/  LEA.HI.X.SX32 R21, R4, R0.reuse, 0x2, P4 ;  /* 0x0000000004157211 */ /* 0x080fe200020f16ff */
[----:B------:R-:W1:Y:S01]  /*93db0*/  LDC R22, c[0x0][0x248] ;  /* 0x00009200ff167b82 */ /* 0x000e620000000800 */
[----:B------:R-:W-:Y:S01]  /*93dc0*/  ISETP.LT.AND P4, PT, R18, UR4, !P0 ;  /* 0x0000000412007c0c */ /* 0x000fe2000c781270 */
[----:B------:R-:W-:Y:S01]  /*93dd0*/  ULDC UR4, c[0x0][0x22c] ;  /* 0x00008b0000047ab9 */ /* 0x000fe20000000800 */
[----:B------:R-:W-:Y:S02]  /*93de0*/  LEA R18, P6, R7, R3, 0x2 ;  /* 0x0000000307127211 */ /* 0x000fe400078c10ff */
[----:B---3--:R-:W-:Y:S02]  /*93df0*/  LEA R4, R149, R7, 0x1 ;  /* 0x0000000795047211 */ /* 0x008fe400078e08ff */
[-C--:B------:R-:W-:Y:S01]  /*93e00*/  LEA.HI.X.SX32 R19, R7, R0.reuse, 0x2, P6 ;  /* 0x0000000007137211 */ /* 0x080fe200030f16ff */
[----:B------:R3:W-:Y:S04]  /*93e10*/  @P5 STG.E desc[UR48][R20.64], R178 ;  /* 0x000000b214005986 */ /* 0x0007e8000c101930 */
[----:B------:R4:W-:Y:S01]  /*93e20*/  @P2 STG.E desc[UR48][R18.64], R179 ;  /* 0x000000b312002986 */ /* 0x0009e2000c101930 */
[C---:B---3--:R-:W-:Y:S01]  /*93e30*/  LEA R20, P6, R4.reuse, R3, 0x2 ;  /* 0x0000000304147211 */ /* 0x048fe200078c10ff */
[----:B----4-:R-:W3:Y:S03]  /*93e40*/  LDC R18, c[0x0][0x248] ;  /* 0x00009200ff127b82 */ /* 0x010ee60000000800 */
[----:B------:R-:W-:Y:S01]  /*93e50*/  LEA.HI.X.SX32 R21, R4, R0, 0x2, P6 ;  /* 0x0000000004157211 */ /* 0x000fe200030f16ff */
[----:B------:R-:W-:Y:S01]  /*93e60*/  IMAD R4, R13, 0x2, R4 ;  /* 0x000000020d047824 */ /* 0x000fe200078e0204 */
[----:B------:R-:W-:Y:S01]  /*93e70*/  ISETP.LT.AND P5, PT, R16, UR4, !P0 ;  /* 0x0000000410007c0c */ /* 0x000fe2000c7a1270 */
[----:B------:R-:W-:-:S02]  /*93e80*/  ULDC UR4, c[0x0][0x22c] ;  /* 0x00008b0000047ab9 */ /* 0x000fc40000000800 */
[----:B------:R4:W-:Y:S01]  /*93e90*/  @P3 STG.E desc[UR48][R20.64], R180 ;  /* 0x000000b414003986 */ /* 0x0009e2000c101930 */
[----:B------:R-:W3:Y:S01]  /*93ea0*/  LDC R13, c[0x0][0x248] ;  /* 0x00009200ff0d7b82 */ /* 0x000ee20000000800 */
[-C--:B------:R-:W-:Y:S01]  /*93eb0*/  LEA R16, P3, R4, R3.reuse, 0x2 ;  /* 0x0000000304107211 */ /* 0x080fe200078610ff */
[----:B--2---:R-:W-:Y:S01]  /*93ec0*/  IMAD R7, R17, 0x2, R4 ;  /* 0x0000000211077824 */ /* 0x004fe200078e0204 */
[----:B------:R-:W-:Y:S01]  /*93ed0*/  ISETP.LT.AND P2, PT, R14, UR4, !P0 ;  /* 0x000000040e007c0c */ /* 0x000fe2000c741270 */
[----:B------:R-:W-:Y:S01]  /*93ee0*/  ULDC UR4, c[0x0][0x22c] ;  /* 0x00008b0000047ab9 */ /* 0x000fe20000000800 */
[-C--:B------:R-:W-:Y:S01]  /*93ef0*/  LEA.HI.X.SX32 R17, R4, R0.reuse, 0x2, P3 ;  /* 0x0000000004117211 */ /* 0x080fe200018f16ff */
[----:B-1----:R-:W-:Y:S01]  /*93f00*/  IMAD R4, R22, 0x2, R7 ;  /* 0x0000000216047824 */ /* 0x002fe200078e0207 */
[----:B------:R-:W-:Y:S01]  /*93f10*/  LEA R14, P6, R7, R3, 0x2 ;  /* 0x00000003070e7211 */ /* 0x000fe200078c10ff */
[----:B------:R-:W1:Y:S01]  /*93f20*/  LDC R19, c[0x0][0x248] ;  /* 0x00009200ff137b82 */ /* 0x000e620000000800 */
[----:B------:R-:W-:Y:S01]  /*93f30*/  ISETP.LT.AND P3, PT, R15, UR4, !P0 ;  /* 0x000000040f007c0c */ /* 0x000fe2000c761270 */
[----:B------:R2:W-:Y:S01]  /*93f40*/  @P4 STG.E desc[UR48][R16.64], R181 ;  /* 0x000000b510004986 */ /* 0x0005e2000c101930 */
[----:B------:R-:W-:Y:S01]  /*93f50*/  LEA.HI.X.SX32 R15, R7, R0, 0x2, P6 ;  /* 0x00000000070f7211 */ /* 0x000fe200030f16ff */
[----:B------:R-:W-:-:S04]  /*93f60*/  ULDC UR4, c[0x0][0x22c] ;  /* 0x00008b0000047ab9 */ /* 0x000fc80000000800 */
[----:B------:R3:W-:Y:S01]  /*93f70*/  @P5 STG.E desc[UR48][R14.64], R182 ;  /* 0x000000b60e005986 */ /* 0x0007e2000c101930 */
[----:B----4-:R-:W4:Y:S01]  /*93f80*/  LDC R20, c[0x0][0x248] ;  /* 0x00009200ff147b82 */ /* 0x010f220000000800 */
[----:B--2---:R-:W-:-:S07]  /*93f90*/  LEA R16, P6, R4, R3, 0x2 ;  /* 0x0000000304107211 */ /* 0x004fce00078c10ff */
[----:B------:R-:W2:Y:S01]  /*93fa0*/  LDC R21, c[0x0][0x248] ;  /* 0x00009200ff157b82 */ /* 0x000ea20000000800 */
[----:B------:R-:W-:Y:S01]  /*93fb0*/  LEA.HI.X.SX32 R17, R4, R0, 0x2, P6 ;  /* 0x0000000004117211 */ /* 0x000fe200030f16ff */
[----:B---3--:R-:W-:Y:S01]  /*93fc0*/  IMAD R4, R18, 0x2, R4 ;  /* 0x0000000212047824 */ /* 0x008fe200078e0204 */
[----:B------:R-:W-:Y:S01]  /*93fd0*/  ISETP.LT.AND P4, PT, R6, UR4, !P0 ;  /* 0x0000000406007c0c */ /* 0x000fe2000c781270 */
[----:B------:R-:W-:-:S04]  /*93fe0*/  ULDC UR4, c[0x0][0x22c] ;  /* 0x00008b0000047ab9 */ /* 0x000fc80000000800 */
[----:B------:R-:W3:Y:S01]  /*93ff0*/  LDC R15, c[0x0][0x248] ;  /* 0x00009200ff0f7b82 */ /* 0x000ee20000000800 */
[----:B------:R1:W-:Y:S01]  /*94000*/  @P2 STG.E desc[UR48][R16.64], R183 ;  /* 0x000000b710002986 */ /* 0x0003e2000c101930 */
[C---:B------:R-:W-:Y:S02]  /*94010*/  LEA R6, P2, R4.reuse, R3, 0x2 ;  /* 0x0000000304067211 */ /* 0x040fe400078410ff */
[----:B------:R-:W-:Y:S01]  /*94020*/  ISETP.LT.AND P5, PT, R11, UR4, !P0 ;  /* 0x000000040b007c0c */ /* 0x000fe2000c7a1270 */
[----:B------:R-:W-:Y:S01]  /*94030*/  ULDC UR4, c[0x0][0x22c] ;  /* 0x00008b0000047ab9 */ /* 0x000fe20000000800 */
[----:B------:R-:W-:Y:S02]  /*94040*/  LEA R11, R13, R4, 0x1 ;  /* 0x000000040d0b7211 */ /* 0x000fe400078e08ff */
[----:B------:R-:W4:Y:S01]  /*94050*/  LDC R14, c[0x0][0x248] ;  /* 0x00009200ff0e7b82 */ /* 0x000f220000000800 */
[----:B------:R-:W-:Y:S02]  /*94060*/  LEA.HI.X.SX32 R7, R4, R0, 0x2, P2 ;  /* 0x0000000004077211 */ /* 0x000fe400010f16ff */
[----:B------:R-:W-:-:S05]  /*94070*/  ISETP.LT.AND P2, PT, R12, UR4, !P0 ;  /* 0x000000040c007c0c */ /* 0x000fca000c741270 */
[----:B-1----:R-:W1:Y:S01]  /*94080*/  LDC R16, c[0x0][0x248] ;  /* 0x00009200ff107b82 */ /* 0x002e620000000800 */
[----:B------:R-:W-:Y:S01]  /*94090*/  LEA R12, P6, R11, R3, 0x2 ;  /* 0x000000030b0c7211 */ /* 0x000fe200078c10ff */
[----:B------:R-:W-:Y:S01]  /*940a0*/  IMAD R4, R19, 0x2, R11 ;  /* 0x0000000213047824 */ /* 0x000fe200078e020b */
[----:B------:R2:W-:Y:S01]  /*940b0*/  @P3 STG.E desc[UR48][R6.64], R184 ;  /* 0x000000b806003986 */ /* 0x0005e2000c101930 */
[----:B------:R-:W-:Y:S01]  /*940c0*/  ULDC UR4, c[0x0][0x22c] ;  /* 0x00008b0000047ab9 */ /* 0x000fe20000000800 */
[----:B------:R-:W-:-:S03]  /*940d0*/  LEA.HI.X.SX32 R13, R11, R0, 0x2, P6 ;  /* 0x000000000b0d7211 */ /* 0x000fc600030f16ff */
[----:B------:R-:W1:Y:S02]  /*940e0*/  LDC R17, c[0x0][0x248] ;  /* 0x00009200ff117b82 */ /* 0x000e640000000800 */
[----:B------:R3:W-:Y:S01]  /*940f0*/  @P4 STG.E desc[UR48][R12.64], R185 ;  /* 0x000000b90c004986 */ /* 0x0007e2000c101930 */
[----:B--2---:R-:W-:-:S05]  /*94100*/  LEA R6, P6, R4, R3, 0x2 ;  /* 0x0000000304067211 */ /* 0x004fca00078c10ff */
[----:B------:R-:W2:Y:S01]  /*94110*/  LDC R19, c[0x0][0x248] ;  /* 0x00009200ff137b82 */ /* 0x000ea20000000800 */
[----:B------:R-:W-:Y:S01]  /*94120*/  LEA.HI.X.SX32 R7, R4, R0, 0x2, P6 ;  /* 0x0000000004077211 */ /* 0x000fe200030f16ff */
[----:B---3--:R-:W-:-:S06]  /*94130*/  IMAD R4, R15, 0x2, R4 ;  /* 0x000000020f047824 */ /* 0x008fcc00078e0204 */
[----:B------:R-:W3:Y:S01]  /*94140*/  LDC R12, c[0x0][0x248] ;  /* 0x00009200ff0c7b82 */ /* 0x000ee20000000800 */
[----:B------:R-:W-:Y:S01]  /*94150*/  ISETP.LT.AND P3, PT, R10, UR4, !P0 ;  /* 0x000000040a007c0c */ /* 0x000fe2000c761270 */
[----:B----4-:R-:W-:Y:S01]  /*94160*/  IMAD R10, R14, 0x2, R4 ;  /* 0x000000020e0a7824 */ /* 0x010fe200078e0204 */
[----:B------:R-:W-:Y:S01]  /*94170*/  ULDC UR4, c[0x0][0x22c] ;  /* 0x00008b0000047ab9 */ /* 0x000fe20000000800 */
[----:B------:R4:W-:Y:S04]  /*94180*/  @P5 STG.E desc[UR48][R6.64], R186 ;  /* 0x000000ba06005986 */ /* 0x0009e8000c101930 */
[----:B------:R-:W2:Y:S01]  /*94190*/  LDC R13, c[0x0][0x248] ;  /* 0x00009200ff0d7b82 */ /* 0x000ea20000000800 */
[----:B------:R-:W-:Y:S01]  /*941a0*/  ISETP.LT.AND P4, PT, R8, UR4, !P0 ;  /* 0x0000000408007c0c */ /* 0x000fe2000c781270 */
[----:B-1----:R-:W-:Y:S01]  /*941b0*/  IMAD R11, R16, 0x2, R10 ;  /* 0x00000002100b7824 */ /* 0x002fe200078e020a */
[-C--:B------:R-:W-:Y:S01]  /*941c0*/  LEA R8, P6, R10, R3.reuse, 0x2 ;  /* 0x000000030a087211 */ /* 0x080fe200078c10ff */
[----:B------:R-:W-:Y:S01]  /*941d0*/  ULDC UR4, c[0x0][0x22c] ;  /* 0x00008b0000047ab9 */ /* 0x000fe20000000800 */
[----:B----4-:R-:W-:-:S03]  /*941e0*/  LEA R6, P5, R4, R3, 0x2 ;  /* 0x0000000304067211 */ /* 0x010fc600078a10ff */
[----:B------:R-:W1:Y:S01]  /*941f0*/  LDC R14, c[0x0][0x248] ;  /* 0x00009200ff0e7b82 */ /* 0x000e620000000800 */
[-C--:B------:R-:W-:Y:S02]  /*94200*/  LEA.HI.X.SX32 R7, R4, R0.reuse, 0x2, P5 ;  /* 0x0000000004077211 */ /* 0x080fe400028f16ff */
[----:B------:R-:W-:Y:S01]  /*94210*/  ISETP.LT.AND P5, PT, R9, UR4, !P0 ;  /* 0x0000000409007c0c */ /* 0x000fe2000c7a1270 */
[----:B------:R-:W-:Y:S01]  /*94220*/  ULDC UR4, c[0x0][0x22c] ;  /* 0x00008b0000047ab9 */ /* 0x000fe20000000800 */
[----:B------:R-:W-:-:S03]  /*94230*/  LEA.HI.X.SX32 R9, R10, R0, 0x2, P6 ;  /* 0x000000000a097211 */ /* 0x000fc600030f16ff */
[----:B------:R-:W4:Y:S01]  /*94240*/  LDC R16, c[0x0][0x248] ;  /* 0x00009200ff107b82 */ /* 0x000f220000000800 */
[----:B------:R-:W-:Y:S01]  /*94250*/  LEA R4, P6, R11, R3, 0x2 ;  /* 0x000000030b047211 */ /* 0x000fe200078c10ff */
[----:B------:R2:W-:Y:S01]  /*94260*/  @P2 STG.E desc[UR48][R6.64], R187 ;  /* 0x000000bb06002986 */ /* 0x0005e2000c101930 */
[----:B------:R-:W-:Y:S01]  /*94270*/  ISETP.LT.AND P2, PT, R5, UR4, !P0 ;  /* 0x0000000405007c0c */ /* 0x000fe2000c741270 */
[----:B------:R-:W-:Y:S01]  /*94280*/  ULDC UR4, c[0x0][0x22c] ;  /* 0x00008b0000047ab9 */ /* 0x000fe20000000800 */
[----:B------:R-:W-:-:S03]  /*94290*/  LEA.HI.X.SX32 R5, R11, R0, 0x2, P6 ;  /* 0x000000000b057211 */ /* 0x000fc600030f16ff */
[----:B------:R-:W4:Y:S01]  /*942a0*/  LDC R10, c[0x0][0x248] ;  /* 0x00009200ff0a7b82 */ /* 0x000f220000000800 */
[----:B---3--:R-:W-:Y:S01]  /*942b0*/  LEA R11, R12, R11, 0x1 ;  /* 0x0000000b0c0b7211 */ /* 0x008fe200078e08ff */
[----:B------:R3:W-:Y:S04]  /*942c0*/  @P3 STG.E desc[UR48][R8.64], R188 ;  /* 0x000000bc08003986 */ /* 0x0007e8000c101930 */
[----:B------:R1:W-:Y:S02]  /*942d0*/  @P4 STG.E desc[UR48][R4.64], R189 ;  /* 0x000000bd04004986 */ /* 0x0003e4000c101930 */
[----:B------:R-:W4:Y:S01]  /*942e0*/  LDC R12, c[0x0][0x248] ;  /* 0x00009200ff0c7b82 */ /* 0x000f220000000800 */
[----:B--2---:R-:W-:-:S07]  /*942f0*/  IMAD R7, R13, 0x2, R11 ;  /* 0x000000020d077824 */ /* 0x004fce00078e020b */
[----:B---3--:R-:W2:Y:S01]  /*94300*/  LDC R9, c[0x0][0x248] ;  /* 0x00009200ff097b82 */ /* 0x008ea20000000800 */
[----:B-1----:R-:W-:Y:S01]  /*94310*/  LEA R4, P4, R11, R3, 0x2 ;  /* 0x000000030b047211 */ /* 0x002fe200078810ff */
[----:B------:R-:W-:-:S03]  /*94320*/  IMAD R8, R14, 0x2, R7 ;  /* 0x000000020e087824 */ /* 0x000fc600078e0207 */
[----:B------:R-:W-:-:S03]  /*94330*/  LEA.HI.X.SX32 R5, R11, R0, 0x2, P4 ;  /* 0x000000000b057211 */ /* 0x000fc600020f16ff */
[----:B------:R-:W1:Y:S01]  /*94340*/  LDC R11, c[0x0][0x248] ;  /* 0x00009200ff0b7b82 */ /* 0x000e620000000800 */
[CC--:B------:R-:W-:Y:S02]  /*94350*/  LEA R6, P6, R7.reuse, R3.reuse, 0x2 ;  /* 0x0000000307067211 */ /* 0x0c0fe400078c10ff */
[----:B------:R-:W-:Y:S01]  /*94360*/  ISETP.LT.AND P3, PT, R244, UR4, !P0 ;  /* 0x00000004f4007c0c */ /* 0x000fe2000c761270 */
[----:B------:R3:W-:Y:S01]  /*94370*/  @P5 STG.E desc[UR48][R4.64], R190 ;  /* 0x000000be04005986 */ /* 0x0007e2000c101930 */
[----:B------:R-:W-:Y:S01]  /*94380*/  LEA.HI.X.SX32 R7, R7, R0, 0x2, P6 ;  /* 0x0000000007077211 */ /* 0x000fe200030f16ff */
[----:B------:R-:W-:Y:S02]  /*94390*/  ULDC UR4, c[0x0][0x22c] ;  /* 0x00008b0000047ab9 */ /* 0x000fe40000000800 */
[----:B------:R-:W-:Y:S01]  /*943a0*/  ISETP.LT.AND P4, PT, R245, UR4, !P0 ;  /* 0x00000004f5007c0c */ /* 0x000fe2000c781270 */
[----:B------:R-:W-:Y:S01]  /*943b0*/  ULDC UR4, c[0x0][0x22c] ;  /* 0x00008b0000047ab9 */ /* 0x000fe20000000800 */
[----:B------:R-:W2:Y:S01]  /*943c0*/  LDC R13, c[0x0][0x248] ;  /* 0x00009200ff0d7b82 */ /* 0x000ea20000000800 */
[----:B---3--:R-:W-:-:S07]  /*943d0*/  LEA R4, P6, R8, R3, 0x2 ;  /* 0x0000000308047211 */ /* 0x008fce00078c10ff */
[----:B------:R-:W3:Y:S01]  /*943e0*/  LDC R14, c[0x0][0x248] ;  /* 0x00009200ff0e7b82 */ /* 0x000ee20000000800 */
[----:B------:R-:W-:Y:S01]  /*943f0*/  LEA.HI.X.SX32 R5, R8, R0, 0x2, P6 ;  /* 0x0000000008057211 */ /* 0x000fe200030f16ff */
[----:B----4-:R-:W-:Y:S01]  /*94400*/  IMAD R8, R10, 0x2, R8 ;  /* 0x000000020a087824 */ /* 0x010fe200078e0208 */
[----:B------:R4:W-:Y:S01]  /*94410*/  @P2 STG.E desc[UR48][R6.64], R191 ;  /* 0x000000bf06002986 */ /* 0x0009e2000c101930 */
[----:B------:R-:W-:Y:S01]  /*94420*/  ISETP.LT.AND P5, PT, R250, UR4, !P0 ;  /* 0x00000004fa007c0c */ /* 0x000fe2000c7a1270 */
[----:B------:R-:W-:Y:S02]  /*94430*/  ULDC UR4, c[0x0][0x22c] ;  /* 0x00008b0000047ab9 */ /* 0x000fe40000000800 */
[----:B------:R1:W-:Y:S01]  /*94440*/  @P3 STG.E desc[UR48][R4.64], R192 ;  /* 0x000000c004003986 */ /* 0x0003e2000c101930 */
[----:B------:R-:W-:Y:S01]  /*94450*/  ISETP.LT.AND P2, PT, R251, UR4, !P0 ;  /* 0x00000004fb007c0c */ /* 0x000fe2000c741270 */
[----:B------:R-:W-:Y:S01]  /*94460*/  ULDC UR4, c[0x0][0x22c] ;  /* 0x00008b0000047ab9 */ /* 0x000fe20000000800 */
[----:B------:R-:W3:Y:S01]  /*94470*/  LDC R10, c[0x0][0x248] ;  /* 0x00009200ff0a7b82 */ /* 0x000ee20000000800 */
[----:B----4-:R-:W-:-:S07]  /*94480*/  IMAD R7, R12, 0x2, R8 ;  /* 0x000000020c077824 */ /* 0x010fce00078e0208 */
[----:B------:R-:W4:Y:S01]  /*94490*/  LDC R12, c[0x0][0x248] ;  /* 0x00009200ff0c7b82 */ /* 0x000f220000000800 */
[CC--:B-1----:R-:W-:Y:S02]  /*944a0*/  LEA R4, P3, R8.reuse, R3.reuse, 0x2 ;  /* 0x0000000308047211 */ /* 0x0c2fe400078610ff */
[----:B------:R-:W-:Y:S02]  /*944b0*/  LEA R6, P6, R7, R3, 0x2 ;  /* 0x0000000307067211 */ /* 0x000fe400078c10ff */
[-C--:B------:R-:W-:Y:S02]  /*944c0*/  LEA.HI.X.SX32 R5, R8, R0.reuse, 0x2, P3 ;  /* 0x0000000008057211 */ /* 0x080fe400018f16ff */
[----:B------:R-:W-:Y:S02]  /*944d0*/  LEA R8, R11, R7, 0x1 ;  /* 0x000000070b087211 */ /* 0x000fe400078e08ff */
[----:B------:R-:W-:Y:S01]  /*944e0*/  ISETP.LT.AND P3, PT, R252, UR4, !P0 ;  /* 0x00000004fc007c0c */ /* 0x000fe2000c761270 */
[----:B------:R-:W-:Y:S01]  /*944f0*/  ULDC UR4, c[0x0][0x22c] ;  /* 0x00008b0000047ab9 */ /* 0x000fe20000000800 */
[----:B------:R-:W-:Y:S01]  /*94500*/  LEA.HI.X.SX32 R7, R7, R0, 0x2, P6 ;  /* 0x0000000007077211 */ /* 0x000fe200030f16ff */
[----:B------:R1:W-:Y:S01]  /*94510*/  @P4 STG.E desc[UR48][R4.64], R193 ;  /* 0x000000c104004986 */ /* 0x0003e2000c101930 */
[----:B------:R-:W-:Y:S01]  /*94520*/  ISETP.LT.AND P4, PT, R196, UR4, !P0 ;  /* 0x00000004c4007c0c */ /* 0x000fe2000c781270 */
[----:B------:R-:W-:Y:S01]  /*94530*/  ULDC UR4, c[0x0][0x22c] ;  /* 0x00008b0000047ab9 */ /* 0x000fe20000000800 */
[----:B------:R-:W4:Y:S01]  /*94540*/  LDC R11, c[0x0][0x248] ;  /* 0x00009200ff0b7b82 */ /* 0x000f220000000800 */
[----:B------:R-:W4:Y:S04]  /*94550*/  LDL.LU R196, [R1+0x1c50] ;  /* 0x001c500001c47983 */ /* 0x000f280000300800 */
[----:B------:R-:W-:Y:S01]  /*94560*/  @P5 STG.E desc[UR48][R6.64], R194 ;  /* 0x000000c206005986 */ /* 0x000fe2000c101930 */
[----:B------:R-:W-:Y:S01]  /*94570*/  ISETP.LT.AND P5, PT, R197, UR4, !P0 ;  /* 0x00000004c5007c0c */ /* 0x000fe2000c7a1270 */
[----:B------:R-:W-:-:S02]  /*94580*/  ULDC UR4, c[0x0][0x22c] ;  /* 0x00008b0000047ab9 */ /* 0x000fc40000000800 */
[----:B------:R-:W4:Y:S01]  /*94590*/  LDL.LU R197, [R1+0x1c4c] ;  /* 0x001c4c0001c57983 */ /* 0x000f220000300800 */
[----:B-1----:R-:W-:-:S04]  /*945a0*/  LEA R4, P6, R8, R3, 0x2 ;  /* 0x0000000308047211 */ /* 0x002fc800078c10ff */
[----:B------:R-:W-:Y:S01]  /*945b0*/  LEA.HI.X.SX32 R5, R8, R0, 0x2, P6 ;  /* 0x0000000008057211 */ /* 0x000fe200030f16ff */
[----:B--2---:R-:W-:Y:S02]  /*945c0*/  IMAD R8, R9, 0x2, R8 ;  /* 0x0000000209087824 */ /* 0x004fe400078e0208 */
[----:B------:R-:W1:Y:S02]  /*945d0*/  LDC R9, c[0x0][0x248] ;  /* 0x00009200ff097b82 */ /* 0x000e640000000800 */
[----:B------:R2:W-:Y:S02]  /*945e0*/  @P2 STG.E desc[UR48][R4.64], R195 ;  /* 0x000000c304002986 */ /* 0x0005e4000c101930 */
[----:B--2---:R-:W-:-:S04]  /*945f0*/  LEA R4, P2, R8, R3, 0x2 ;  /* 0x0000000308047211 */ /* 0x004fc800078410ff */
[----:B------:R-:W-:Y:S02]  /*94600*/  LEA.HI.X.SX32 R5, R8, R0, 0x2, P2 ;  /* 0x0000000008057211 */ /* 0x000fe400010f16ff */
[----:B------:R-:W-:Y:S01]  /*94610*/  ISETP.LT.AND P2, PT, R198, UR4, !P0 ;  /* 0x00000004c6007c0c */ /* 0x000fe2000c741270 */
[----:B---3--:R-:W-:Y:S01]  /*94620*/  IMAD R7, R10, 0x2, R8 ;  /* 0x000000020a077824 */ /* 0x008fe200078e0208 */
[----:B------:R-:W2:Y:S01]  /*94630*/  LDL.LU R198, [R1+0x1c48] ;  /* 0x001c480001c67983 */ /* 0x000ea20000300800 */
[----:B------:R-:W-:Y:S01]  /*94640*/  ULDC UR4, c[0x0][0x22c] ;  /* 0x00008b0000047ab9 */ /* 0x000fe20000000800 */
[----:B------:R-:W3:Y:S02]  /*94650*/  LDC R10, c[0x0][0x248] ;  /* 0x00009200ff0a7b82 */ /* 0x000ee40000000800 */
[----:B------:R-:W-:Y:S01]  /*94660*/  LEA R6, P6, R7, R3, 0x2 ;  /* 0x0000000307067211 */ /* 0x000fe200078c10ff */
[----:B------:R-:W-:-:S03]  /*94670*/  IMAD R8, R13, 0x2, R7 ;  /* 0x000000020d087824 */ /* 0x000fc600078e0207 */
[----:B------:R-:W-:Y:S02]  /*94680*/  LEA.HI.X.SX32 R7, R7, R0, 0x2, P6 ;  /* 0x0000000007077211 */ /* 0x000fe400030f16ff */
[----:B------:R-:W3:Y:S01]  /*94690*/  LDC R13, c[0x0][0x248] ;  /* 0x00009200ff0d7b82 */ /* 0x000ee20000000800 */
[----:B----4-:R4:W-:Y:S01]  /*946a0*/  @P3 STG.E desc[UR48][R4.64], R196 ;  /* 0x000000c404003986 */ /* 0x0109e2000c101930 */
[----:B------:R-:W-:Y:S01]  /*946b0*/  ISETP.LT.AND P3, PT, R200, UR4, !P0 ;  /* 0x00000004c8007c0c */ /* 0x000fe2000c761270 */
[----:B------:R-:W-:Y:S02]  /*946c0*/  ULDC UR4, c[0x0][0x22c] ;  /* 0x00008b0000047ab9 */ /* 0x000fe40000000800 */
[----:B------:R-:W3:Y:S04]  /*946d0*/  LDL.LU R200, [R1+0x1c44] ;  /* 0x001c440001c87983 */ /* 0x000ee80000300800 */
[----:B------:R-:W-:Y:S01]  /*946e0*/  @P4 STG.E desc[UR48][R6.64], R197 ;  /* 0x000000c506004986 */ /* 0x000fe2000c101930 */
[----:B------:R-:W-:Y:S01]  /*946f0*/  ISETP.LT.AND P4, PT, R199, UR4, !P0 ;  /* 0x00000004c7007c0c */ /* 0x000fe2000c781270 */
[----:B------:R-:W-:-:S02]  /*94700*/  ULDC UR4, c[0x0][0x22c] ;  /* 0x00008b0000047ab9 */ /* 0x000fc40000000800 */
[----:B------:R-:W3:Y:S01]  /*94710*/  LDL.LU R199, [R1+0x1c40] ;  /* 0x001c400001c77983 */ /* 0x000ee20000300800 */
[----:B----4-:R-:W-:-:S04]  /*94720*/  LEA R4, P6, R8, R3, 0x2 ;  /* 0x0000000308047211 */ /* 0x010fc800078c10ff */
[----:B------:R-:W-:Y:S01]  /*94730*/  LEA.HI.X.SX32 R5, R8, R0, 0x2, P6 ;  /* 0x0000000008057211 */ /* 0x000fe200030f16ff */
[----:B-1----:R-:W-:Y:S02]  /*94740*/  IMAD R8, R9, 0x2, R8 ;  /* 0x0000000209087824 */ /* 0x002fe400078e0208 */
[----:B------:R-:W1:Y:S02]  /*94750*/  LDC R9, c[0x0][0x248] ;  /* 0x00009200ff097b82 */ /* 0x000e640000000800 */
[----:B--2---:R2:W-:Y:S02]  /*94760*/  @P5 STG.E desc[UR48][R4.64], R198 ;  /* 0x000000c604005986 */ /* 0x0045e4000c101930 */
[----:B--2---:R-:W-:-:S04]  /*94770*/  LEA R4, P5, R8, R3, 0x2 ;  /* 0x0000000308047211 */ /* 0x004fc800078a10ff */
[----:B------:R-:W-:Y:S02]  /*94780*/  LEA.HI.X.SX32 R5, R8, R0, 0x2, P5 ;  /* 0x0000000008057211 */ /* 0x000fe400028f16ff */
[----:B------:R-:W-:Y:S01]  /*94790*/  ISETP.LT.AND P5, PT, R201, UR4, !P0 ;  /* 0x00000004c9007c0c */ /* 0x000fe2000c7a1270 */
[----:B------:R-:W-:Y:S01]  /*947a0*/  ULDC UR4, c[0x0][0x22c] ;  /* 0x00008b0000047ab9 */ /* 0x000fe20000000800 */
[----:B------:R-:W2:Y:S01]  /*947b0*/  LDL.LU R201, [R1+0x1c3c] ;  /* 0x001c3c0001c97983 */ /* 0x000ea20000300800 */
[----:B------:R-:W-:Y:S02]  /*947c0*/  LEA R7, R11, R8, 0x1 ;  /* 0x000000080b077211 */ /* 0x000fe400078e08ff */
[----:B------:R-:W4:Y:S02]  /*947d0*/  LDC R11, c[0x0][0x248] ;  /* 0x00009200ff0b7b82 */ /* 0x000f240000000800 */
[----:B------:R-:W-:Y:S01]  /*947e0*/  LEA R6, P6, R7, R3, 0x2 ;  /* 0x0000000307067211 */ /* 0x000fe200078c10ff */
[----:B------:R-:W-:-:S03]  /*947f0*/  IMAD R8, R12, 0x2, R7 ;  /* 0x000000020c087824 */ /* 0x000fc600078e0207 */
[----:B------:R-:W-:Y:S02]  /*94800*/  LEA.HI.X.SX32 R7, R7, R0, 0x2, P6 ;  /* 0x0000000007077211 */ /* 0x000fe400030f16ff */
[----:B------:R-:W4:Y:S01]  /*94810*/  LDC R12, c[0x0][0x248] ;  /* 0x00009200ff0c7b82 */ /* 0x000f220000000800 */
[----:B---3--:R3:W-:Y:S01]  /*94820*/  @P2 STG.E desc[UR48][R4.64], R199 ;  /* 0x000000c704002986 */ /* 0x0087e2000c101930 */
[----:B------:R-:W-:Y:S01]  /*94830*/  ISETP.LT.AND P2, PT, R202, UR4, !P0 ;  /* 0x00000004ca007c0c */ /* 0x000fe2000c741270 */
[----:B------:R-:W-:Y:S02]  /*94840*/  ULDC UR4, c[0x0][0x22c] ;  /* 0x00008b0000047ab9 */ /* 0x000fe40000000800 */
[----:B------:R-:W4:Y:S04]  /*94850*/  LDL.LU R202, [R1+0x1c38] ;  /* 0x001c380001ca7983 */ /* 0x000f280000300800 */
[----:B------:R-:W-:Y:S01]  /*94860*/  @P3 STG.E desc[UR48][R6.64], R200 ;  /* 0x000000c806003986 */ /* 0x000fe2000c101930 */
[----:B------:R-:W-:Y:S01]  /*94870*/  ISETP.LT.AND P3, PT, R203, UR4, !P0 ;  /* 0x00000004cb007c0c */ /* 0x000fe2000c761270 */
[----:B------:R-:W-:-:S02]  /*94880*/  ULDC UR4, c[0x0][0x22c] ;  /* 0x00008b0000047ab9 */ /* 0x000fc40000000800 */
[----:B------:R-:W4:Y:S01]  /*94890*/  LDL.LU R203, [R1+0x1c34] ;  /* 0x001c340001cb7983 */ /* 0x000f220000300800 */
[----:B---3--:R-:W-:-:S04]  /*948a0*/  LEA R4, P6, R8, R3, 0x2 ;  /* 0x0000000308047211 */ /* 0x008fc800078c10ff */
[----:B------:R-:W-:Y:S01]  /*948b0*/  LEA.HI.X.SX32 R5, R8, R0, 0x2, P6 ;  /* 0x0000000008057211 */ /* 0x000fe200030f16ff */
[----:B------:R-:W-:Y:S02]  /*948c0*/  IMAD R8, R10, 0x2, R8 ;  /* 0x000000020a087824 */ /* 0x000fe400078e0208 */
[----:B------:R-:W3:Y:S02]  /*948d0*/  LDC R10, c[0x0][0x248] ;  /* 0x00009200ff0a7b82 */ /* 0x000ee40000000800 */
[----:B--2---:R2:W-:Y:S02]  /*948e0*/  @P4 STG.E desc[UR48][R4.64], R201 ;  /* 0x000000c904004986 */ /* 0x0045e4000c101930 */
[----:B--2---:R-:W-:-:S04]  /*948f0*/  LEA R4, P4, R8, R3, 0x2 ;  /* 0x0000000308047211 */ /* 0x004fc800078810ff */
[----:B------:R-:W-:Y:S02]  /*94900*/  LEA.HI.X.SX32 R5, R8, R0, 0x2, P4 ;  /* 0x0000000008057211 */ /* 0x000fe400020f16ff */
[----:B------:R-:W-:Y:S01]  /*94910*/  ISETP.LT.AND P4, PT, R204, UR4, !P0 ;  /* 0x00000004cc007c0c */ /* 0x000fe2000c781270 */
[----:B-1----:R-:W-:Y:S01]  /*94920*/  IMAD R7, R9, 0x2, R8 ;  /* 0x0000000209077824 */ /* 0x002fe200078e0208 */
[----:B------:R-:W2:Y:S01]  /*94930*/  LDL.LU R204, [R1+0x1c30] ;  /* 0x001c300001cc7983 */ /* 0x000ea20000300800 */
[----:B------:R-:W-:Y:S01]  /*94940*/  ULDC UR4, c[0x0][0x22c] ;  /* 0x00008b0000047ab9 */ /* 0x000fe20000000800 */
[----:B------:R-:W1:Y:S02]  /*94950*/  LDC R9, c[0x0][0x248] ;  /* 0x00009200ff097b82 */ /* 0x000e640000000800 */
[----:B------:R-:W-:Y:S01]  /*94960*/  LEA R6, P6, R7, R3, 0x2 ;  /* 0x0000000307067211 */ /* 0x000fe200078c10ff */
[----:B------:R-:W-:-:S03]  /*94970*/  IMAD R8, R13, 0x2, R7 ;  /* 0x000000020d087824 */ /* 0x000fc600078e0207 */
[----:B------:R-:W-:Y:S02]  /*94980*/  LEA.HI.X.SX32 R7, R7, R0, 0x2, P6 ;  /* 0x0000000007077211 */ /* 0x000fe400030f16ff */
[----:B------:R-:W1:Y:S01]  /*94990*/  LDC R13, c[0x0][0x248] ;  /* 0x00009200ff0d7b82 */ /* 0x000e620000000800 */
[----:B----4-:R4:W-:Y:S01]  /*949a0*/  @P5 STG.E desc[UR48][R4.64], R202 ;  /* 0x000000ca04005986 */ /* 0x0109e2000c101930 */
[----:B------:R-:W-:Y:S01]  /*949b0*/  ISETP.LT.AND P5, PT, R205, UR4, !P0 ;  /* 0x00000004cd007c0c */ /* 0x000fe2000c7a1270 */
[----:B------:R-:W-:Y:S02]  /*949c0*/  ULDC UR4, c[0x0][0x22c] ;  /* 0x00008b0000047ab9 */ /* 0x000fe40000000800 */
[----:B------:R-:W2:Y:S04]  /*949d0*/  LDL.LU R205, [R1+0x1c2c] ;  /* 0x001c2c0001cd7983 */ /* 0x000ea80000300800 */
[----:B------:R-:W-:Y:S01]  /*949e0*/  @P2 STG.E desc[UR48][R6.64], R203 ;  /* 0x000000cb06002986 */ /* 0x000fe2000c101930 */
[----:B------:R-:W-:Y:S01]  /*949f0*/  ISETP.LT.AND P2, PT, R206, UR4, !P0 ;  /* 0x00000004ce007c0c */ /* 0x000fe2000c741270 */
[----:B------:R-:W-:-:S02]  /*94a00*/  ULDC UR4, c[0x0][0x22c] ;  /* 0x00008b0000047ab9 */ /* 0x000fc40000000800 */
[----:B------:R-:W2:Y:S01]  /*94a10*/  LDL.LU R206, [R1+0x1c28] ;  /* 0x001c280001ce7983 */ /* 0x000ea20000300800 */
[----:B----4-:R-:W-:-:S04]  /*94a20*/  LEA R4, P6, R8, R3, 0x2 ;  /* 0x0000000308047211 */ /* 0x010fc800078c10ff */
[----:B------:R-:W-:Y:S02]  /*94a30*/  LEA.HI.X.SX32 R5, R8, R0, 0x2, P6 ;  /* 0x0000000008057211 */ /* 0x000fe400030f16ff */
[----:B---3--:R-:W-:Y:S02]  /*94a40*/  LEA R8, R10, R8, 0x1 ;  /* 0x000000080a087211 */ /* 0x008fe400078e08ff */
[----:B------:R-:W3:Y:S01]  /*94a50*/  LDC R10, c[0x0][0x248] ;  /* 0x00009200ff0a7b82 */ /* 0x000ee20000000800 */
[----:B--2---:R2:W-:Y:S02]  /*94a60*/  @P3 STG.E desc[UR48][R4.64], R204 ;  /* 0x000000cc04003986 */ /* 0x0045e4000c101930 */
[----:B--2---:R-:W-:-:S04]  /*94a70*/  LEA R4, P3, R8, R3, 0x2 ;  /* 0x0000000308047211 */ /* 0x004fc800078610ff */
[----:B------:R-:W-:Y:S02]  /*94a80*/  LEA.HI.X.SX32 R5, R8, R0, 0x2, P3 ;  /* 0x0000000008057211 */ /* 0x000fe400018f16ff */
[----:B------:R-:W-:Y:S01]  /*94a90*/  ISETP.LT.AND P3, PT, R207, UR4, !P0 ;  /* 0x00000004cf007c0c */ /* 0x000fe2000c761270 */
[----:B------:R-:W-:Y:S01]  /*94aa0*/  IMAD R7, R11, 0x2, R8 ;  /* 0x000000020b077824 */ /* 0x000fe200078e0208 */
[----:B------:R-:W2:Y:S01]  /*94ab0*/  LDL.LU R207, [R1+0x1c24] ;  /* 0x001c240001cf7983 */ /* 0x000ea20000300800 */
[----:B------:R-:W-:Y:S01]  /*94ac0*/  ULDC UR4, c[0x0][0x22c] ;  /* 0x00008b0000047ab9 */ /* 0x000fe20000000800 */
[----:B------:R-:W4:Y:S02]  /*94ad0*/  LDC R11, c[0x0][0x248] ;  /* 0x00009200ff0b7b82 */ /* 0x000f240000000800 */
[----:B------:R-:W-:Y:S01]  /*94ae0*/  LEA R6, P6, R7, R3, 0x2 ;  /* 0x0000000307067211 */ /* 0x000fe200078c10ff */
[----:B------:R-:W-:-:S03]  /*94af0*/  IMAD R8, R12, 0x2, R7 ;  /* 0x000000020c087824 */ /* 0x000fc600078e0207 */
[----:B------:R-:W-:Y:S02]  /*94b00*/  LEA.HI.X.SX32 R7, R7, R0, 0x2, P6 ;  /* 0x0000000007077211 */ /* 0x000fe400030f16ff */
[----:B------:R-:W4:Y:S01]  /*94b10*/  LDC R12, c[0x0][0x248] ;  /* 0x00009200ff0c7b82 */ /* 0x000f220000000800 */
[----:B------:R1:W-:Y:S01]  /*94b20*/  @P4 STG.E desc[UR48][R4.64], R205 ;  /* 0x000000cd04004986 */ /* 0x0003e2000c101930 */
[----:B------:R-:W-:Y:S01]  /*94b30*/  ISETP.LT.AND P4, PT, R208, UR4, !P0 ;  /* 0x00000004d0007c0c */ /* 0x000fe2000c781270 */
[----:B------:R-:W-:Y:S02]  /*94b40*/  ULDC UR4, c[0x0][0x22c] ;  /* 0x00008b0000047ab9 */ /* 0x000fe40000000800 */
[----:B------:R-:W4:Y:S04]  /*94b50*/  LDL.LU R208, [R1+0x1c20] ;  /* 0x001c200001d07983 */ /* 0x000f280000300800 */
[----:B------:R-:W-:Y:S01]  /*94b60*/  @P5 STG.E desc[UR48][R6.64], R206 ;  /* 0x000000ce06005986 */ /* 0x000fe2000c101930 */
[----:B------:R-:W-:Y:S01]  /*94b70*/  ISETP.LT.AND P5, PT, R209, UR4, !P0 ;  /* 0x00000004d1007c0c */ /* 0x000fe2000c7a1270 */
[----:B------:R-:W-:-:S02]  /*94b80*/  ULDC UR4, c[0x0][0x22c] ;  /* 0x00008b0000047ab9 */ /* 0x000fc40000000800 */
[----:B------:R-:W4:Y:S01]  /*94b90*/  LDL.LU R209, [R1+0x1c1c] ;  /* 0x001c1c0001d17983 */ /* 0x000f220000300800 */
[----:B-1----:R-:W-:-:S04]  /*94ba0*/  LEA R4, P6, R8, R3, 0x2 ;  /* 0x0000000308047211 */ /* 0x002fc800078c10ff */
[----:B------:R-:W-:Y:S01]  /*94bb0*/  LEA.HI.X.SX32 R5, R8, R0, 0x2, P6 ;  /* 0x0000000008057211 */ /* 0x000fe200030f16ff */
[----:B------:R-:W-:Y:S02]  /*94bc0*/  IMAD R8, R9, 0x2, R8 ;  /* 0x0000000209087824 */ /* 0x000fe400078e0208 */
[----:B------:R-:W1:Y:S02]  /*94bd0*/  LDC R9, c[0x0][0x248] ;  /* 0x00009200ff097b82 */ /* 0x000e640000000800 */
[----:B--2---:R2:W-:Y:S02]  /*94be0*/  @P2 STG.E desc[UR48][R4.64], R207 ;  /* 0x000000cf04002986 */ /* 0x0045e4000c101930 */
[----:B--2---:R-:W-:-:S04]  /*94bf0*/  LEA R4, P2, R8, R3, 0x2 ;  /* 0x0000000308047211 */ /* 0x004fc800078410ff */
[----:B------:R-:W-:Y:S02]  /*94c00*/  LEA.HI.X.SX32 R5, R8, R0, 0x2, P2 ;  /* 0x0000000008057211 */ /* 0x000fe400010f16ff */
[----:B------:R-:W-:Y:S01]  /*94c10*/  ISETP.LT.AND P2, PT, R210, UR4, !P0 ;  /* 0x00000004d2007c0c */ /* 0x000fe2000c741270 */
[----:B---3--:R-:W-:Y:S01]  /*94c20*/  IMAD R7, R10, 0x2, R8 ;  /* 0x000000020a077824 */ /* 0x008fe200078e0208 */
[----:B------:R-:W2:Y:S01]  /*94c30*/  LDL.LU R210, [R1+0x1c18] ;  /* 0x001c180001d27983 */ /* 0x000ea20000300800 */
[----:B------:R-:W-:Y:S01]  /*94c40*/  ULDC UR4, c[0x0][0x22c] ;  /* 0x00008b0000047ab9 */ /* 0x000fe20000000800 */
[----:B------:R-:W3:Y:S02]  /*94c50*/  LDC R10, c[0x0][0x248] ;  /* 0x00009200ff0a7b82 */ /* 0x000ee40000000800 */
[----:B------:R-:W-:Y:S02]  /*94c60*/  LEA R6, P6, R7, R3, 0x2 ;  /* 0x0000000307067211 */ /* 0x000fe400078c10ff */
[----:B------:R-:W-:-:S02]  /*94c70*/  LEA R8, R13, R7, 0x1 ;  /* 0x000000070d087211 */ /* 0x000fc400078e08ff */
        /* <DEDUP_REMOVED lines=42> */
[----:B------:R-:W-:Y:S01]  /*94f20*/  ULDC UR4, c[0x0][0x22c] ;  /* 0x00008b0000047ab9 */ /* 0x000fe20000000800 */
[----:B------:R-:W2:Y:S01]  /*94f30*/  LDL.LU R216, [R1+0x1c00] ;  /* 0x001c000001d87983 */ /* 0x000ea20000300800 */
[----:B-1----:R-:W-:Y:S02]  /*94f40*/  LEA R7, R9, R8, 0x1 ;  /* 0x0000000809077211 */ /* 0x002fe400078e08ff */
        /* <DEDUP_REMOVED lines=14> */
[----:B------:R-:W-:Y:S01]  /*95030*/  LEA.HI.X.SX32 R5, R8, R0, 0x2, P6 ;  /* 0x0000000008057211 */ /* 0x000fe200030f16ff */
[----:B---3--:R-:W-:Y:S02]  /*95040*/  IMAD R8, R10, 0x2, R8 ;  /* 0x000000020a087824 */ /* 0x008fe400078e0208 */
[----:B------:R-:W3:Y:S02]  /*95050*/  LDC R10, c[0x0][0x248] ;  /* 0x00009200ff0a7b82 */ /* 0x000ee40000000800 */
        /* <DEDUP_REMOVED lines=21> */
[----:B------:R-:W-:Y:S02]  /*951b0*/  LEA.HI.X.SX32 R5, R8, R0, 0x2, P6 ;  /* 0x0000000008057211 */ /* 0x000fe400030f16ff */
[----:B------:R-:W-:Y:S02]  /*951c0*/  LEA R8, R9, R8, 0x1 ;  /* 0x0000000809087211 */ /* 0x000fe400078e08ff */
[----:B------:R-:W1:Y:S01]  /*951d0*/  LDC R9, c[0x0][0x248] ;  /* 0x00009200ff097b82 */ /* 0x000e620000000800 */
        /* <DEDUP_REMOVED lines=32> */
[----:B------:R-:W-:Y:S02]  /*953e0*/  LEA R6, P6, R7, R3, 0x2 ;  /* 0x0000000307067211 */ /* 0x000fe400078c10ff */
[----:B------:R-:W-:-:S02]  /*953f0*/  LEA R8, R12, R7, 0x1 ;  /* 0x000000070c087211 */ /* 0x000fc400078e08ff */
        /* <DEDUP_REMOVED lines=30> */
[----:B------:R1:W-:Y:S01]  /*955e0*/  @P2 STG.E desc[UR48][R6.64], R227 ;  /* 0x000000e306002986 */ /* 0x0003e2000c101930 */
[----:B------:R-:W-:Y:S01]  /*955f0*/  ISETP.LT.AND P2, PT, R230, UR4, !P0 ;  /* 0x00000004e6007c0c */ /* 0x000fe2000c741270 */
[----:B------:R-:W-:-:S02]  /*95600*/  ULDC UR4, c[0x0][0x22c] ;  /* 0x00008b0000047ab9 */ /* 0x000fc40000000800 */
[----:B------:R-:W2:Y:S01]  /*95610*/  LDL.LU R230, [R1+0x1bc8] ;  /* 0x001bc80001e67983 */ /* 0x000ea20000300800 */
[----:B----4-:R-:W-:-:S04]  /*95620*/  LEA R4, P6, R8, R3, 0x2 ;  /* 0x0000000308047211 */ /* 0x010fc800078c10ff */
[----:B------:R-:W-:Y:S01]  /*95630*/  LEA.HI.X.SX32 R5, R8, R0, 0x2, P6 ;  /* 0x0000000008057211 */ /* 0x000fe200030f16ff */
[----:B---3--:R-:W-:Y:S02]  /*95640*/  IMAD R8, R10, 0x2, R8 ;  /* 0x000000020a087824 */ /* 0x008fe400078e0208 */
[----:B------:R-:W3:Y:S03]  /*95650*/  LDC R10, c[0x0][0x248] ;  /* 0x00009200ff0a7b82 */ /* 0x000ee60000000800 */
[----:B-1----:R-:W-:Y:S01]  /*95660*/  LEA R7, R11, R8, 0x1 ;  /* 0x000000080b077211 */ /* 0x002fe200078e08ff */
[----:B--2---:R1:W-:Y:S04]  /*95670*/  @P3 STG.E desc[UR48][R4.64], R228 ;  /* 0x000000e404003986 */ /* 0x0043e8000c101930 */
[----:B------:R-:W2:Y:S01]  /*95680*/  LDC R11, c[0x0][0x248] ;  /* 0x00009200ff0b7b82 */ /* 0x000ea20000000800 */
[----:B-1----:R-:W-:-:S04]  /*95690*/  LEA R4, P3, R8, R3, 0x2 ;  /* 0x0000000308047211 */ /* 0x002fc800078610ff */
[-C--:B------:R-:W-:Y:S02]  /*956a0*/  LEA.HI.X.SX32 R5, R8, R0.reuse, 0x2, P3 ;  /* 0x0000000008057211 */ /* 0x080fe400018f16ff */
[----:B------:R-:W-:Y:S02]  /*956b0*/  ISETP.LT.AND P3, PT, R231, UR4, !P0 ;  /* 0x00000004e7007c0c */ /* 0x000fe4000c761270 */
[C---:B------:R-:W-:Y:S01]  /*956c0*/  LEA R6, P6, R7.reuse, R3, 0x2 ;  /* 0x0000000307067211 */ /* 0x040fe200078c10ff */
[----:B------:R-:W4:Y:S01]  /*956d0*/  LDL.LU R231, [R1+0x1bc4] ;  /* 0x001bc40001e77983 */ /* 0x000f220000300800 */
[----:B------:R-:W-:Y:S01]  /*956e0*/  IMAD R8, R12, 0x2, R7 ;  /* 0x000000020c087824 */ /* 0x000fe200078e0207 */
[----:B------:R-:W-:Y:S01]  /*956f0*/  ULDC UR4, c[0x0][0x22c] ;  /* 0x00008b0000047ab9 */ /* 0x000fe20000000800 */
[----:B------:R-:W-:Y:S01]  /*95700*/  LEA.HI.X.SX32 R7, R7, R0, 0x2, P6 ;  /* 0x0000000007077211 */ /* 0x000fe200030f16ff */
[----:B------:R-:W1:Y:S01]  /*95710*/  LDC R12, c[0x0][0x248] ;  /* 0x00009200ff0c7b82 */ /* 0x000e620000000800 */
[----:B------:R3:W-:Y:S01]  /*95720*/  @P4 STG.E desc[UR48][R4.64], R229 ;  /* 0x000000e504004986 */ /* 0x0007e2000c101930 */
[----:B------:R-:W-:Y:S01]  /*95730*/  ISETP.LT.AND P4, PT, R232, UR4, !P0 ;  /* 0x00000004e8007c0c */ /* 0x000fe2000c781270 */
[----:B------:R-:W-:-:S02]  /*95740*/  ULDC UR4, c[0x0][0x22c] ;  /* 0x00008b0000047ab9 */ /* 0x000fc40000000800 */
[----:B------:R-:W2:Y:S04]  /*95750*/  LDL.LU R232, [R1+0x1bc0] ;  /* 0x001bc00001e87983 */ /* 0x000ea80000300800 */
[----:B------:R1:W-:Y:S01]  /*95760*/  @P5 STG.E desc[UR48][R6.64], R230 ;  /* 0x000000e606005986 */ /* 0x0003e2000c101930 */
[----:B------:R-:W-:Y:S01]  /*95770*/  ISETP.LT.AND P5, PT, R233, UR4, !P0 ;  /* 0x00000004e9007c0c */ /* 0x000fe2000c7a1270 */
[----:B------:R-:W-:Y:S02]  /*95780*/  ULDC UR4, c[0x0][0x22c] ;  /* 0x00008b0000047ab9 */ /* 0x000fe40000000800 */
[----:B------:R-:W2:Y:S01]  /*95790*/  LDL.LU R233, [R1+0x1bbc] ;  /* 0x001bbc0001e97983 */ /* 0x000ea20000300800 */
[----:B---3--:R-:W-:-:S04]  /*957a0*/  LEA R4, P6, R8, R3, 0x2 ;  /* 0x0000000308047211 */ /* 0x008fc800078c10ff */
[----:B------:R-:W-:Y:S01]  /*957b0*/  LEA.HI.X.SX32 R5, R8, R0, 0x2, P6 ;  /* 0x0000000008057211 */ /* 0x000fe200030f16ff */
[----:B------:R-:W-:Y:S02]  /*957c0*/  IMAD R8, R9, 0x2, R8 ;  /* 0x0000000209087824 */ /* 0x000fe400078e0208 */
[----:B------:R-:W3:Y:S02]  /*957d0*/  LDC R9, c[0x0][0x248] ;  /* 0x00009200ff097b82 */ /* 0x000ee40000000800 */
[----:B-1----:R-:W-:-:S05]  /*957e0*/  IMAD R7, R10, 0x2, R8 ;  /* 0x000000020a077824 */ /* 0x002fca00078e0208 */
[-C--:B------:R-:W-:Y:S01]  /*957f0*/  LEA R6, P6, R7, R3.reuse, 0x2 ;  /* 0x0000000307067211 */ /* 0x080fe200078c10ff */
[----:B------:R-:W1:Y:S01]  /*95800*/  LDC R10, c[0x0][0x248] ;  /* 0x00009200ff0a7b82 */ /* 0x000e620000000800 */
[----:B----4-:R4:W-:Y:S02]  /*95810*/  @P2 STG.E desc[UR48][R4.64], R231 ;  /* 0x000000e704002986 */ /* 0x0109e4000c101930 */
[----:B----4-:R-:W-:-:S04]  /*95820*/  LEA R4, P2, R8, R3, 0x2 ;  /* 0x0000000308047211 */ /* 0x010fc800078410ff */
[-C--:B------:R-:W-:Y:S02]  /*95830*/  LEA.HI.X.SX32 R5, R8, R0.reuse, 0x2, P2 ;  /* 0x0000000008057211 */ /* 0x080fe400010f16ff */
[----:B------:R-:W-:Y:S01]  /*95840*/  ISETP.LT.AND P2, PT, R234, UR4, !P0 ;  /* 0x00000004ea007c0c */ /* 0x000fe2000c741270 */
[----:B------:R-:W-:Y:S01]  /*95850*/  IMAD R8, R13, 0x2, R7 ;  /* 0x000000020d087824 */ /* 0x000fe200078e0207 */
[----:B------:R-:W4:Y:S01]  /*95860*/  LDL.LU R234, [R1+0x1bb8] ;  /* 0x001bb80001ea7983 */ /* 0x000f220000300800 */
[----:B------:R-:W-:Y:S01]  /*95870*/  LEA.HI.X.SX32 R7, R7, R0, 0x2, P6 ;  /* 0x0000000007077211 */ /* 0x000fe200030f16ff */
[----:B------:R-:W-:Y:S01]  /*95880*/  ULDC UR4, c[0x0][0x22c] ;  /* 0x00008b0000047ab9 */ /* 0x000fe20000000800 */
[----:B------:R-:W1:Y:S01]  /*95890*/  LDC R13, c[0x0][0x248] ;  /* 0x00009200ff0d7b82 */ /* 0x000e620000000800 */
[----:B--2---:R2:W-:Y:S01]  /*958a0*/  @P3 STG.E desc[UR48][R4.64], R232 ;  /* 0x000000e804003986 */ /* 0x0045e2000c101930 */
[----:B------:R-:W-:Y:S01]  /*958b0*/  ISETP.LT.AND P3, PT, R24, UR4, !P0 ;  /* 0x0000000418007c0c */ /* 0x000fe2000c761270 */
[----:B------:R-:W-:-:S02]  /*958c0*/  ULDC UR4, c[0x0][0x22c] ;  /* 0x00008b0000047ab9 */ /* 0x000fc40000000800 */
[----:B------:R-:W4:Y:S04]  /*958d0*/  LDL.LU R24, [R1+0x1bb4] ;  /* 0x001bb40001187983 */ /* 0x000f280000300800 */
[----:B------:R1:W-:Y:S01]  /*958e0*/  @P4 STG.E desc[UR48][R6.64], R233 ;  /* 0x000000e906004986 */ /* 0x0003e2000c101930 */
[----:B------:R-:W-:Y:S01]  /*958f0*/  ISETP.LT.AND P4, PT, R235, UR4, !P0 ;  /* 0x00000004eb007c0c */ /* 0x000fe2000c781270 */
[----:B------:R-:W-:Y:S02]  /*95900*/  ULDC UR4, c[0x0][0x22c] ;  /* 0x00008b0000047ab9 */ /* 0x000fe40000000800 */
[----:B------:R-:W4:Y:S01]  /*95910*/  LDL.LU R235, [R1+0x1bb0] ;  /* 0x001bb00001eb7983 */ /* 0x000f220000300800 */
[----:B--2---:R-:W-:-:S04]  /*95920*/  LEA R4, P6, R8, R3, 0x2 ;  /* 0x0000000308047211 */ /* 0x004fc800078c10ff */
[----:B------:R-:W-:Y:S02]  /*95930*/  LEA.HI.X.SX32 R5, R8, R0, 0x2, P6 ;  /* 0x0000000008057211 */ /* 0x000fe400030f16ff */
[----:B---3--:R-:W-:Y:S02]  /*95940*/  LEA R8, R9, R8, 0x1 ;  /* 0x0000000809087211 */ /* 0x008fe400078e08ff */
[----:B------:R-:W2:Y:S03]  /*95950*/  LDC R9, c[0x0][0x248] ;  /* 0x00009200ff097b82 */ /* 0x000ea60000000800 */
[----:B-1----:R-:W-:-:S05]  /*95960*/  IMAD R7, R11, 0x2, R8 ;  /* 0x000000020b077824 */ /* 0x002fca00078e0208 */
[-C--:B------:R-:W-:Y:S01]  /*95970*/  LEA R6, P6, R7, R3.reuse, 0x2 ;  /* 0x0000000307067211 */ /* 0x080fe200078c10ff */
[----:B------:R-:W1:Y:S01]  /*95980*/  LDC R11, c[0x0][0x248] ;  /* 0x00009200ff0b7b82 */ /* 0x000e620000000800 */
[----:B----4-:R3:W-:Y:S02]  /*95990*/  @P5 STG.E desc[UR48][R4.64], R234 ;  /* 0x000000ea04005986 */ /* 0x0107e4000c101930 */
[----:B---3--:R-:W-:-:S04]  /*959a0*/  LEA R4, P5, R8, R3, 0x2 ;  /* 0x0000000308047211 */ /* 0x008fc800078a10ff */
[-C--:B------:R-:W-:Y:S02]  /*959b0*/  LEA.HI.X.SX32 R5, R8, R0.reuse, 0x2, P5 ;  /* 0x0000000008057211 */ /* 0x080fe400028f16ff */
[----:B------:R-:W-:Y:S01]  /*959c0*/  ISETP.LT.AND P5, PT, R25, UR4, !P0 ;  /* 0x0000000419007c0c */ /* 0x000fe2000c7a1270 */
[----:B------:R-:W-:Y:S01]  /*959d0*/  IMAD R8, R12, 0x2, R7 ;  /* 0x000000020c087824 */ /* 0x000fe200078e0207 */
[----:B------:R-:W3:Y:S01]  /*959e0*/  LDL.LU R25, [R1+0x1bac] ;  /* 0x001bac0001197983 */ /* 0x000ee20000300800 */
[----:B------:R-:W-:Y:S01]  /*959f0*/  LEA.HI.X.SX32 R7, R7, R0, 0x2, P6 ;  /* 0x0000000007077211 */ /* 0x000fe200030f16ff */
[----:B------:R-:W-:Y:S01]  /*95a00*/  ULDC UR4, c[0x0][0x22c] ;  /* 0x00008b0000047ab9 */ /* 0x000fe20000000800 */
[----:B------:R-:W4:Y:S01]  /*95a10*/  LDC R12, c[0x0][0x248] ;  /* 0x00009200ff0c7b82 */ /* 0x000f220000000800 */
[----:B------:R2:W-:Y:S01]  /*95a20*/  @P2 STG.E desc[UR48][R4.64], R235 ;  /* 0x000000eb04002986 */ /* 0x0005e2000c101930 */
        /* <DEDUP_REMOVED lines=8> */
[----:B------:R-:W-:Y:S01]  /*95ab0*/  LEA.HI.X.SX32 R5, R8, R0, 0x2, P6 ;  /* 0x0000000008057211 */ /* 0x000fe200030f16ff */
[----:B------:R-:W-:Y:S02]  /*95ac0*/  IMAD R8, R10, 0x2, R8 ;  /* 0x000000020a087824 */ /* 0x000fe400078e0208 */
[----:B------:R-:W2:Y:S02]  /*95ad0*/  LDC R10, c[0x0][0x248] ;  /* 0x00009200ff0a7b82 */ /* 0x000ea40000000800 */
[----:B-1----:R-:W-:-:S05]  /*95ae0*/  IMAD R7, R9, 0x2, R8 ;  /* 0x0000000209077824 */ /* 0x002fca00078e0208 */
[-C--:B------:R-:W-:Y:S01]  /*95af0*/  LEA R6, P6, R7, R3.reuse, 0x2 ;  /* 0x0000000307067211 */ /* 0x080fe200078c10ff */
[----:B------:R-:W1:Y:S01]  /*95b00*/  LDC R9, c[0x0][0x248] ;  /* 0x00009200ff097b82 */ /* 0x000e620000000800 */
[----:B---3--:R3:W-:Y:S02]  /*95b10*/  @P4 STG.E desc[UR48][R4.64], R25 ;  /* 0x0000001904004986 */ /* 0x0087e4000c101930 */
[----:B---3--:R-:W-:-:S04]  /*95b20*/  LEA R4, P4, R8, R3, 0x2 ;  /* 0x0000000308047211 */ /* 0x008fc800078810ff */
[-C--:B------:R-:W-:Y:S02]  /*95b30*/  LEA.HI.X.SX32 R5, R8, R0.reuse, 0x2, P4 ;  /* 0x0000000008057211 */ /* 0x080fe400020f16ff */
[----:B------:R-:W-:Y:S01]  /*95b40*/  ISETP.LT.AND P4, PT, R28, UR4, !P0 ;  /* 0x000000041c007c0c */ /* 0x000fe2000c781270 */
[----:B------:R-:W-:Y:S01]  /*95b50*/  ULDC UR4, c[0x0][0x22c] ;  /* 0x00008b0000047ab9 */ /* 0x000fe20000000800 */
[----:B------:R-:W3:Y:S01]  /*95b60*/  LDL.LU R28, [R1+0x1ba0] ;  /* 0x001ba000011c7983 */ /* 0x000ee20000300800 */
[----:B------:R-:W-:Y:S02]  /*95b70*/  LEA R8, R13, R7, 0x1 ;  /* 0x000000070d087211 */ /* 0x000fe400078e08ff */
[----:B------:R-:W-:Y:S01]  /*95b80*/  LEA.HI.X.SX32 R7, R7, R0, 0x2, P6 ;  /* 0x0000000007077211 */ /* 0x000fe200030f16ff */
[----:B----4-:R4:W-:Y:S01]  /*95b90*/  @P5 STG.E desc[UR48][R4.64], R26 ;  /* 0x0000001a04005986 */ /* 0x0109e2000c101930 */
[----:B------:R-:W-:Y:S01]  /*95ba0*/  ISETP.LT.AND P5, PT, R29, UR4, !P0 ;  /* 0x000000041d007c0c */ /* 0x000fe2000c7a1270 */
[----:B------:R-:W-:-:S02]  /*95bb0*/  ULDC UR4, c[0x0][0x22c] ;  /* 0x00008b0000047ab9 */ /* 0x000fc40000000800 */
[----:B------:R-:W3:Y:S04]  /*95bc0*/  LDL.LU R29, [R1+0x1b9c] ;  /* 0x001b9c00011d7983 */ /* 0x000ee80000300800 */
[----:B------:R1:W-:Y:S01]  /*95bd0*/  @P2 STG.E desc[UR48][R6.64], R27 ;  /* 0x0000001b06002986 */ /* 0x0003e2000c101930 */
[----:B------:R-:W-:Y:S01]  /*95be0*/  ISETP.LT.AND P2, PT, R30, UR4, !P0 ;  /* 0x000000041e007c0c */ /* 0x000fe2000c741270 */
[----:B------:R-:W-:Y:S02]  /*95bf0*/  ULDC UR4, c[0x0][0x22c] ;  /* 0x00008b0000047ab9 */ /* 0x000fe40000000800 */
[----:B------:R-:W3:Y:S01]  /*95c00*/  LDL.LU R30, [R1+0x1b98] ;  /* 0x001b9800011e7983 */ /* 0x000ee20000300800 */
[----:B----4-:R-:W-:-:S04]  /*95c10*/  LEA R4, P6, R8, R3, 0x2 ;  /* 0x0000000308047211 */ /* 0x010fc800078c10ff */
[----:B------:R-:W-:Y:S01]  /*95c20*/  LEA.HI.X.SX32 R5, R8, R0, 0x2, P6 ;  /* 0x0000000008057211 */ /* 0x000fe200030f16ff */
[----:B--2---:R-:W-:Y:S02]  /*95c30*/  IMAD R8, R10, 0x2, R8 ;  /* 0x000000020a087824 */ /* 0x004fe400078e0208 */
[----:B------:R-:W2:Y:S02]  /*95c40*/  LDC R10, c[0x0][0x248] ;  /* 0x00009200ff0a7b82 */ /* 0x000ea40000000800 */
[----:B------:R-:W-:-:S05]  /*95c50*/  IMAD R11, R11, 0x2, R8 ;  /* 0x000000020b0b7824 */ /* 0x000fca00078e0208 */
[----:B-1----:R-:W-:-:S04]  /*95c60*/  LEA R6, P6, R11, R3, 0x2 ;  /* 0x000000030b067211 */ /* 0x002fc800078c10ff */
[----:B------:R-:W-:Y:S01]  /*95c70*/  LEA.HI.X.SX32 R7, R11, R0, 0x2, P6 ;  /* 0x000000000b077211 */ /* 0x000fe200030f16ff */
[----:B---3--:R1:W-:Y:S02]  /*95c80*/  @P3 STG.E desc[UR48][R4.64], R28 ;  /* 0x0000001c04003986 */ /* 0x0083e4000c101930 */
[----:B-1----:R-:W-:-:S04]  /*95c90*/  LEA R4, P3, R8, R3, 0x2 ;  /* 0x0000000308047211 */ /* 0x002fc800078610ff */
[----:B------:R-:W-:Y:S02]  /*95ca0*/  LEA.HI.X.SX32 R5, R8, R0, 0x2, P3 ;  /* 0x0000000008057211 */ /* 0x000fe400018f16ff */
[----:B------:R-:W-:Y:S01]  /*95cb0*/  ISETP.LT.AND P3, PT, R31, UR4, !P0 ;  /* 0x000000041f007c0c */ /* 0x000fe2000c761270 */
[----:B------:R-:W-:Y:S01]  /*95cc0*/  ULDC UR4, c[0x0][0x22c] ;  /* 0x00008b0000047ab9 */ /* 0x000fe20000000800 */
[----:B------:R-:W3:Y:S01]  /*95cd0*/  LDL.LU R31, [R1+0x1b94] ;  /* 0x001b9400011f7983 */ /* 0x000ee20000300800 */
[----:B------:R-:W-:Y:S01]  /*95ce0*/  IMAD R12, R12, 0x2, R11 ;  /* 0x000000020c0c7824 */ /* 0x000fe200078e020b */
[----:B------:R-:W1:Y:S02]  /*95cf0*/  LDC R8, c[0x0][0x248] ;  /* 0x00009200ff087b82 */ /* 0x000e640000000800 */
[----:B------:R4:W-:Y:S01]  /*95d00*/  @P4 STG.E desc[UR48][R4.64], R29 ;  /* 0x0000001d04004986 */ /* 0x0009e2000c101930 */
[----:B------:R-:W-:Y:S01]  /*95d10*/  ISETP.LT.AND P4, PT, R32, UR4, !P0 ;  /* 0x0000000420007c0c */ /* 0x000fe2000c781270 */
[----:B------:R-:W-:-:S04]  /*95d20*/  ULDC UR4, c[0x0][0x22c] ;  /* 0x00008b0000047ab9 */ /* 0x000fc80000000800 */
[----:B------:R-:W1:Y:S01]  /*95d30*/  LDC R11, c[0x0][0x248] ;  /* 0x00009200ff0b7b82 */ /* 0x000e620000000800 */
[----:B------:R-:W3:Y:S04]  /*95d40*/  LDL.LU R32, [R1+0x1b90] ;  /* 0x001b900001207983 */ /* 0x000ee80000300800 */
[----:B------:R2:W-:Y:S01]  /*95d50*/  @P5 STG.E desc[UR48][R6.64], R30 ;  /* 0x0000001e06005986 */ /* 0x0005e2000c101930 */
[----:B------:R-:W-:Y:S01]  /*95d60*/  ISETP.LT.AND P5, PT, R33, UR4, !P0 ;  /* 0x0000000421007c0c */ /* 0x000fe2000c7a1270 */
[----:B------:R-:W-:Y:S01]  /*95d70*/  IMAD R13, R9, 0x2, R12 ;  /* 0x00000002090d7824 */ /* 0x000fe200078e020c */
[----:B------:R-:W-:Y:S01]  /*95d80*/  ULDC UR4, c[0x0][0x22c] ;  /* 0x00008b0000047ab9 */ /* 0x000fe20000000800 */
[----:B------:R-:W3:Y:S01]  /*95d90*/  LDL.LU R33, [R1+0x1b8c] ;  /* 0x001b8c0001217983 */ /* 0x000ee20000300800 */
[C---:B----4-:R-:W-:Y:S01]  /*95da0*/  LEA R4, P6, R12.reuse, R3, 0x2 ;  /* 0x000000030c047211 */ /* 0x050fe200078c10ff */
[----:B------:R-:W4:Y:S03]  /*95db0*/  LDC R9, c[0x0][0x248] ;  /* 0x00009200ff097b82 */ /* 0x000f260000000800 */
[----:B------:R-:W-:-:S02]  /*95dc0*/  LEA.HI.X.SX32 R5, R12, R0, 0x2, P6 ;  /* 0x000000000c057211 */ /* 0x000fc400030f16ff */
[----:B--2---:R-:W-:-:S03]  /*95dd0*/  LEA R15, R10, R13, 0x1 ;  /* 0x0000000d0a0f7211 */ /* 0x004fc600078e08ff */
[----:B------:R-:W2:Y:S01]  /*95de0*/  LDC R10, c[0x0][0x248] ;  /* 0x00009200ff0a7b82 */ /* 0x000ea20000000800 */
[----:B------:R-:W-:-:S04]  /*95df0*/  LEA R6, P6, R15, R3, 0x2 ;  /* 0x000000030f067211 */ /* 0x000fc800078c10ff */
[----:B------:R-:W-:-:S03]  /*95e00*/  LEA.HI.X.SX32 R7, R15, R0, 0x2, P6 ;  /* 0x000000000f077211 */ /* 0x000fc600030f16ff */
[----:B------:R-:W2:Y:S01]  /*95e10*/  LDC R12, c[0x0][0x248] ;  /* 0x00009200ff0c7b82 */ /* 0x000ea20000000800 */
[----:B---3--:R3:W-:Y:S02]  /*95e20*/  @P2 STG.E desc[UR48][R4.64], R31 ;  /* 0x0000001f04002986 */ /* 0x0087e4000c101930 */
[----:B---3--:R-:W-:-:S04]  /*95e30*/  LEA R4, P2, R13, R3, 0x2 ;  /* 0x000000030d047211 */ /* 0x008fc800078410ff */
[----:B------:R-:W-:Y:S02]  /*95e40*/  LEA.HI.X.SX32 R5, R13, R0, 0x2, P2 ;  /* 0x000000000d057211 */ /* 0x000fe400010f16ff */
[----:B------:R-:W-:Y:S01]  /*95e50*/  ISETP.LT.AND P2, PT, R34, UR4, !P0 ;  /* 0x0000000422007c0c */ /* 0x000fe2000c741270 */
[----:B------:R-:W-:Y:S01]  /*95e60*/  ULDC UR4, c[0x0][0x22c] ;  /* 0x00008b0000047ab9 */ /* 0x000fe20000000800 */
[----:B------:R-:W3:Y:S01]  /*95e70*/  LDL.LU R34, [R1+0x1b88] ;  /* 0x001b880001227983 */ /* 0x000ee20000300800 */
[----:B-1----:R-:W-:Y:S01]  /*95e80*/  IMAD R8, R8, 0x2, R15 ;  /* 0x0000000208087824 */ /* 0x002fe200078e020f */
[----:B------:R-:W1:Y:S08]  /*95e90*/  LDC R13, c[0x0][0x248] ;  /* 0x00009200ff0d7b82 */ /* 0x000e700000000800 */
        /* <DEDUP_REMOVED lines=9> */
[----:B----4-:R-:W-:-:S04]  /*95f30*/  LEA R4, P6, R8, R3, 0x2 ;  /* 0x0000000308047211 */ /* 0x010fc800078c10ff */
[----:B------:R-:W-:Y:S01]  /*95f40*/  LEA.HI.X.SX32 R5, R8, R0, 0x2, P6 ;  /* 0x0000000008057211 */ /* 0x000fe200030f16ff */
[----:B------:R-:W-:Y:S02]  /*95f50*/  IMAD R8, R9, 0x2, R8 ;  /* 0x0000000209087824 */ /* 0x000fe400078e0208 */
[----:B------:R-:W4:Y:S02]  /*95f60*/  LDC R9, c[0x0][0x248] ;  /* 0x00009200ff097b82 */ /* 0x000f240000000800 */
        /* <DEDUP_REMOVED lines=8> */
[----:B------:R-:W3:Y:S04]  /*95ff0*/  LDL.LU R37, [R1+0x1b7c] ;  /* 0x001b7c0001257983 */ /* 0x000ee80000300800 */
[----:B--2---:R1:W-:Y:S01]  /*96000*/  @P2 STG.E desc[UR48][R4.64], R35 ;  /* 0x0000002304002986 */ /* 0x0043e2000c101930 */
[----:B------:R-:W-:Y:S01]  /*96010*/  ISETP.LT.AND P2, PT, R38, UR4, !P0 ;  /* 0x0000000426007c0c */ /* 0x000fe2000c741270 */
[----:B------:R-:W-:-:S02]  /*96020*/  ULDC UR4, c[0x0][0x22c] ;  /* 0x00008b0000047ab9 */ /* 0x000fc40000000800 */
[----:B------:R-:W2:Y:S04]  /*96030*/  LDL.LU R38, [R1+0x1b78] ;  /* 0x001b780001267983 */ /* 0x000ea80000300800 */
[----:B------:R4:W-:Y:S01]  /*96040*/  @P3 STG.E desc[UR48][R6.64], R36 ;  /* 0x0000002406003986 */ /* 0x0009e2000c101930 */
[----:B------:R-:W-:Y:S01]  /*96050*/  ISETP.LT.AND P3, PT, R39, UR4, !P0 ;  /* 0x0000000427007c0c */ /* 0x000fe2000c761270 */
[----:B------:R-:W-:Y:S01]  /*96060*/  IMAD R10, R10, 0x2, R11 ;  /* 0x000000020a0a7824 */ /* 0x000fe200078e020b */
[----:B------:R-:W-:Y:S01]  /*96070*/  ULDC UR4, c[0x0][0x22c] ;  /* 0x00008b0000047ab9 */ /* 0x000fe20000000800 */
[----:B------:R-:W2:Y:S01]  /*96080*/  LDL.LU R39, [R1+0x1b74] ;  /* 0x001b740001277983 */ /* 0x000ea20000300800 */
[----:B------:R-:W2:Y:S02]  /*96090*/  LDC R11, c[0x0][0x248] ;  /* 0x00009200ff0b7b82 */ /* 0x000ea40000000800 */
[----:B-1----:R-:W-:-:S04]  /*960a0*/  LEA R4, P6, R10, R3, 0x2 ;  /* 0x000000030a047211 */ /* 0x002fc800078c10ff */
[----:B------:R-:W-:Y:S02]  /*960b0*/  LEA.HI.X.SX32 R5, R10, R0, 0x2, P6 ;  /* 0x000000000a057211 */ /* 0x000fe400030f16ff */
[----:B------:R-:W-:Y:S02]  /*960c0*/  LEA R10, R13, R10, 0x1 ;  /* 0x0000000a0d0a7211 */ /* 0x000fe400078e08ff */
[----:B------:R-:W1:Y:S03]  /*960d0*/  LDC R13, c[0x0][0x248] ;  /* 0x00009200ff0d7b82 */ /* 0x000e660000000800 */
[----:B----4-:R-:W-:-:S05]  /*960e0*/  IMAD R8, R9, 0x2, R10 ;  /* 0x0000000209087824 */ /* 0x010fca00078e020a */
[----:B------:R-:W-:-:S04]  /*960f0*/  LEA R6, P6, R8, R3, 0x2 ;  /* 0x0000000308067211 */ /* 0x000fc800078c10ff */
[----:B------:R-:W-:Y:S01]  /*96100*/  LEA.HI.X.SX32 R7, R8, R0, 0x2, P6 ;  /* 0x0000000008077211 */ /* 0x000fe200030f16ff */
[----:B---3--:R3:W-:Y:S02]  /*96110*/  @P4 STG.E desc[UR48][R4.64], R37 ;  /* 0x0000002504004986 */ /* 0x0087e4000c101930 */
[----:B---3--:R-:W-:-:S04]  /*96120*/  LEA R4, P4, R10, R3, 0x2 ;  /* 0x000000030a047211 */ /* 0x008fc800078810ff */
[----:B------:R-:W-:Y:S02]  /*96130*/  LEA.HI.X.SX32 R5, R10, R0, 0x2, P4 ;  /* 0x000000000a057211 */ /* 0x000fe400020f16ff */
[----:B------:R-:W-:Y:S01]  /*96140*/  ISETP.LT.AND P4, PT, R40, UR4, !P0 ;  /* 0x0000000428007c0c */ /* 0x000fe2000c781270 */
[----:B------:R-:W-:Y:S01]  /*96150*/  ULDC UR4, c[0x0][0x22c] ;  /* 0x00008b0000047ab9 */ /* 0x000fe20000000800 */
[----:B------:R-:W3:Y:S01]  /*96160*/  LDL.LU R40, [R1+0x1b70] ;  /* 0x001b700001287983 */ /* 0x000ee20000300800 */
[----:B------:R-:W-:Y:S01]  /*96170*/  IMAD R9, R15, 0x2, R8 ;  /* 0x000000020f097824 */ /* 0x000fe200078e0208 */
[----:B------:R-:W4:Y:S08]  /*96180*/  LDC R10, c[0x0][0x248] ;  /* 0x00009200ff0a7b82 */ /* 0x000f300000000800 */
        /* <DEDUP_REMOVED lines=13> */
[----:B------:R-:W-:-:S05]  /*96260*/  IMAD R8, R14, 0x2, R9 ;  /* 0x000000020e087824 */ /* 0x000fca00078e0209 */
[CC--:B------:R-:W-:Y:S01]  /*96270*/  LEA R6, P6, R8.reuse, R3.reuse, 0x2 ;  /* 0x0000000308067211 */ /* 0x0c0fe200078c10ff */
[----:B------:R-:W1:Y:S03]  /*96280*/  LDC R14, c[0x0][0x248] ;  /* 0x00009200ff0e7b82 */ /* 0x000e660000000800 */
[----:B------:R-:W-:Y:S01]  /*96290*/  LEA.HI.X.SX32 R7, R8, R0, 0x2, P6 ;  /* 0x0000000008077211 */ /* 0x000fe200030f16ff */
[----:B---3--:R3:W-:Y:S02]  /*962a0*/  @P3 STG.E desc[UR48][R4.64], R40 ;  /* 0x0000002804003986 */ /* 0x0087e4000c101930 */
[----:B---3--:R-:W-:-:S04]  /*962b0*/  LEA R4, P3, R9, R3, 0x2 ;  /* 0x0000000309047211 */ /* 0x008fc800078610ff */
[----:B------:R-:W-:Y:S02]  /*962c0*/  LEA.HI.X.SX32 R5, R9, R0, 0x2, P3 ;  /* 0x0000000009057211 */ /* 0x000fe400018f16ff */
[----:B------:R-:W-:Y:S01]  /*962d0*/  ISETP.LT.AND P3, PT, R43, UR4, !P0 ;  /* 0x000000042b007c0c */ /* 0x000fe2000c761270 */
[----:B------:R-:W-:Y:S01]  /*962e0*/  ULDC UR4, c[0x0][0x22c] ;  /* 0x00008b0000047ab9 */ /* 0x000fe20000000800 */
[----:B------:R-:W3:Y:S04]  /*962f0*/  LDL.LU R43, [R1+0x1b64] ;  /* 0x001b6400012b7983 */ /* 0x000ee80000300800 */
        /* <DEDUP_REMOVED lines=8> */
[----:B------:R-:W-:Y:S02]  /*96380*/  LEA R9, R11, R8, 0x1 ;  /* 0x000000080b097211 */ /* 0x000fe400078e08ff */
[----:B------:R-:W3:Y:S02]  /*96390*/  LDC R11, c[0x0][0x248] ;  /* 0x00009200ff0b7b82 */ /* 0x000ee40000000800 */
[----:B----4-:R-:W-:-:S04]  /*963a0*/  LEA R4, P6, R9, R3, 0x2 ;  /* 0x0000000309047211 */ /* 0x010fc800078c10ff */
[----:B------:R-:W-:Y:S01]  /*963b0*/  LEA.HI.X.SX32 R5, R9, R0, 0x2, P6 ;  /* 0x0000000009057211 */ /* 0x000fe200030f16ff */
[----:B------:R-:W-:Y:S02]  /*963c0*/  IMAD R9, R10, 0x2, R9 ;  /* 0x000000020a097824 */ /* 0x000fe400078e0209 */
[----:B------:R-:W4:Y:S02]  /*963d0*/  LDC R10, c[0x0][0x248] ;  /* 0x00009200ff0a7b82 */ /* 0x000f240000000800 */
[----:B--2---:R-:W-:-:S05]  /*963e0*/  IMAD R8, R12, 0x2, R9 ;  /* 0x000000020c087824 */ /* 0x004fca00078e0209 */
[CC--:B-1----:R-:W-:Y:S01]  /*963f0*/  LEA R6, P6, R8.reuse, R3.reuse, 0x2 ;  /* 0x0000000308067211 */ /* 0x0c2fe200078c10ff */
[----:B------:R-:W1:Y:S03]  /*96400*/  LDC R12, c[0x0][0x248] ;  /* 0x00009200ff0c7b82 */ /* 0x000e660000000800 */
[----:B------:R-:W-:Y:S01]  /*96410*/  LEA.HI.X.SX32 R7, R8, R0, 0x2, P6 ;  /* 0x0000000008077211 */ /* 0x000fe200030f16ff */
[----:B---3--:R2:W-:Y:S02]  /*96420*/  @P2 STG.E desc[UR48][R4.64], R43 ;  /* 0x0000002b04002986 */ /* 0x0085e4000c101930 */
[----:B--2---:R-:W-:-:S04]  /*96430*/  LEA R4, P2, R9, R3, 0x2 ;  /* 0x0000000309047211 */ /* 0x004fc800078410ff */
[----:B------:R-:W-:Y:S02]  /*96440*/  LEA.HI.X.SX32 R5, R9, R0, 0x2, P2 ;  /* 0x0000000009057211 */ /* 0x000fe400010f16ff */
[----:B------:R-:W-:Y:S01]  /*96450*/  ISETP.LT.AND P2, PT, R46, UR4, !P0 ;  /* 0x000000042e007c0c */ /* 0x000fe2000c741270 */
[----:B------:R-:W-:Y:S01]  /*96460*/  ULDC UR4, c[0x0][0x22c] ;  /* 0x00008b0000047ab9 */ /* 0x000fe20000000800 */
[----:B------:R-:W2:Y:S04]  /*96470*/  LDL.LU R46, [R1+0x1b58] ;  /* 0x001b5800012e7983 */ /* 0x000ea80000300800 */
[----:B------:R3:W-:Y:S01]  /*96480*/  @P3 STG.E desc[UR48][R4.64], R44 ;  /* 0x0000002c04003986 */ /* 0x0007e2000c101930 */
[----:B------:R-:W-:Y:S01]  /*96490*/  ISETP.LT.AND P3, PT, R48, UR4, !P0 ;  /* 0x0000000430007c0c */ /* 0x000fe2000c761270 */
[----:B------:R-:W-:-:S02]  /*964a0*/  ULDC UR4, c[0x0][0x22c] ;  /* 0x00008b0000047ab9 */ /* 0x000fc40000000800 */
[----:B------:R1:W-:Y:S01]  /*964b0*/  @P4 STG.E desc[UR48][R6.64], R45 ;  /* 0x0000002d06004986 */ /* 0x0003e2000c101930 */
[----:B------:R-:W-:Y:S01]  /*964c0*/  ISETP.LT.AND P4, PT, R47, UR4, !P0 ;  /* 0x000000042f007c0c */ /* 0x000fe2000c781270 */
[----:B------:R-:W-:Y:S01]  /*964d0*/  IMAD R9, R13, 0x2, R8 ;  /* 0x000000020d097824 */ /* 0x000fe200078e0208 */
[----:B------:R-:W-:Y:S01]  /*964e0*/  ULDC UR4, c[0x0][0x22c] ;  /* 0x00008b0000047ab9 */ /* 0x000fe20000000800 */
[----:B------:R-:W2:Y:S01]  /*964f0*/  LDL.LU R48, [R1+0x1b54] ;  /* 0x001b540001307983 */ /* 0x000ea20000300800 */
[----:B------:R-:W2:Y:S03]  /*96500*/  LDC R13, c[0x0][0x248] ;  /* 0x00009200ff0d7b82 */ /* 0x000ea60000000800 */
[----:B------:R-:W2:Y:S01]  /*96510*/  LDL.LU R47, [R1+0x1b50] ;  /* 0x001b5000012f7983 */ /* 0x000ea20000300800 */
[----:B---3--:R-:W-:-:S04]  /*96520*/  LEA R4, P6, R9, R3, 0x2 ;  /* 0x0000000309047211 */ /* 0x008fc800078c10ff */
[----:B------:R-:W-:Y:S01]  /*96530*/  LEA.HI.X.SX32 R5, R9, R0, 0x2, P6 ;  /* 0x0000000009057211 */ /* 0x000fe200030f16ff */
[----:B----4-:R-:W-:Y:S02]  /*96540*/  IMAD R9, R10, 0x2, R9 ;  /* 0x000000020a097824 */ /* 0x010fe400078e0209 */
[----:B------:R-:W3:Y:S03]  /*96550*/  LDC R10, c[0x0][0x248] ;  /* 0x00009200ff0a7b82 */ /* 0x000ee60000000800 */
[----:B------:R-:W-:-:S04]  /*96560*/  LEA R8, R14, R9, 0x1 ;  /* 0x000000090e087211 */ /* 0x000fc800078e08ff */
[CC--:B-1----:R-:W-:Y:S01]  /*96570*/  LEA R6, P6, R8.reuse, R3.reuse, 0x2 ;  /* 0x0000000308067211 */ /* 0x0c2fe200078c10ff */
[----:B------:R-:W1:Y:S03]  /*96580*/  LDC R14, c[0x0][0x248] ;  /* 0x00009200ff0e7b82 */ /* 0x000e660000000800 */
[----:B------:R-:W-:Y:S01]  /*96590*/  LEA.HI.X.SX32 R7, R8, R0, 0x2, P6 ;  /* 0x0000000008077211 */ /* 0x000fe200030f16ff */
[----:B--2---:R2:W-:Y:S02]  /*965a0*/  @P5 STG.E desc[UR48][R4.64], R46 ;  /* 0x0000002e04005986 */ /* 0x0045e4000c101930 */
        /* <DEDUP_REMOVED lines=15> */
[----:B----4-:R-:W-:-:S04]  /*966a0*/  LEA R4, P6, R9, R3, 0x2 ;  /* 0x0000000309047211 */ /* 0x010fc800078c10ff */
[----:B------:R-:W-:Y:S01]  /*966b0*/  LEA.HI.X.SX32 R5, R9, R0, 0x2, P6 ;  /* 0x0000000009057211 */ /* 0x000fe200030f16ff */
[----:B------:R-:W-:Y:S02]  /*966c0*/  IMAD R9, R12, 0x2, R9 ;  /* 0x000000020c097824 */ /* 0x000fe400078e0209 */
[----:B------:R-:W4:Y:S02]  /*966d0*/  LDC R12, c[0x0][0x248] ;  /* 0x00009200ff0c7b82 */ /* 0x000f240000000800 */
[----:B---3--:R-:W-:-:S05]  /*966e0*/  IMAD R8, R10, 0x2, R9 ;  /* 0x000000020a087824 */ /* 0x008fca00078e0209 */
        /* <DEDUP_REMOVED lines=19> */
[----:B---3--:R-:W-:-:S04]  /*96820*/  LEA R4, P6, R9, R3, 0x2 ;  /* 0x0000000309047211 */ /* 0x008fc800078c10ff */
[----:B------:R-:W-:Y:S02]  /*96830*/  LEA.HI.X.SX32 R5, R9, R0, 0x2, P6 ;  /* 0x0000000009057211 */ /* 0x000fe400030f16ff */
[----:B----4-:R-:W-:Y:S02]  /*96840*/  LEA R9, R12, R9, 0x1 ;  /* 0x000000090c097211 */ /* 0x010fe400078e08ff */
[----:B------:R-:W3:Y:S03]  /*96850*/  LDC R12, c[0x0][0x248] ;  /* 0x00009200ff0c7b82 */ /* 0x000ee60000000800 */
[----:B------:R-:W-:-:S05]  /*96860*/  IMAD R8, R14, 0x2, R9 ;  /* 0x000000020e087824 */ /* 0x000fca00078e0209 */
        /* <DEDUP_REMOVED lines=38> */
[----:B------:R-:W-:Y:S02]  /*96ad0*/  ULDC UR4, c[0x0][0x22c] ;  /* 0x00008b0000047ab9 */ /* 0x000fe40000000800 */
[----:B------:R-:W2:Y:S04]  /*96ae0*/  LDL.LU R60, [R1+0x1b24] ;  /* 0x001b2400013c7983 */ /* 0x000ea80000300800 */
[----:B------:R-:W2:Y:S01]  /*96af0*/  LDL.LU R59, [R1+0x1b20] ;  /* 0x001b2000013b7983 */ /* 0x000ea20000300800 */
[----:B------:R-:W-:Y:S02]  /*96b00*/  LEA R9, R13, R8, 0x1 ;  /* 0x000000080d097211 */ /* 0x000fe400078e08ff */
[----:B------:R-:W2:Y:S02]  /*96b10*/  LDC R13, c[0x0][0x248] ;  /* 0x00009200ff0d7b82 */ /* 0x000ea40000000800 */
[----:B---3--:R-:W-:-:S04]  /*96b20*/  LEA R4, P6, R9, R3, 0x2 ;  /* 0x0000000309047211 */ /* 0x008fc800078c10ff */
[----:B------:R-:W-:Y:S01]  /*96b30*/  LEA.HI.X.SX32 R5, R9, R0, 0x2, P6 ;  /* 0x0000000009057211 */ /* 0x000fe200030f16ff */
[----:B----4-:R-:W-:Y:S02]  /*96b40*/  IMAD R9, R10, 0x2, R9 ;  /* 0x000000020a097824 */ /* 0x010fe400078e0209 */
[----:B------:R-:W3:Y:S02]  /*96b50*/  LDC R10, c[0x0][0x248] ;  /* 0x00009200ff0a7b82 */ /* 0x000ee40000000800 */
        /* <DEDUP_REMOVED lines=23> */
[----:B------:R-:W4:Y:S03]  /*96cd0*/  LDC R12, c[0x0][0x248] ;  /* 0x00009200ff0c7b82 */ /* 0x000f260000000800 */
[----:B---3--:R-:W-:-:S04]  /*96ce0*/  LEA R8, R10, R9, 0x1 ;  /* 0x000000090a087211 */ /* 0x008fc800078e08ff */
        /* <DEDUP_REMOVED lines=41> */
[----:B------:R-:W2:Y:S03]  /*96f80*/  LDL.LU R69, [R1+0x1afc] ;  /* 0x001afc0001457983 */ /* 0x000ea60000300800 */
[----:B----4-:R-:W-:-:S04]  /*96f90*/  LEA R4, P6, R9, R3, 0x2 ;  /* 0x0000000309047211 */ /* 0x010fc800078c10ff */
[----:B------:R-:W-:Y:S02]  /*96fa0*/  LEA.HI.X.SX32 R5, R9, R0, 0x2, P6 ;  /* 0x0000000009057211 */ /* 0x000fe400030f16ff */
[----:B------:R-:W-:-:S05]  /*96fb0*/  LEA R9, R10, R9, 0x1 ;  /* 0x000000090a097211 */ /* 0x000fca00078e08ff */
[----:B---3--:R-:W-:Y:S02]  /*96fc0*/  IMAD R10, R12, 0x2, R9 ;  /* 0x000000020c0a7824 */ /* 0x008fe400078e0209 */
[----:B------:R-:W3:Y:S03]  /*96fd0*/  LDC R12, c[0x0][0x248] ;  /* 0x00009200ff0c7b82 */ /* 0x000ee60000000800 */
[----:B-1----:R-:W-:-:S04]  /*96fe0*/  LEA R6, P6, R10, R3, 0x2 ;  /* 0x000000030a067211 */ /* 0x002fc800078c10ff */
[----:B------:R-:W-:Y:S01]  /*96ff0*/  LEA.HI.X.SX32 R7, R10, R0, 0x2, P6 ;  /* 0x000000000a077211 */ /* 0x000fe200030f16ff */
[----:B--2---:R1:W-:Y:S01]  /*97000*/  @P2 STG.E desc[UR48][R4.64], R67 ;  /* 0x0000004304002986 */ /* 0x0043e2000c101930 */
[----:B------:R-:W-:-:S04]  /*97010*/  LEA R8, P2, R9, R3, 0x2 ;  /* 0x0000000309087211 */ /* 0x000fc800078410ff */
[----:B------:R-:W-:Y:S02]  /*97020*/  LEA.HI.X.SX32 R9, R9, R0, 0x2, P2 ;  /* 0x0000000009097211 */ /* 0x000fe400010f16ff */
[----:B------:R-:W-:Y:S01]  /*97030*/  ISETP.LT.AND P2, PT, R70, UR4, !P0 ;  /* 0x0000000446007c0c */ /* 0x000fe2000c741270 */
[----:B------:R-:W-:Y:S01]  /*97040*/  ULDC UR4, c[0x0][0x22c] ;  /* 0x00008b0000047ab9 */ /* 0x000fe20000000800 */
[----:B------:R-:W2:Y:S04]  /*97050*/  LDL.LU R70, [R1+0x1af8] ;  /* 0x001af80001467983 */ /* 0x000ea80000300800 */
[----:B------:R-:W-:Y:S01]  /*97060*/  @P3 STG.E desc[UR48][R8.64], R68 ;  /* 0x0000004408003986 */ /* 0x000fe2000c101930 */
[----:B------:R-:W-:Y:S01]  /*97070*/  ISETP.LT.AND P3, PT, R72, UR4, !P0 ;  /* 0x0000000448007c0c */ /* 0x000fe2000c761270 */
[----:B------:R-:W-:-:S02]  /*97080*/  ULDC UR4, c[0x0][0x22c] ;  /* 0x00008b0000047ab9 */ /* 0x000fc40000000800 */
[----:B------:R4:W-:Y:S01]  /*97090*/  @P4 STG.E desc[UR48][R6.64], R69 ;  /* 0x0000004506004986 */ /* 0x0009e2000c101930 */
[----:B------:R-:W-:Y:S01]  /*970a0*/  ISETP.LT.AND P4, PT, R71, UR4, !P0 ;  /* 0x0000000447007c0c */ /* 0x000fe2000c781270 */
[----:B------:R-:W-:Y:S01]  /*970b0*/  IMAD R11, R13, 0x2, R10 ;  /* 0x000000020d0b7824 */ /* 0x000fe200078e020a */
[----:B------:R-:W-:Y:S01]  /*970c0*/  ULDC UR4, c[0x0][0x22c] ;  /* 0x00008b0000047ab9 */ /* 0x000fe20000000800 */
[----:B------:R-:W3:Y:S01]  /*970d0*/  LDL.LU R72, [R1+0x1af4] ;  /* 0x001af40001487983 */ /* 0x000ee20000300800 */
[----:B------:R-:W3:Y:S03]  /*970e0*/  LDC R13, c[0x0][0x248] ;  /* 0x00009200ff0d7b82 */ /* 0x000ee60000000800 */
[----:B------:R-:W3:Y:S01]  /*970f0*/  LDL.LU R71, [R1+0x1af0] ;  /* 0x001af00001477983 */ /* 0x000ee20000300800 */
[----:B-1----:R-:W-:-:S04]  /*97100*/  LEA R4, P6, R11, R3, 0x2 ;  /* 0x000000030b047211 */ /* 0x002fc800078c10ff */
[----:B------:R-:W-:Y:S01]  /*97110*/  LEA.HI.X.SX32 R5, R11, R0, 0x2, P6 ;  /* 0x000000000b057211 */ /* 0x000fe200030f16ff */
[----:B------:R-:W-:Y:S02]  /*97120*/  IMAD R11, R14, 0x2, R11 ;  /* 0x000000020e0b7824 */ /* 0x000fe400078e020b */
[----:B------:R-:W1:Y:S02]  /*97130*/  LDC R14, c[0x0][0x248] ;  /* 0x00009200ff0e7b82 */ /* 0x000e640000000800 */
[----:B------:R-:W-:-:S05]  /*97140*/  IMAD R10, R16, 0x2, R11 ;  /* 0x00000002100a7824 */ /* 0x000fca00078e020b */
[CC--:B----4-:R-:W-:Y:S01]  /*97150*/  LEA R6, P6, R10.reuse, R3.reuse, 0x2 ;  /* 0x000000030a067211 */ /* 0x0d0fe200078c10ff */
[----:B------:R-:W4:Y:S03]  /*97160*/  LDC R16, c[0x0][0x248] ;  /* 0x00009200ff107b82 */ /* 0x000f260000000800 */
[----:B------:R-:W-:Y:S01]  /*97170*/  LEA.HI.X.SX32 R7, R10, R0, 0x2, P6 ;  /* 0x000000000a077211 */ /* 0x000fe200030f16ff */
[----:B--2---:R2:W-:Y:S01]  /*97180*/  @P5 STG.E desc[UR48][R4.64], R70 ;  /* 0x0000004604005986 */ /* 0x0045e2000c101930 */
[----:B------:R-:W-:-:S04]  /*97190*/  LEA R8, P5, R11, R3, 0x2 ;  /* 0x000000030b087211 */ /* 0x000fc800078a10ff */
[----:B------:R-:W-:Y:S02]  /*971a0*/  LEA.HI.X.SX32 R9, R11, R0, 0x2, P5 ;  /* 0x000000000b097211 */ /* 0x000fe400028f16ff */
[----:B------:R-:W-:Y:S01]  /*971b0*/  ISETP.LT.AND P5, PT, R73, UR4, !P0 ;  /* 0x0000000449007c0c */ /* 0x000fe2000c7a1270 */
[----:B------:R-:W-:Y:S01]  /*971c0*/  ULDC UR4, c[0x0][0x22c] ;  /* 0x00008b0000047ab9 */ /* 0x000fe20000000800 */
[----:B------:R-:W4:Y:S04]  /*971d0*/  LDL.LU R73, [R1+0x1aec] ;  /* 0x001aec0001497983 */ /* 0x000f280000300800 */
[----:B---3--:R-:W-:Y:S01]  /*971e0*/  @P2 STG.E desc[UR48][R8.64], R71 ;  /* 0x0000004708002986 */ /* 0x008fe2000c101930 */
        /* <DEDUP_REMOVED lines=9> */
[----:B--2---:R-:W-:-:S04]  /*97280*/  LEA R4, P6, R11, R3, 0x2 ;  /* 0x000000030b047211 */ /* 0x004fc800078c10ff */
[----:B------:R-:W-:Y:S01]  /*97290*/  LEA.HI.X.SX32 R5, R11, R0, 0x2, P6 ;  /* 0x000000000b057211 */ /* 0x000fe200030f16ff */
[----:B------:R-:W-:Y:S02]  /*972a0*/  IMAD R11, R12, 0x2, R11 ;  /* 0x000000020c0b7824 */ /* 0x000fe400078e020b */
[----:B------:R-:W2:Y:S02]  /*972b0*/  LDC R12, c[0x0][0x248] ;  /* 0x00009200ff0c7b82 */ /* 0x000ea40000000800 */
[----:B-1----:R-:W-:-:S05]  /*972c0*/  IMAD R10, R14, 0x2, R11 ;  /* 0x000000020e0a7824 */ /* 0x002fca00078e020b */
[CC--:B------:R-:W-:Y:S01]  /*972d0*/  LEA R6, P6, R10.reuse, R3.reuse, 0x2 ;  /* 0x000000030a067211 */ /* 0x0c0fe200078c10ff */
[----:B------:R-:W1:Y:S03]  /*972e0*/  LDC R14, c[0x0][0x248] ;  /* 0x00009200ff0e7b82 */ /* 0x000e660000000800 */
[----:B------:R-:W-:Y:S01]  /*972f0*/  LEA.HI.X.SX32 R7, R10, R0, 0x2, P6 ;  /* 0x000000000a077211 */ /* 0x000fe200030f16ff */
[----:B----4-:R4:W-:Y:S01]  /*97300*/  @P4 STG.E desc[UR48][R4.64], R73 ;  /* 0x0000004904004986 */ /* 0x0109e2000c101930 */
[----:B------:R-:W-:-:S04]  /*97310*/  LEA R8, P4, R11, R3, 0x2 ;  /* 0x000000030b087211 */ /* 0x000fc800078810ff */
[----:B------:R-:W-:Y:S02]  /*97320*/  LEA.HI.X.SX32 R9, R11, R0, 0x2, P4 ;  /* 0x000000000b097211 */ /* 0x000fe400020f16ff */
[----:B------:R-:W-:Y:S01]  /*97330*/  ISETP.LT.AND P4, PT, R76, UR4, !P0 ;  /* 0x000000044c007c0c */ /* 0x000fe2000c781270 */
[----:B------:R-:W-:Y:S01]  /*97340*/  ULDC UR4, c[0x0][0x22c] ;  /* 0x00008b0000047ab9 */ /* 0x000fe20000000800 */
[----:B------:R-:W2:Y:S04]  /*97350*/  LDL.LU R76, [R1+0x1ae0] ;  /* 0x001ae000014c7983 */ /* 0x000ea80000300800 */
[----:B---3--:R-:W-:Y:S01]  /*97360*/  @P5 STG.E desc[UR48][R8.64], R74 ;  /* 0x0000004a08005986 */ /* 0x008fe2000c101930 */
[----:B------:R-:W-:Y:S01]  /*97370*/  ISETP.LT.AND P5, PT, R77, UR4, !P0 ;  /* 0x000000044d007c0c */ /* 0x000fe2000c7a1270 */
[----:B------:R-:W-:-:S02]  /*97380*/  ULDC UR4, c[0x0][0x22c] ;  /* 0x00008b0000047ab9 */ /* 0x000fc40000000800 */
[----:B------:R-:W3:Y:S04]  /*97390*/  LDL.LU R77, [R1+0x1adc] ;  /* 0x001adc00014d7983 */ /* 0x000ee80000300800 */
[----:B------:R1:W-:Y:S01]  /*973a0*/  @P2 STG.E desc[UR48][R6.64], R75 ;  /* 0x0000004b06002986 */ /* 0x0003e2000c101930 */
[----:B------:R-:W-:Y:S01]  /*973b0*/  ISETP.LT.AND P2, PT, R78, UR4, !P0 ;  /* 0x000000044e007c0c */ /* 0x000fe2000c741270 */
[----:B------:R-:W-:Y:S01]  /*973c0*/  IMAD R11, R13, 0x2, R10 ;  /* 0x000000020d0b7824 */ /* 0x000fe200078e020a */
[----:B------:R-:W-:Y:S01]  /*973d0*/  ULDC UR4, c[0x0][0x22c] ;  /* 0x00008b0000047ab9 */ /* 0x000fe20000000800 */
[----:B------:R-:W3:Y:S01]  /*973e0*/  LDL.LU R78, [R1+0x1ad8] ;  /* 0x001ad800014e7983 */ /* 0x000ee20000300800 */
[----:B------:R-:W3:Y:S02]  /*973f0*/  LDC R13, c[0x0][0x248] ;  /* 0x00009200ff0d7b82 */ /* 0x000ee40000000800 */
[----:B----4-:R-:W-:-:S04]  /*97400*/  LEA R4, P6, R11, R3, 0x2 ;  /* 0x000000030b047211 */ /* 0x010fc800078c10ff */
[----:B------:R-:W-:Y:S01]  /*97410*/  LEA.HI.X.SX32 R5, R11, R0, 0x2, P6 ;  /* 0x000000000b057211 */ /* 0x000fe200030f16ff */
[----:B--2---:R-:W-:Y:S02]  /*97420*/  IMAD R11, R12, 0x2, R11 ;  /* 0x000000020c0b7824 */ /* 0x004fe400078e020b */
[----:B------:R-:W2:Y:S03]  /*97430*/  LDC R12, c[0x0][0x248] ;  /* 0x00009200ff0c7b82 */ /* 0x000ea60000000800 */
[----:B------:R-:W-:-:S04]  /*97440*/  LEA R10, R16, R11, 0x1 ;  /* 0x0000000b100a7211 */ /* 0x000fc800078e08ff */
[CC--:B-1----:R-:W-:Y:S01]  /*97450*/  LEA R6, P6, R10.reuse, R3.reuse, 0x2 ;  /* 0x000000030a067211 */ /* 0x0c2fe200078c10ff */
[----:B------:R-:W1:Y:S03]  /*97460*/  LDC R16, c[0x0][0x248] ;  /* 0x00009200ff107b82 */ /* 0x000e660000000800 */
[----:B------:R-:W-:Y:S01]  /*97470*/  LEA.HI.X.SX32 R7, R10, R0, 0x2, P6 ;  /* 0x000000000a077211 */ /* 0x000fe200030f16ff */
[----:B------:R4:W-:Y:S01]  /*97480*/  @P3 STG.E desc[UR48][R4.64], R76 ;  /* 0x0000004c04003986 */ /* 0x0009e2000c101930 */
        /* <DEDUP_REMOVED lines=32> */
[----:B------:R3:W-:Y:S01]  /*97690*/  @P4 STG.E desc[UR48][R6.64], R81 ;  /* 0x0000005106004986 */ /* 0x0007e2000c101930 */
[----:B------:R-:W-:Y:S01]  /*976a0*/  ISETP.LT.AND P4, PT, R83, UR4, !P0 ;  /* 0x0000000453007c0c */ /* 0x000fe2000c781270 */
[----:B------:R-:W-:Y:S01]  /*976b0*/  IMAD R11, R13, 0x2, R10 ;  /* 0x000000020d0b7824 */ /* 0x000fe200078e020a */
[----:B------:R-:W-:Y:S01]  /*976c0*/  ULDC UR4, c[0x0][0x22c] ;  /* 0x00008b0000047ab9 */ /* 0x000fe20000000800 */
[----:B------:R-:W3:Y:S01]  /*976d0*/  LDL.LU R84, [R1+0x1ac4] ;  /* 0x001ac40001547983 */ /* 0x000ee20000300800 */
[----:B------:R-:W1:Y:S03]  /*976e0*/  LDC R13, c[0x0][0x248] ;  /* 0x00009200ff0d7b82 */ /* 0x000e660000000800 */
[----:B------:R-:W3:Y:S01]  /*976f0*/  LDL.LU R83, [R1+0x1ac0] ;  /* 0x001ac00001537983 */ /* 0x000ee20000300800 */
[----:B--2---:R-:W-:-:S04]  /*97700*/  LEA R4, P6, R11, R3, 0x2 ;  /* 0x000000030b047211 */ /* 0x004fc800078c10ff */
[----:B------:R-:W-:Y:S02]  /*97710*/  LEA.HI.X.SX32 R5, R11, R0, 0x2, P6 ;  /* 0x000000000b057211 */ /* 0x000fe400030f16ff */
[----:B----4-:R-:W-:Y:S02]  /*97720*/  LEA R11, R14, R11, 0x1 ;  /* 0x0000000b0e0b7211 */ /* 0x010fe400078e08ff */
[----:B------:R-:W2:Y:S03]  /*97730*/  LDC R14, c[0x0][0x248] ;  /* 0x00009200ff0e7b82 */ /* 0x000ea60000000800 */
[----:B------:R-:W-:-:S05]  /*97740*/  IMAD R10, R16, 0x2, R11 ;  /* 0x00000002100a7824 */ /* 0x000fca00078e020b */
[CC--:B---3--:R-:W-:Y:S01]  /*97750*/  LEA R6, P6, R10.reuse, R3.reuse, 0x2 ;  /* 0x000000030a067211 */ /* 0x0c8fe200078c10ff */
[----:B------:R-:W3:Y:S03]  /*97760*/  LDC R16, c[0x0][0x248] ;  /* 0x00009200ff107b82 */ /* 0x000ee60000000800 */
[----:B------:R-:W-:Y:S01]  /*97770*/  LEA.HI.X.SX32 R7, R10, R0, 0x2, P6 ;  /* 0x000000000a077211 */ /* 0x000fe200030f16ff */
[----:B------:R4:W-:Y:S01]  /*97780*/  @P5 STG.E desc[UR48][R4.64], R82 ;  /* 0x0000005204005986 */ /* 0x0009e2000c101930 */
[----:B------:R-:W-:-:S04]  /*97790*/  LEA R8, P5, R11, R3, 0x2 ;  /* 0x000000030b087211 */ /* 0x000fc800078a10ff */
[----:B------:R-:W-:Y:S02]  /*977a0*/  LEA.HI.X.SX32 R9, R11, R0, 0x2, P5 ;  /* 0x000000000b097211 */ /* 0x000fe400028f16ff */
[----:B------:R-:W-:Y:S01]  /*977b0*/  ISETP.LT.AND P5, PT, R85, UR4, !P0 ;  /* 0x0000000455007c0c */ /* 0x000fe2000c7a1270 */
[----:B------:R-:W-:Y:S01]  /*977c0*/  ULDC UR4, c[0x0][0x22c] ;  /* 0x00008b0000047ab9 */ /* 0x000fe20000000800 */
[----:B------:R-:W3:Y:S04]  /*977d0*/  LDL.LU R85, [R1+0x1abc] ;  /* 0x001abc0001557983 */ /* 0x000ee80000300800 */
[----:B------:R-:W-:Y:S01]  /*977e0*/  @P2 STG.E desc[UR48][R8.64], R83 ;  /* 0x0000005308002986 */ /* 0x000fe2000c101930 */
        /* <DEDUP_REMOVED lines=11> */
[----:B-1----:R-:W-:Y:S02]  /*978a0*/  IMAD R11, R12, 0x2, R11 ;  /* 0x000000020c0b7824 */ /* 0x002fe400078e020b */
[----:B------:R-:W1:Y:S02]  /*978b0*/  LDC R12, c[0x0][0x248] ;  /* 0x00009200ff0c7b82 */ /* 0x000e640000000800 */
[----:B--2---:R-:W-:-:S05]  /*978c0*/  IMAD R10, R14, 0x2, R11 ;  /* 0x000000020e0a7824 */ /* 0x004fca00078e020b */
[CC--:B------:R-:W-:Y:S01]  /*978d0*/  LEA R6, P6, R10.reuse, R3.reuse, 0x2 ;  /* 0x000000030a067211 */ /* 0x0c0fe200078c10ff */
[----:B------:R-:W2:Y:S03]  /*978e0*/  LDC R14, c[0x0][0x248] ;  /* 0x00009200ff0e7b82 */ /* 0x000ea60000000800 */
[----:B------:R-:W-:Y:S01]  /*978f0*/  LEA.HI.X.SX32 R7, R10, R0, 0x2, P6 ;  /* 0x000000000a077211 */ /* 0x000fe200030f16ff */
[----:B---3--:R3:W-:Y:S01]  /*97900*/  @P4 STG.E desc[UR48][R4.64], R85 ;  /* 0x0000005504004986 */ /* 0x0087e2000c101930 */
[----:B------:R-:W-:-:S04]  /*97910*/  LEA R8, P4, R11, R3, 0x2 ;  /* 0x000000030b087211 */ /* 0x000fc800078810ff */
[----:B------:R-:W-:Y:S02]  /*97920*/  LEA.HI.X.SX32 R9, R11, R0, 0x2, P4 ;  /* 0x000000000b097211 */ /* 0x000fe400020f16ff */
[----:B------:R-:W-:Y:S01]  /*97930*/  ISETP.LT.AND P4, PT, R88, UR4, !P0 ;  /* 0x0000000458007c0c */ /* 0x000fe2000c781270 */
[----:B------:R-:W-:Y:S01]  /*97940*/  ULDC UR4, c[0x0][0x22c] ;  /* 0x00008b0000047ab9 */ /* 0x000fe20000000800 */
[----:B------:R-:W4:Y:S04]  /*97950*/  LDL.LU R88, [R1+0x1ab0] ;  /* 0x001ab00001587983 */ /* 0x000f280000300800 */
[----:B------:R-:W-:Y:S01]  /*97960*/  @P5 STG.E desc[UR48][R8.64], R86 ;  /* 0x0000005608005986 */ /* 0x000fe2000c101930 */
[----:B------:R-:W-:Y:S01]  /*97970*/  ISETP.LT.AND P5, PT, R89, UR4, !P0 ;  /* 0x0000000459007c0c */ /* 0x000fe2000c7a1270 */
[----:B------:R-:W-:-:S02]  /*97980*/  ULDC UR4, c[0x0][0x22c] ;  /* 0x00008b0000047ab9 */ /* 0x000fc40000000800 */
[----:B------:R-:W2:Y:S04]  /*97990*/  LDL.LU R89, [R1+0x1aac] ;  /* 0x001aac0001597983 */ /* 0x000ea80000300800 */
[----:B------:R1:W-:Y:S01]  /*979a0*/  @P2 STG.E desc[UR48][R6.64], R87 ;  /* 0x0000005706002986 */ /* 0x0003e2000c101930 */
[----:B------:R-:W-:Y:S01]  /*979b0*/  ISETP.LT.AND P2, PT, R90, UR4, !P0 ;  /* 0x000000045a007c0c */ /* 0x000fe2000c741270 */
[----:B------:R-:W-:Y:S02]  /*979c0*/  ULDC UR4, c[0x0][0x22c] ;  /* 0x00008b0000047ab9 */ /* 0x000fe40000000800 */
[----:B------:R-:W2:Y:S01]  /*979d0*/  LDL.LU R90, [R1+0x1aa8] ;  /* 0x001aa800015a7983 */ /* 0x000ea20000300800 */
[----:B------:R-:W-:Y:S02]  /*979e0*/  LEA R11, R13, R10, 0x1 ;  /* 0x0000000a0d0b7211 */ /* 0x000fe400078e08ff */
[----:B------:R-:W2:Y:S02]  /*979f0*/  LDC R13, c[0x0][0x248] ;  /* 0x00009200ff0d7b82 */ /* 0x000ea40000000800 */
[----:B---3--:R-:W-:-:S04]  /*97a00*/  LEA R4, P6, R11, R3, 0x2 ;  /* 0x000000030b047211 */ /* 0x008fc800078c10ff */
[----:B------:R-:W-:Y:S01]  /*97a10*/  LEA.HI.X.SX32 R5, R11, R0, 0x2, P6 ;  /* 0x000000000b057211 */ /* 0x000fe200030f16ff */
[----:B-1----:R-:W-:Y:S02]  /*97a20*/  IMAD R11, R12, 0x2, R11 ;  /* 0x000000020c0b7824 */ /* 0x002fe400078e020b */
[----:B------:R-:W1:Y:S02]  /*97a30*/  LDC R12, c[0x0][0x248] ;  /* 0x00009200ff0c7b82 */ /* 0x000e640000000800 */
[----:B------:R-:W-:-:S05]  /*97a40*/  IMAD R10, R16, 0x2, R11 ;  /* 0x00000002100a7824 */ /* 0x000fca00078e020b */
[CC--:B------:R-:W-:Y:S01]  /*97a50*/  LEA R6, P6, R10.reuse, R3.reuse, 0x2 ;  /* 0x000000030a067211 */ /* 0x0c0fe200078c10ff */
[----:B------:R-:W3:Y:S03]  /*97a60*/  LDC R16, c[0x0][0x248] ;  /* 0x00009200ff107b82 */ /* 0x000ee60000000800 */
[----:B------:R-:W-:Y:S01]  /*97a70*/  LEA.HI.X.SX32 R7, R10, R0, 0x2, P6 ;  /* 0x000000000a077211 */ /* 0x000fe200030f16ff */
[----:B----4-:R4:W-:Y:S01]  /*97a80*/  @P3 STG.E desc[UR48][R4.64], R88 ;  /* 0x0000005804003986 */ /* 0x0109e2000c101930 */
[----:B------:R-:W-:-:S04]  /*97a90*/  LEA R8, P3, R11, R3, 0x2 ;  /* 0x000000030b087211 */ /* 0x000fc800078610ff */
[----:B------:R-:W-:Y:S02]  /*97aa0*/  LEA.HI.X.SX32 R9, R11, R0, 0x2, P3 ;  /* 0x000000000b097211 */ /* 0x000fe400018f16ff */
[----:B------:R-:W-:Y:S01]  /*97ab0*/  ISETP.LT.AND P3, PT, R91, UR4, !P0 ;  /* 0x000000045b007c0c */ /* 0x000fe2000c761270 */
[----:B------:R-:W-:Y:S01]  /*97ac0*/  ULDC UR4, c[0x0][0x22c] ;  /* 0x00008b0000047ab9 */ /* 0x000fe20000000800 */
[----:B------:R-:W3:Y:S04]  /*97ad0*/  LDL.LU R91, [R1+0x1aa4] ;  /* 0x001aa400015b7983 */ /* 0x000ee80000300800 */
[----:B--2---:R-:W-:Y:S01]  /*97ae0*/  @P4 STG.E desc[UR48][R8.64], R89 ;  /* 0x0000005908004986 */ /* 0x004fe2000c101930 */
        /* <DEDUP_REMOVED lines=13> */
[----:B-1----:R-:W-:-:S04]  /*97bc0*/  LEA R10, R12, R11, 0x1 ;  /* 0x0000000b0c0a7211 */ /* 0x002fc800078e08ff */
[CC--:B------:R-:W-:Y:S01]  /*97bd0*/  LEA R6, P6, R10.reuse, R3.reuse, 0x2 ;  /* 0x000000030a067211 */ /* 0x0c0fe200078c10ff */
[----:B------:R-:W1:Y:S03]  /*97be0*/  LDC R12, c[0x0][0x248] ;  /* 0x00009200ff0c7b82 */ /* 0x000e660000000800 */
[----:B------:R-:W-:Y:S01]  /*97bf0*/  LEA.HI.X.SX32 R7, R10, R0, 0x2, P6 ;  /* 0x000000000a077211 */ /* 0x000fe200030f16ff */
[----:B---3--:R3:W-:Y:S01]  /*97c00*/  @P2 STG.E desc[UR48][R4.64], R91 ;  /* 0x0000005b04002986 */ /* 0x0087e2000c101930 */
[----:B------:R-:W-:-:S04]  /*97c10*/  LEA R8, P2, R11, R3, 0x2 ;  /* 0x000000030b087211 */ /* 0x000fc800078410ff */
[----:B------:R-:W-:Y:S02]  /*97c20*/  LEA.HI.X.SX32 R9, R11, R0, 0x2, P2 ;  /* 0x000000000b097211 */ /* 0x000fe400010f16ff */
[----:B------:R-:W-:Y:S01]  /*97c30*/  ISETP.LT.AND P2, PT, R94, UR4, !P0 ;  /* 0x000000045e007c0c */ /* 0x000fe2000c741270 */
[----:B------:R-:W-:Y:S01]  /*97c40*/  ULDC UR4, c[0x0][0x22c] ;  /* 0x00008b0000047ab9 */ /* 0x000fe20000000800 */
[----:B------:R-:W4:Y:S04]  /*97c50*/  LDL.LU R94, [R1+0x1a98] ;  /* 0x001a9800015e7983 */ /* 0x000f280000300800 */
[----:B--2---:R-:W-:Y:S01]  /*97c60*/  @P3 STG.E desc[UR48][R8.64], R92 ;  /* 0x0000005c08003986 */ /* 0x004fe2000c101930 */
[----:B------:R-:W-:Y:S01]  /*97c70*/  ISETP.LT.AND P3, PT, R96, UR4, !P0 ;  /* 0x0000000460007c0c */ /* 0x000fe2000c761270 */
[----:B------:R-:W-:-:S02]  /*97c80*/  ULDC UR4, c[0x0][0x22c] ;  /* 0x00008b0000047ab9 */ /* 0x000fc40000000800 */
[----:B------:R2:W-:Y:S01]  /*97c90*/  @P4 STG.E desc[UR48][R6.64], R93 ;  /* 0x0000005d06004986 */ /* 0x0005e2000c101930 */
[----:B------:R-:W-:Y:S01]  /*97ca0*/  ISETP.LT.AND P4, PT, R95, UR4, !P0 ;  /* 0x000000045f007c0c */ /* 0x000fe2000c781270 */
[----:B------:R-:W-:Y:S01]  /*97cb0*/  IMAD R11, R13, 0x2, R10 ;  /* 0x000000020d0b7824 */ /* 0x000fe200078e020a */
[----:B------:R-:W-:Y:S01]  /*97cc0*/  ULDC UR4, c[0x0][0x22c] ;  /* 0x00008b0000047ab9 */ /* 0x000fe20000000800 */
[----:B------:R-:W2:Y:S01]  /*97cd0*/  LDL.LU R96, [R1+0x1a94] ;  /* 0x001a940001607983 */ /* 0x000ea20000300800 */
[----:B------:R-:W1:Y:S03]  /*97ce0*/  LDC R13, c[0x0][0x248] ;  /* 0x00009200ff0d7b82 */ /* 0x000e660000000800 */
[----:B------:R-:W2:Y:S01]  /*97cf0*/  LDL.LU R95, [R1+0x1a90] ;  /* 0x001a9000015f7983 */ /* 0x000ea20000300800 */
[----:B---3--:R-:W-:-:S04]  /*97d00*/  LEA R4, P6, R11, R3, 0x2 ;  /* 0x000000030b047211 */ /* 0x008fc800078c10ff */
[----:B------:R-:W-:Y:S01]  /*97d10*/  LEA.HI.X.SX32 R5, R11, R0, 0x2, P6 ;  /* 0x000000000b057211 */ /* 0x000fe200030f16ff */
[----:B----4-:R-:W-:Y:S02]  /*97d20*/  IMAD R11, R14, 0x2, R11 ;  /* 0x000000020e0b7824 */ /* 0x010fe400078e020b */
[----:B------:R-:W3:Y:S02]  /*97d30*/  LDC R14, c[0x0][0x248] ;  /* 0x00009200ff0e7b82 */ /* 0x000ee40000000800 */
[----:B------:R-:W-:-:S05]  /*97d40*/  IMAD R10, R16, 0x2, R11 ;  /* 0x00000002100a7824 */ /* 0x000fca00078e020b */
[CC--:B--2---:R-:W-:Y:S01]  /*97d50*/  LEA R6, P6, R10.reuse, R3.reuse, 0x2 ;  /* 0x000000030a067211 */ /* 0x0c4fe200078c10ff */
[----:B------:R-:W2:Y:S03]  /*97d60*/  LDC R16, c[0x0][0x248] ;  /* 0x00009200ff107b82 */ /* 0x000ea60000000800 */
[----:B------:R-:W-:Y:S01]  /*97d70*/  LEA.HI.X.SX32 R7, R10, R0, 0x2, P6 ;  /* 0x000000000a077211 */ /* 0x000fe200030f16ff */
[----:B------:R4:W-:Y:S01]  /*97d80*/  @P5 STG.E desc[UR48][R4.64], R94 ;  /* 0x0000005e04005986 */ /* 0x0009e2000c101930 */
        /* <DEDUP_REMOVED lines=16> */
[----:B------:R-:W-:Y:S02]  /*97e90*/  LEA.HI.X.SX32 R5, R11, R0, 0x2, P6 ;  /* 0x000000000b057211 */ /* 0x000fe400030f16ff */
[----:B-1----:R-:W-:Y:S02]  /*97ea0*/  LEA R11, R12, R11, 0x1 ;  /* 0x0000000b0c0b7211 */ /* 0x002fe400078e08ff */
[----:B------:R-:W1:Y:S03]  /*97eb0*/  LDC R12, c[0x0][0x248] ;  /* 0x00009200ff0c7b82 */ /* 0x000e660000000800 */
[----:B---3--:R-:W-:-:S05]  /*97ec0*/  IMAD R10, R14, 0x2, R11 ;  /* 0x000000020e0a7824 */ /* 0x008fca00078e020b */
[CC--:B------:R-:W-:Y:S01]  /*97ed0*/  LEA R6, P6, R10.reuse, R3.reuse, 0x2 ;  /* 0x000000030a067211 */ /* 0x0c0fe200078c10ff */
[----:B------:R-:W3:Y:S03]  /*97ee0*/  LDC R14, c[0x0][0x248] ;  /* 0x00009200ff0e7b82 */ /* 0x000ee60000000800 */
[----:B------:R-:W-:Y:S01]  /*97ef0*/  LEA.HI.X.SX32 R7, R10, R0, 0x2, P6 ;  /* 0x000000000a077211 */ /* 0x000fe200030f16ff */
[----:B--2---:R2:W-:Y:S01]  /*97f00*/  @P4 STG.E desc[UR48][R4.64], R97 ;  /* 0x0000006104004986 */ /* 0x0045e2000c101930 */
        /* <DEDUP_REMOVED lines=15> */
[----:B--2---:R-:W-:-:S04]  /*98000*/  LEA R4, P6, R11, R3, 0x2 ;  /* 0x000000030b047211 */ /* 0x004fc800078c10ff */
[----:B------:R-:W-:Y:S01]  /*98010*/  LEA.HI.X.SX32 R5, R11, R0, 0x2, P6 ;  /* 0x000000000b057211 */ /* 0x000fe200030f16ff */
[----:B-1----:R-:W-:Y:S02]  /*98020*/  IMAD R11, R12, 0x2, R11 ;  /* 0x000000020c0b7824 */ /* 0x002fe400078e020b */
[----:B------:R-:W1:Y:S02]  /*98030*/  LDC R12, c[0x0][0x248] ;  /* 0x00009200ff0c7b82 */ /* 0x000e640000000800 */
[----:B------:R-:W-:-:S05]  /*98040*/  IMAD R10, R16, 0x2, R11 ;  /* 0x00000002100a7824 */ /* 0x000fca00078e020b */
[CC--:B------:R-:W-:Y:S01]  /*98050*/  LEA R6, P6, R10.reuse, R3.reuse, 0x2 ;  /* 0x000000030a067211 */ /* 0x0c0fe200078c10ff */
[----:B------:R-:W2:Y:S03]  /*98060*/  LDC R16, c[0x0][0x248] ;  /* 0x00009200ff107b82 */ /* 0x000ea60000000800 */
        /* <DEDUP_REMOVED lines=21> */
[----:B-1----:R-:W-:-:S05]  /*981c0*/  IMAD R10, R12, 0x2, R11 ;  /* 0x000000020c0a7824 */ /* 0x002fca00078e020b */
[CC--:B------:R-:W-:Y:S01]  /*981d0*/  LEA R6, P6, R10.reuse, R3.reuse, 0x2 ;  /* 0x000000030a067211 */ /* 0x0c0fe200078c10ff */
[----:B------:R-:W1:Y:S03]  /*981e0*/  LDC R12, c[0x0][0x248] ;  /* 0x00009200ff0c7b82 */ /* 0x000e660000000800 */
        /* <DEDUP_REMOVED lines=18> */
[----:B------:R-:W-:Y:S01]  /*98310*/  LEA.HI.X.SX32 R5, R11, R0, 0x2, P6 ;  /* 0x000000000b057211 */ /* 0x000fe200030f16ff */
[----:B----4-:R-:W-:Y:S02]  /*98320*/  IMAD R11, R14, 0x2, R11 ;  /* 0x000000020e0b7824 */ /* 0x010fe400078e020b */
[----:B------:R-:W2:Y:S03]  /*98330*/  LDC R14, c[0x0][0x248] ;  /* 0x00009200ff0e7b82 */ /* 0x000ea60000000800 */
[----:B------:R-:W-:-:S04]  /*98340*/  LEA R10, R16, R11, 0x1 ;  /* 0x0000000b100a7211 */ /* 0x000fc800078e08ff */
        /* <DEDUP_REMOVED lines=45> */
[----:B-1----:R-:W-:Y:S02]  /*98620*/  LEA R11, R12, R11, 0x1 ;  /* 0x0000000b0c0b7211 */ /* 0x002fe400078e08ff */
[----:B------:R-:W1:Y:S03]  /*98630*/  LDC R12, c[0x0][0x248] ;  /* 0x00009200ff0c7b82 */ /* 0x000e660000000800 */
        /* <DEDUP_REMOVED lines=43> */
[----:B------:R-:W1:Y:S02]  /*988f0*/  LDC R13, c[0x0][0x248] ;  /* 0x00009200ff0d7b82 */ /* 0x000e640000000800 */
        /* <DEDUP_REMOVED lines=13> */
[----:B------:R-:W3:Y:S04]  /*989d0*/  LDL.LU R121, [R1+0x1a2c] ;  /* 0x001a2c0001797983 */ /* 0x000ee80000300800 */
        /* <DEDUP_REMOVED lines=10> */
[----:B----4-:R-:W-:-:S04]  /*98a80*/  LEA R4, P6, R11, R3, 0x2 ;  /* 0x000000030b047211 */ /* 0x010fc800078c10ff */
[----:B------:R-:W-:Y:S01]  /*98a90*/  LEA.HI.X.SX32 R5, R11, R0, 0x2, P6 ;  /* 0x000000000b057211 */ /* 0x000fe200030f16ff */
[----:B-1----:R-:W-:Y:S02]  /*98aa0*/  IMAD R11, R12, 0x2, R11 ;  /* 0x000000020c0b7824 */ /* 0x002fe400078e020b */
[----:B------:R-:W1:Y:S02]  /*98ab0*/  LDC R12, c[0x0][0x248] ;  /* 0x00009200ff0c7b82 */ /* 0x000e640000000800 */
[----:B---3--:R3:W-:Y:S01]  /*98ac0*/  @P4 STG.E desc[UR48][R4.64], R121 ;  /* 0x0000007904004986 */ /* 0x0087e2000c101930 */
        /* <DEDUP_REMOVED lines=8> */
[----:B------:R-:W4:Y:S01]  /*98b50*/  LDL.LU R125, [R1+0x1a1c] ;  /* 0x001a1c00017d7983 */ /* 0x000f220000300800 */
[----:B------:R-:W-:Y:S02]  /*98b60*/  LEA R10, R14, R11, 0x1 ;  /* 0x0000000b0e0a7211 */ /* 0x000fe400078e08ff */
[----:B------:R-:W4:Y:S02]  /*98b70*/  LDC R14, c[0x0][0x248] ;  /* 0x00009200ff0e7b82 */ /* 0x000f240000000800 */
[----:B------:R-:W-:Y:S01]  /*98b80*/  LEA R6, P6, R10, R3, 0x2 ;  /* 0x000000030a067211 */ /* 0x000fe200078c10ff */
[----:B------:R-:W-:-:S03]  /*98b90*/  IMAD R11, R13, 0x2, R10 ;  /* 0x000000020d0b7824 */ /* 0x000fc600078e020a */
[-C--:B------:R-:W-:Y:S02]  /*98ba0*/  LEA.HI.X.SX32 R7, R10, R0.reuse, 0x2, P6 ;  /* 0x000000000a077211 */ /* 0x080fe400030f16ff */
[C---:B---3--:R-:W-:Y:S01]  /*98bb0*/  LEA R4, P6, R11.reuse, R3, 0x2 ;  /* 0x000000030b047211 */ /* 0x048fe200078c10ff */
[----:B------:R-:W3:Y:S03]  /*98bc0*/  LDC R13, c[0x0][0x248] ;  /* 0x00009200ff0d7b82 */ /* 0x000ee60000000800 */
[----:B------:R-:W-:Y:S01]  /*98bd0*/  LEA.HI.X.SX32 R5, R11, R0, 0x2, P6 ;  /* 0x000000000b057211 */ /* 0x000fe200030f16ff */
[----:B-1----:R-:W-:-:S04]  /*98be0*/  IMAD R11, R12, 0x2, R11 ;  /* 0x000000020c0b7824 */ /* 0x002fc800078e020b */
[----:B------:R-:W1:Y:S01]  /*98bf0*/  LDC R12, c[0x0][0x248] ;  /* 0x00009200ff0c7b82 */ /* 0x000e620000000800 */
[----:B--2---:R2:W-:Y:S04]  /*98c00*/  @P2 STG.E desc[UR48][R6.64], R123 ;  /* 0x0000007b06002986 */ /* 0x0045e8000c101930 */
[----:B------:R3:W-:Y:S01]  /*98c10*/  @P3 STG.E desc[UR48][R4.64], R124 ;  /* 0x0000007c04003986 */ /* 0x0007e2000c101930 */
[C---:B----4-:R-:W-:Y:S02]  /*98c20*/  LEA R8, P3, R11.reuse, R3, 0x2 ;  /* 0x000000030b087211 */ /* 0x050fe400078610ff */
[----:B------:R-:W-:Y:S01]  /*98c30*/  ISETP.LT.AND P2, PT, R126, UR4, !P0 ;  /* 0x000000047e007c0c */ /* 0x000fe2000c741270 */
[----:B------:R-:W-:Y:S01]  /*98c40*/  ULDC UR4, c[0x0][0x22c] ;  /* 0x00008b0000047ab9 */ /* 0x000fe20000000800 */
[----:B------:R-:W-:Y:S01]  /*98c50*/  LEA.HI.X.SX32 R9, R11, R0, 0x2, P3 ;  /* 0x000000000b097211 */ /* 0x000fe200018f16ff */
[----:B------:R-:W4:Y:S01]  /*98c60*/  LDL.LU R126, [R1+0x1a18] ;  /* 0x001a1800017e7983 */ /* 0x000f220000300800 */
[----:B------:R-:W-:Y:S01]  /*98c70*/  ISETP.LT.AND P3, PT, R127, UR4, !P0 ;  /* 0x000000047f007c0c */ /* 0x000fe2000c761270 */
[----:B------:R-:W-:-:S02]  /*98c80*/  ULDC UR4, c[0x0][0x22c] ;  /* 0x00008b0000047ab9 */ /* 0x000fc40000000800 */
[----:B------:R-:W4:Y:S04]  /*98c90*/  LDL.LU R127, [R1+0x1a14] ;  /* 0x001a1400017f7983 */ /* 0x000f280000300800 */
[----:B------:R1:W-:Y:S01]  /*98ca0*/  @P4 STG.E desc[UR48][R8.64], R125 ;  /* 0x0000007d08004986 */ /* 0x0003e2000c101930 */
[----:B------:R-:W-:Y:S01]  /*98cb0*/  ISETP.LT.AND P4, PT, R128, UR4, !P0 ;  /* 0x0000000480007c0c */ /* 0x000fe2000c781270 */
[----:B------:R-:W-:Y:S01]  /*98cc0*/  IMAD R10, R16, 0x2, R11 ;  /* 0x00000002100a7824 */ /* 0x000fe200078e020b */
[----:B------:R-:W-:Y:S01]  /*98cd0*/  ULDC UR4, c[0x0][0x22c] ;  /* 0x00008b0000047ab9 */ /* 0x000fe20000000800 */
[----:B------:R-:W4:Y:S01]  /*98ce0*/  LDL.LU R128, [R1+0x1a10] ;  /* 0x001a100001807983 */ /* 0x000f220000300800 */
[----:B------:R-:W4:Y:S01]  /*98cf0*/  LDC R16, c[0x0][0x248] ;  /* 0x00009200ff107b82 */ /* 0x000f220000000800 */
[----:B------:R-:W-:Y:S01]  /*98d00*/  IMAD R11, R15, 0x2, R10 ;  /* 0x000000020f0b7824 */ /* 0x000fe200078e020a */
[----:B--2---:R-:W-:-:S04]  /*98d10*/  LEA R6, P6, R10, R3, 0x2 ;  /* 0x000000030a067211 */ /* 0x004fc800078c10ff */
[-C--:B------:R-:W-:Y:S02]  /*98d20*/  LEA.HI.X.SX32 R7, R10, R0.reuse, 0x2, P6 ;  /* 0x000000000a077211 */ /* 0x080fe400030f16ff */
[C---:B---3--:R-:W-:Y:S01]  /*98d30*/  LEA R4, P6, R11.reuse, R3, 0x2 ;  /* 0x000000030b047211 */ /* 0x048fe200078c10ff */
[----:B------:R-:W2:Y:S03]  /*98d40*/  LDC R15, c[0x0][0x248] ;  /* 0x00009200ff0f7b82 */ /* 0x000ea60000000800 */
[----:B------:R-:W-:Y:S02]  /*98d50*/  LEA.HI.X.SX32 R5, R11, R0, 0x2, P6 ;  /* 0x000000000b057211 */ /* 0x000fe400030f16ff */
[----:B-1----:R-:W-:-:S04]  /*98d60*/  LEA R11, R12, R11, 0x1 ;  /* 0x0000000b0c0b7211 */ /* 0x002fc800078e08ff */
[----:B------:R-:W-:-:S04]  /*98d70*/  LEA R8, P6, R11, R3, 0x2 ;  /* 0x000000030b087211 */ /* 0x000fc800078c10ff */
[----:B------:R-:W-:Y:S01]  /*98d80*/  LEA.HI.X.SX32 R9, R11, R0, 0x2, P6 ;  /* 0x000000000b097211 */ /* 0x000fe200030f16ff */
[----:B----4-:R1:W-:Y:S01]  /*98d90*/  @P5 STG.E desc[UR48][R6.64], R126 ;  /* 0x0000007e06005986 */ /* 0x0103e2000c101930 */
[----:B------:R-:W-:Y:S01]  /*98da0*/  ISETP.LT.AND P5, PT, R129, UR4, !P0 ;  /* 0x0000000481007c0c */ /* 0x000fe2000c7a1270 */
[----:B------:R-:W-:Y:S02]  /*98db0*/  ULDC UR4, c[0x0][0x22c] ;  /* 0x00008b0000047ab9 */ /* 0x000fe40000000800 */
[----:B------:R3:W-:Y:S01]  /*98dc0*/  @P2 STG.E desc[UR48][R4.64], R127 ;  /* 0x0000007f04002986 */ /* 0x0007e2000c101930 */
[----:B------:R-:W-:Y:S01]  /*98dd0*/  ISETP.LT.AND P2, PT, R130, UR4, !P0 ;  /* 0x0000000482007c0c */ /* 0x000fe2000c741270 */
[----:B------:R-:W-:Y:S02]  /*98de0*/  ULDC UR4, c[0x0][0x22c] ;  /* 0x00008b0000047ab9 */ /* 0x000fe40000000800 */
[----:B------:R-:W4:Y:S04]  /*98df0*/  LDL.LU R129, [R1+0x1a0c] ;  /* 0x001a0c0001817983 */ /* 0x000f280000300800 */
[----:B------:R4:W-:Y:S01]  /*98e00*/  @P3 STG.E desc[UR48][R8.64], R128 ;  /* 0x0000008008003986 */ /* 0x0009e2000c101930 */
[----:B------:R-:W-:Y:S01]  /*98e10*/  ISETP.LT.AND P3, PT, R131, UR4, !P0 ;  /* 0x0000000483007c0c */ /* 0x000fe2000c761270 */
[----:B------:R-:W-:Y:S01]  /*98e20*/  IMAD R12, R14, 0x2, R11 ;  /* 0x000000020e0c7824 */ /* 0x000fe200078e020b */
[----:B------:R-:W-:Y:S01]  /*98e30*/  ULDC UR4, c[0x0][0x22c] ;  /* 0x00008b0000047ab9 */ /* 0x000fe20000000800 */
[----:B------:R-:W4:Y:S01]  /*98e40*/  LDL.LU R130, [R1+0x1a08] ;  /* 0x001a080001827983 */ /* 0x000f220000300800 */
[----:B------:R-:W4:Y:S03]  /*98e50*/  LDC R14, c[0x0][0x248] ;  /* 0x00009200ff0e7b82 */ /* 0x000f260000000800 */
[----:B------:R-:W4:Y:S01]  /*98e60*/  LDL.LU R131, [R1+0x1a04] ;  /* 0x001a040001837983 */ /* 0x000f220000300800 */
[----:B------:R-:W-:Y:S01]  /*98e70*/  LEA R10, P6, R12, R3, 0x2 ;  /* 0x000000030c0a7211 */ /* 0x000fe200078c10ff */
[----:B-1----:R-:W-:-:S03]  /*98e80*/  IMAD R6, R13, 0x2, R12 ;  /* 0x000000020d067824 */ /* 0x002fc600078e020c */
[-C--:B------:R-:W-:Y:S01]  /*98e90*/  LEA.HI.X.SX32 R11, R12, R0.reuse, 0x2, P6 ;  /* 0x000000000c0b7211 */ /* 0x080fe200030f16ff */
[----:B--2---:R-:W-:Y:S01]  /*98ea0*/  IMAD R12, R15, 0x2, R6 ;  /* 0x000000020f0c7824 */ /* 0x004fe200078e0206 */
[CC--:B---3--:R-:W-:Y:S01]  /*98eb0*/  LEA R4, P6, R6.reuse, R3.reuse, 0x2 ;  /* 0x0000000306047211 */ /* 0x0c8fe200078c10ff */
[----:B------:R-:W1:Y:S03]  /*98ec0*/  LDC R13, c[0x0][0x248] ;  /* 0x00009200ff0d7b82 */ /* 0x000e660000000800 */
[----:B------:R-:W-:Y:S02]  /*98ed0*/  LEA.HI.X.SX32 R5, R6, R0, 0x2, P6 ;  /* 0x0000000006057211 */ /* 0x000fe400030f16ff */
[----:B------:R-:W-:-:S03]  /*98ee0*/  LEA R6, P6, R12, R3, 0x2 ;  /* 0x000000030c067211 */ /* 0x000fc600078c10ff */
[----:B------:R-:W2:Y:S01]  /*98ef0*/  LDC R15, c[0x0][0x248] ;  /* 0x00009200ff0f7b82 */ /* 0x000ea20000000800 */
[----:B------:R-:W-:Y:S01]  /*98f00*/  LEA.HI.X.SX32 R7, R12, R0, 0x2, P6 ;  /* 0x000000000c077211 */ /* 0x000fe200030f16ff */
[----:B------:R-:W-:-:S06]  /*98f10*/  IMAD R12, R17, 0x2, R12 ;  /* 0x00000002110c7824 */ /* 0x000fcc00078e020c */
[----:B------:R-:W3:Y:S01]  /*98f20*/  LDC R17, c[0x0][0x248] ;  /* 0x00009200ff117b82 */ /* 0x000ee20000000800 */
[----:B----4-:R4:W-:Y:S01]  /*98f30*/  @P4 STG.E desc[UR48][R10.64], R129 ;  /* 0x000000810a004986 */ /* 0x0109e2000c101930 */
[----:B------:R-:W-:Y:S01]  /*98f40*/  ISETP.LT.AND P4, PT, R137, UR4, !P0 ;  /* 0x0000000489007c0c */ /* 0x000fe2000c781270 */
[----:B------:R-:W-:Y:S02]  /*98f50*/  ULDC UR4, c[0x0][0x22c] ;  /* 0x00008b0000047ab9 */ /* 0x000fe40000000800 */
[----:B------:R-:W2:Y:S04]  /*98f60*/  LDL.LU R137, [R1+0x1a00] ;  /* 0x001a000001897983 */ /* 0x000ea80000300800 */
[----:B------:R1:W-:Y:S01]  /*98f70*/  @P5 STG.E desc[UR48][R4.64], R130 ;  /* 0x0000008204005986 */ /* 0x0003e2000c101930 */
[----:B------:R-:W-:Y:S01]  /*98f80*/  ISETP.LT.AND P5, PT, R132, UR4, !P0 ;  /* 0x0000000484007c0c */ /* 0x000fe2000c7a1270 */
[----:B------:R-:W-:-:S02]  /*98f90*/  ULDC UR4, c[0x0][0x22c] ;  /* 0x00008b0000047ab9 */ /* 0x000fc40000000800 */
[----:B------:R3:W-:Y:S01]  /*98fa0*/  @P2 STG.E desc[UR48][R6.64], R131 ;  /* 0x0000008306002986 */ /* 0x0007e2000c101930 */
[C---:B------:R-:W-:Y:S01]  /*98fb0*/  LEA R8, P2, R12.reuse, R3, 0x2 ;  /* 0x000000030c087211 */ /* 0x040fe200078410ff */
[----:B----4-:R-:W4:Y:S02]  /*98fc0*/  LDC R11, c[0x0][0x248] ;  /* 0x00009200ff0b7b82 */ /* 0x010f240000000800 */
[----:B------:R-:W3:Y:S01]  /*98fd0*/  LDL.LU R132, [R1+0x19fc] ;  /* 0x0019fc0001847983 */ /* 0x000ee20000300800 */
[----:B------:R-:W-:Y:S02]  /*98fe0*/  LEA.HI.X.SX32 R9, R12, R0, 0x2, P2 ;  /* 0x000000000c097211 */ /* 0x000fe400010f16ff */
[----:B------:R-:W-:Y:S01]  /*98ff0*/  ISETP.LT.AND P2, PT, R133, UR4, !P0 ;  /* 0x0000000485007c0c */ /* 0x000fe2000c741270 */
[----:B------:R-:W-:Y:S01]  /*99000*/  ULDC UR4, c[0x0][0x22c] ;  /* 0x00008b0000047ab9 */ /* 0x000fe20000000800 */
[----:B------:R-:W4:Y:S01]  /*99010*/  LDL.LU R133, [R1+0x19f8] ;  /* 0x0019f80001857983 */ /* 0x000f220000300800 */
[----:B------:R-:W-:-:S02]  /*99020*/  LEA R10, R19, R12, 0x1 ;  /* 0x0000000c130a7211 */ /* 0x000fc400078e08ff */
[----:B------:R-:W4:Y:S02]  /*99030*/  LDC R12, c[0x0][0x248] ;  /* 0x00009200ff0c7b82 */ /* 0x000f240000000800 */
[----:B-1----:R-:W-:-:S04]  /*99040*/  LEA R4, P6, R10, R3, 0x2 ;  /* 0x000000030a047211 */ /* 0x002fc800078c10ff */
[----:B------:R-:W-:Y:S01]  /*99050*/  LEA.HI.X.SX32 R5, R10, R0, 0x2, P6 ;  /* 0x000000000a057211 */ /* 0x000fe200030f16ff */
[----:B---3--:R1:W-:Y:S01]  /*99060*/  @P3 STG.E desc[UR48][R8.64], R132 ;  /* 0x0000008408003986 */ /* 0x0083e2000c101930 */
[----:B------:R-:W-:Y:S01]  /*99070*/  ISETP.LT.AND P3, PT, R134, UR4, !P0 ;  /* 0x0000000486007c0c */ /* 0x000fe2000c761270 */
[----:B------:R-:W-:Y:S01]  /*99080*/  ULDC UR4, c[0x0][0x22c] ;  /* 0x00008b0000047ab9 */ /* 0x000fe20000000800 */
[----:B------:R-:W3:Y:S01]  /*99090*/  LDC R19, c[0x0][0x248] ;  /* 0x00009200ff137b82 */ /* 0x000ee20000000800 */
[----:B------:R-:W2:Y:S04]  /*990a0*/  LDL.LU R134, [R1+0x19f4] ;  /* 0x0019f40001867983 */ /* 0x000ea80000300800 */
[----:B----4-:R4:W-:Y:S01]  /*990b0*/  @P4 STG.E desc[UR48][R4.64], R133 ;  /* 0x0000008504004986 */ /* 0x0109e2000c101930 */
[----:B------:R-:W-:Y:S01]  /*990c0*/  ISETP.LT.AND P4, PT, R135, UR4, !P0 ;  /* 0x0000000487007c0c */ /* 0x000fe2000c781270 */
[----:B------:R-:W-:Y:S01]  /*990d0*/  IMAD R7, R13, 0x2, R10 ;  /* 0x000000020d077824 */ /* 0x000fe200078e020a */
[----:B------:R-:W-:Y:S01]  /*990e0*/  ULDC UR4, c[0x0][0x22c] ;  /* 0x00008b0000047ab9 */ /* 0x000fe20000000800 */
[----:B------:R-:W4:Y:S01]  /*990f0*/  LDL.LU R135, [R1+0x19f0] ;  /* 0x0019f00001877983 */ /* 0x000f220000300800 */
[----:B------:R-:W3:Y:S01]  /*99100*/  LDC R13, c[0x0][0x248] ;  /* 0x00009200ff0d7b82 */ /* 0x000ee20000000800 */
[----:B------:R-:W-:Y:S01]  /*99110*/  IMAD R10, R14, 0x2, R7 ;  /* 0x000000020e0a7824 */ /* 0x000fe200078e0207 */
[----:B------:R-:W-:-:S04]  /*99120*/  LEA R6, P6, R7, R3, 0x2 ;  /* 0x0000000307067211 */ /* 0x000fc800078c10ff */
[-C--:B------:R-:W-:Y:S02]  /*99130*/  LEA.HI.X.SX32 R7, R7, R0.reuse, 0x2, P6 ;  /* 0x0000000007077211 */ /* 0x080fe400030f16ff */
[C---:B-1----:R-:W-:Y:S01]  /*99140*/  LEA R8, P6, R10.reuse, R3, 0x2 ;  /* 0x000000030a087211 */ /* 0x042fe200078c10ff */
[----:B------:R-:W-:Y:S01]  /*99150*/  IMAD R11, R11, 0x2, R10 ;  /* 0x000000020b0b7824 */ /* 0x000fe200078e020a */
[----:B------:R-:W1:Y:S02]  /*99160*/  LDC R14, c[0x0][0x248] ;  /* 0x00009200ff0e7b82 */ /* 0x000e640000000800 */
[----:B------:R-:W-:Y:S01]  /*99170*/  LEA.HI.X.SX32 R9, R10, R0, 0x2, P6 ;  /* 0x000000000a097211 */ /* 0x000fe200030f16ff */
[----:B------:R-:W-:-:S05]  /*99180*/  IMAD R12, R12, 0x2, R11 ;  /* 0x000000020c0c7824 */ /* 0x000fca00078e020b */
[-C--:B------:R-:W-:Y:S01]  /*99190*/  LEA R10, P6, R12, R3.reuse, 0x2 ;  /* 0x000000030c0a7211 */ /* 0x080fe200078c10ff */
[----:B--2---:R2:W-:Y:S01]  /*991a0*/  @P5 STG.E desc[UR48][R6.64], R134 ;  /* 0x0000008606005986 */ /* 0x0045e2000c101930 */
[----:B------:R-:W-:Y:S01]  /*991b0*/  ISETP.LT.AND P5, PT, R138, UR4, !P0 ;  /* 0x000000048a007c0c */ /* 0x000fe2000c7a1270 */
[----:B------:R-:W-:Y:S02]  /*991c0*/  ULDC UR4, c[0x0][0x22c] ;  /* 0x00008b0000047ab9 */ /* 0x000fe40000000800 */
[----:B------:R-:W2:Y:S04]  /*991d0*/  LDL.LU R138, [R1+0x19ec] ;  /* 0x0019ec00018a7983 */ /* 0x000ea80000300800 */
[----:B----4-:R4:W-:Y:S01]  /*991e0*/  @P2 STG.E desc[UR48][R8.64], R135 ;  /* 0x0000008708002986 */ /* 0x0109e2000c101930 */
[----:B------:R-:W-:-:S03]  /*991f0*/  LEA R4, P2, R11, R3, 0x2 ;  /* 0x000000030b047211 */ /* 0x000fc600078410ff */
[----:B------:R-:W4:Y:S01]  /*99200*/  LDL.LU R157, [R1+0x278] ;  /* 0x00027800019d7983 */ /* 0x000f220000300800 */
[-C--:B------:R-:W-:Y:S02]  /*99210*/  LEA.HI.X.SX32 R5, R11, R0.reuse, 0x2, P2 ;  /* 0x000000000b057211 */ /* 0x080fe400010f16ff */
[----:B------:R-:W-:Y:S01]  /*99220*/  ISETP.LT.AND P2, PT, R139, UR4, !P0 ;  /* 0x000000048b007c0c */ /* 0x000fe2000c741270 */
[----:B------:R-:W-:Y:S01]  /*99230*/  ULDC UR4, c[0x0][0x22c] ;  /* 0x00008b0000047ab9 */ /* 0x000fe20000000800 */
[----:B------:R-:W4:Y:S01]  /*99240*/  LDL.LU R139, [R1+0x19e8] ;  /* 0x0019e800018b7983 */ /* 0x000f220000300800 */
[----:B------:R-:W-:-:S03]  /*99250*/  LEA.HI.X.SX32 R11, R12, R0, 0x2, P6 ;  /* 0x000000000c0b7211 */ /* 0x000fc600030f16ff */
[----:B------:R1:W-:Y:S04]  /*99260*/  @P3 STG.E desc[UR48][R4.64], R136 ;  /* 0x0000008804003986 */ /* 0x0003e8000c101930 */
[----:B------:R1:W-:Y:S01]  /*99270*/  @P4 STG.E desc[UR48][R10.64], R137 ;  /* 0x000000890a004986 */ /* 0x0003e2000c101930 */
[----:B------:R-:W-:Y:S01]  /*99280*/  ISETP.LT.AND P4, PT, R140, UR4, !P0 ;  /* 0x000000048c007c0c */ /* 0x000fe2000c781270 */
[----:B------:R-:W-:Y:S02]  /*99290*/  ULDC UR4, c[0x0][0x22c] ;  /* 0x00008b0000047ab9 */ /* 0x000fe40000000800 */
[----:B------:R-:W4:Y:S01]  /*992a0*/  LDL.LU R140, [R1+0x19e4] ;  /* 0x0019e400018c7983 */ /* 0x000f220000300800 */
[----:B---3--:R-:W-:-:S05]  /*992b0*/  LEA R12, R13, R12, 0x1 ;  /* 0x0000000c0d0c7211 */ /* 0x008fca00078e08ff */
[----:B------:R-:W-:Y:S01]  /*992c0*/  IMAD R13, R15, 0x2, R12 ;  /* 0x000000020f0d7824 */ /* 0x000fe200078e020c */
[CC--:B--2---:R-:W-:Y:S01]  /*992d0*/  LEA R6, P3, R12.reuse, R3.reuse, 0x2 ;  /* 0x000000030c067211 */ /* 0x0c4fe200078610ff */
[----:B------:R-:W2:Y:S03]  /*992e0*/  LDC R15, c[0x0][0x248] ;  /* 0x00009200ff0f7b82 */ /* 0x000ea60000000800 */
[CC--:B----4-:R-:W-:Y:S02]  /*992f0*/  LEA R8, P6, R13.reuse, R3.reuse, 0x2 ;  /* 0x000000030d087211 */ /* 0x0d0fe400078c10ff */
[-C--:B------:R-:W-:Y:S02]  /*99300*/  LEA.HI.X.SX32 R7, R12, R0.reuse, 0x2, P3 ;  /* 0x000000000c077211 */ /* 0x080fe400018f16ff */
[----:B------:R-:W-:Y:S01]  /*99310*/  LEA.HI.X.SX32 R9, R13, R0, 0x2, P6 ;  /* 0x000000000d097211 */ /* 0x000fe200030f16ff */
[----:B-1----:R-:W-:Y:S01]  /*99320*/  IMAD R13, R14, 0x2, R13 ;  /* 0x000000020e0d7824 */ /* 0x002fe200078e020d */
[----:B------:R-:W-:Y:S01]  /*99330*/  ISETP.LT.AND P3, PT, R141, UR5, !P0 ;  /* 0x000000058d007c0c */ /* 0x000fe2000c761270 */
[----:B------:R-:W-:Y:S01]  /*99340*/  ULDC UR5, c[0x0][0x22c] ;  /* 0x00008b0000057ab9 */ /* 0x000fe20000000800 */
[----:B------:R-:W3:Y:S01]  /*99350*/  LDL.LU R141, [R1+0x19e0] ;  /* 0x0019e000018d7983 */ /* 0x000ee20000300800 */
[----:B------:R-:W1:Y:S03]  /*99360*/  LDC R14, c[0x0][0x248] ;  /* 0x00009200ff0e7b82 */ /* 0x000e660000000800 */
[----:B------:R-:W4:Y:S04]  /*99370*/  LDL.LU R158, [R1+0x228] ;  /* 0x00022800019e7983 */ /* 0x000f280000300800 */
[----:B------:R1:W-:Y:S04]  /*99380*/  @P5 STG.E desc[UR48][R6.64], R138 ;  /* 0x0000008a06005986 */ /* 0x0003e8000c101930 */
[----:B------:R1:W-:Y:S01]  /*99390*/  @P2 STG.E desc[UR48][R8.64], R139 ;  /* 0x0000008b08002986 */ /* 0x0003e2000c101930 */
[----:B------:R-:W-:-:S04]  /*993a0*/  LEA R4, P2, R13, R3, 0x2 ;  /* 0x000000030d047211 */ /* 0x000fc800078410ff */
[-C--:B------:R-:W-:Y:S02]  /*993b0*/  LEA.HI.X.SX32 R5, R13, R0.reuse, 0x2, P2 ;  /* 0x000000000d057211 */ /* 0x080fe400010f16ff */
[----:B------:R-:W-:Y:S01]  /*993c0*/  ISETP.LT.AND P5, PT, R157, UR4, !P0 ;  /* 0x000000049d007c0c */ /* 0x000fe2000c7a1270 */
[----:B------:R-:W-:Y:S01]  /*993d0*/  ULDC UR4, c[0x0][0x22c] ;  /* 0x00008b0000047ab9 */ /* 0x000fe20000000800 */
[----:B------:R-:W-:Y:S02]  /*993e0*/  ISETP.LT.AND P2, PT, R144, UR5, !P0 ;  /* 0x0000000590007c0c */ /* 0x000fe4000c741270 */
[----:B------:R-:W4:Y:S04]  /*993f0*/  LDL.LU R144, [R1+0x19dc] ;  /* 0x0019dc0001907983 */ /* 0x000f280000300800 */
[----:B------:R-:W-:Y:S01]  /*99400*/  @P4 STG.E desc[UR48][R4.64], R140 ;  /* 0x0000008c04004986 */ /* 0x000fe2000c101930 */
[----:B------:R-:W-:Y:S01]  /*99410*/  ISETP.LT.AND P4, PT, R142, UR4, !P0 ;  /* 0x000000048e007c0c */ /* 0x000fe2000c781270 */
[----:B------:R-:W-:Y:S01]  /*99420*/  IMAD R12, R16, 0x2, R13 ;  /* 0x00000002100c7824 */ /* 0x000fe200078e020d */
[----:B------:R-:W-:Y:S01]  /*99430*/  ULDC UR4, c[0x0][0x22c] ;  /* 0x00008b0000047ab9 */ /* 0x000fe20000000800 */
[----:B------:R-:W4:Y:S01]  /*99440*/  LDL.LU R142, [R1+0x19d8] ;  /* 0x0019d800018e7983 */ /* 0x000f220000300800 */
[----:B------:R-:W4:Y:S02]  /*99450*/  LDC R13, c[0x0][0x248] ;  /* 0x00009200ff0d7b82 */ /* 0x000f240000000800 */
[C---:B------:R-:W-:Y:S01]  /*99460*/  LEA R10, P6, R12.reuse, R3, 0x2 ;  /* 0x000000030c0a7211 */ /* 0x040fe200078c10ff */
[----:B------:R-:W4:Y:S03]  /*99470*/  LDL.LU R157, [R1+0x290] ;  /* 0x00029000019d7983 */ /* 0x000f260000300800 */
[----:B------:R-:W-:Y:S01]  /*99480*/  LEA.HI.X.SX32 R11, R12, R0, 0x2, P6 ;  /* 0x000000000c0b7211 */ /* 0x000fe200030f16ff */
[----:B--2---:R-:W-:-:S02]  /*99490*/  IMAD R12, R15, 0x2, R12 ;  /* 0x000000020f0c7824 */ /* 0x004fc400078e020c */
[----:B------:R-:W2:Y:S02]  /*994a0*/  LDC R15, c[0x0][0x248] ;  /* 0x00009200ff0f7b82 */ /* 0x000ea40000000800 */
[----:B---3--:R3:W-:Y:S01]  /*994b0*/  @P3 STG.E desc[UR48][R10.64], R141 ;  /* 0x0000008d0a003986 */ /* 0x0087e2000c101930 */
[----:B------:R-:W-:Y:S01]  /*994c0*/  ISETP.LT.AND P3, PT, R143, UR4, !P0 ;  /* 0x000000048f007c0c */ /* 0x000fe2000c761270 */
[----:B------:R-:W-:Y:S01]  /*994d0*/  ULDC UR4, c[0x0][0x22c] ;  /* 0x00008b0000047ab9 */ /* 0x000fe20000000800 */
[C---:B-1----:R-:W-:Y:S01]  /*994e0*/  LEA R6, P6, R12.reuse, R3, 0x2 ;  /* 0x000000030c067211 */ /* 0x042fe200078c10ff */
[----:B------:R-:W2:Y:S03]  /*994f0*/  LDL.LU R143, [R1+0x19d4] ;  /* 0x0019d400018f7983 */ /* 0x000ea60000300800 */
[----:B------:R-:W-:Y:S02]  /*99500*/  LEA.HI.X.SX32 R7, R12, R0, 0x2, P6 ;  /* 0x000000000c077211 */ /* 0x000fe400030f16ff */
[----:B------:R-:W-:-:S02]  /*99510*/  LEA R8, R17, R12, 0x1 ;  /* 0x0000000c11087211 */ /* 0x000fc400078e08ff */
[----:B------:R-:W1:Y:S08]  /*99520*/  LDC R12, c[0x0][0x248] ;  /* 0x00009200ff0c7b82 */ /* 0x000e700000000800 */
[----:B---3--:R-:W3:Y:S01]  /*99530*/  LDC R11, c[0x0][0x248] ;  /* 0x00009200ff0b7b82 */ /* 0x008ee20000000800 */
[----:B----4-:R4:W-:Y:S01]  /*99540*/  @P5 STG.E desc[UR48][R6.64], R142 ;  /* 0x0000008e06005986 */ /* 0x0109e2000c101930 */
[----:B------:R-:W-:Y:S01]  /*99550*/  ISETP.LT.AND P5, PT, R145, UR4, !P0 ;  /* 0x0000000491007c0c */ /* 0x000fe2000c7a1270 */
[----:B------:R-:W-:Y:S01]  /*99560*/  IMAD R10, R19, 0x2, R8 ;  /* 0x00000002130a7824 */ /* 0x000fe200078e0208 */
[----:B------:R-:W-:Y:S01]  /*99570*/  LEA R4, P6, R8, R3, 0x2 ;  /* 0x0000000308047211 */ /* 0x000fe200078c10ff */
[----:B------:R-:W3:Y:S01]  /*99580*/  LDL.LU R145, [R1+0x19d0] ;  /* 0x0019d00001917983 */ /* 0x000ee20000300800 */
[----:B------:R-:W-:-:S02]  /*99590*/  ULDC UR4, c[0x0][0x22c] ;  /* 0x00008b0000047ab9 */ /* 0x000fc40000000800 */
[----:B------:R-:W-:Y:S01]  /*995a0*/  LEA.HI.X.SX32 R5, R8, R0, 0x2, P6 ;  /* 0x0000000008057211 */ /* 0x000fe200030f16ff */
[----:B------:R-:W1:Y:S01]  /*995b0*/  LDS.128 R16, [R158] ;  /* 0x000000009e107984 */ /* 0x000e620000000c00 */
[----:B------:R-:W-:-:S04]  /*995c0*/  LEA R8, P6, R10, R3, 0x2 ;  /* 0x000000030a087211 */ /* 0x000fc800078c10ff */
[-C--:B------:R-:W-:Y:S01]  /*995d0*/  LEA.HI.X.SX32 R9, R10, R0.reuse, 0x2, P6 ;  /* 0x000000000a097211 */ /* 0x080fe200030f16ff */
[----:B------:R-:W-:Y:S01]  /*995e0*/  IMAD R10, R13, 0x2, R10 ;  /* 0x000000020d0a7824 */ /* 0x000fe200078e020a */
[----:B--2---:R2:W-:Y:S04]  /*995f0*/  @P2 STG.E desc[UR48][R4.64], R143 ;  /* 0x0000008f04002986 */ /* 0x0045e8000c101930 */
[----:B------:R1:W-:Y:S01]  /*99600*/  @P4 STG.E desc[UR48][R8.64], R144 ;  /* 0x0000009008004986 */ /* 0x0003e2000c101930 */
[----:B----4-:R-:W-:Y:S02]  /*99610*/  LEA R6, P4, R10, R3, 0x2 ;  /* 0x000000030a067211 */ /* 0x010fe400078810ff */
[----:B------:R-:W-:Y:S01]  /*99620*/  ISETP.LT.AND P2, PT, R146, UR4, !P0 ;  /* 0x0000000492007c0c */ /* 0x000fe2000c741270 */
[----:B------:R-:W-:Y:S01]  /*99630*/  ULDC UR4, c[0x0][0x22c] ;  /* 0x00008b0000047ab9 */ /* 0x000fe20000000800 */
[----:B------:R-:W-:Y:S01]  /*99640*/  LEA.HI.X.SX32 R7, R10, R0, 0x2, P4 ;  /* 0x000000000a077211 */ /* 0x000fe200020f16ff */
[----:B------:R-:W4:Y:S01]  /*99650*/  LDL.LU R146, [R1+0x19cc] ;  /* 0x0019cc0001927983 */ /* 0x000f220000300800 */
[----:B------:R-:W-:Y:S01]  /*99660*/  ISETP.LT.AND P4, PT, R157, UR4, !P0 ;  /* 0x000000049d007c0c */ /* 0x000fe2000c781270 */
[----:B------:R-:W-:-:S02]  /*99670*/  ULDC UR4, c[0x0][0x22c] ;  /* 0x00008b0000047ab9 */ /* 0x000fc40000000800 */
[----:B---3--:R3:W-:Y:S01]  /*99680*/  @P3 STG.E desc[UR48][R6.64], R145 ;  /* 0x0000009106003986 */ /* 0x0087e2000c101930 */
[----:B------:R-:W-:Y:S01]  /*99690*/  ISETP.LT.AND P3, PT, R147, UR4, !P0 ;  /* 0x0000000493007c0c */ /* 0x000fe2000c761270 */
[----:B--2---:R-:W-:Y:S01]  /*996a0*/  IMAD R5, R15, 0x2, R10 ;  /* 0x000000020f057824 */ /* 0x004fe200078e020a */
[----:B------:R-:W-:Y:S01]  /*996b0*/  ULDC UR4, c[0x0][0x22c] ;  /* 0x00008b0000047ab9 */ /* 0x000fe20000000800 */
[----:B------:R-:W2:Y:S02]  /*996c0*/  LDL.LU R147, [R1+0x19c8] ;  /* 0x0019c80001937983 */ /* 0x000ea40000300800 */
[----:B-1----:R-:W-:Y:S01]  /*996d0*/  IMAD R10, R12, 0x2, R5 ;  /* 0x000000020c0a7824 */ /* 0x002fe200078e0205 */
[----:B------:R-:W-:-:S04]  /*996e0*/  LEA R4, P6, R5, R3, 0x2 ;  /* 0x0000000305047211 */ /* 0x000fc800078c10ff */
[----:B------:R-:W-:Y:S02]  /*996f0*/  LEA R11, R11, R10, 0x1 ;  /* 0x0000000a0b0b7211 */ /* 0x000fe400078e08ff */
[-C--:B------:R-:W-:Y:S02]  /*99700*/  LEA.HI.X.SX32 R5, R5, R0.reuse, 0x2, P6 ;  /* 0x0000000005057211 */ /* 0x080fe400030f16ff */
[-C--:B------:R-:W-:Y:S01]  /*99710*/  LEA R8, P6, R10, R3.reuse, 0x2 ;  /* 0x000000030a087211 */ /* 0x080fe200078c10ff */
[----:B------:R-:W-:Y:S01]  /*99720*/  IMAD R13, R14, 0x2, R11 ;  /* 0x000000020e0d7824 */ /* 0x000fe200078e020b */
[----:B------:R-:W-:Y:S02]  /*99730*/  ISETP.LT.AND P0, PT, R2, UR4, !P0 ;  /* 0x0000000402007c0c */ /* 0x000fe4000c701270 */
[----:B------:R-:W-:Y:S01]  /*99740*/  LEA.HI.X.SX32 R9, R10, R0, 0x2, P6 ;  /* 0x000000000a097211 */ /* 0x000fe200030f16ff */
[----:B------:R-:W-:Y:S01]  /*99750*/  IMAD R2, R20, 0x2, R13 ;  /* 0x0000000214027824 */ /* 0x000fe200078e020d */
[----:B----4-:R1:W-:Y:S01]  /*99760*/  @P5 STG.E desc[UR48][R4.64], R146 ;  /* 0x0000009204005986 */ /* 0x0103e2000c101930 */
[----:B------:R-:W-:-:S04]  /*99770*/  LEA R10, P5, R11, R3, 0x2 ;  /* 0x000000030b0a7211 */ /* 0x000fc800078a10ff */
[----:B------:R-:W-:Y:S02]  /*99780*/  LEA.HI.X.SX32 R11, R11, R0, 0x2, P5 ;  /* 0x000000000b0b7211 */ /* 0x000fe400028f16ff */
[----:B---3--:R-:W-:-:S04]  /*99790*/  LEA R6, P5, R13, R3, 0x2 ;  /* 0x000000030d067211 */ /* 0x008fc800078a10ff */
[----:B------:R-:W-:Y:S01]  /*997a0*/  LEA.HI.X.SX32 R7, R13, R0, 0x2, P5 ;  /* 0x000000000d077211 */ /* 0x000fe200028f16ff */
[----:B-1----:R-:W-:Y:S01]  /*997b0*/  IMAD R4, R21, 0x2, R2 ;  /* 0x0000000215047824 */ /* 0x002fe200078e0202 */
[----:B--2---:R1:W-:Y:S01]  /*997c0*/  @P2 STG.E desc[UR48][R8.64], R147 ;  /* 0x0000009308002986 */ /* 0x0043e2000c101930 */
[----:B------:R-:W-:-:S04]  /*997d0*/  LEA R12, P2, R2, R3, 0x2 ;  /* 0x00000003020c7211 */ /* 0x000fc800078410ff */
[----:B------:R-:W-:Y:S01]  /*997e0*/  LEA.HI.X.SX32 R13, R2, R0, 0x2, P2 ;  /* 0x00000000020d7211 */ /* 0x000fe200010f16ff */
[----:B------:R1:W-:Y:S01]  /*997f0*/  @P4 STG.E desc[UR48][R10.64], R16 ;  /* 0x000000100a004986 */ /* 0x0003e2000c101930 */
[----:B------:R-:W-:-:S03]  /*99800*/  LEA R2, P2, R4, R3, 0x2 ;  /* 0x0000000304027211 */ /* 0x000fc600078410ff */
[----:B------:R1:W-:Y:S01]  /*99810*/  @P3 STG.E desc[UR48][R6.64], R17 ;  /* 0x0000001106003986 */ /* 0x0003e2000c101930 */
[----:B------:R-:W-:-:S03]  /*99820*/  LEA.HI.X.SX32 R3, R4, R0, 0x2, P2 ;  /* 0x0000000004037211 */ /* 0x000fc600010f16ff */
[----:B------:R1:W-:Y:S01]  /*99830*/  @P0 STG.E desc[UR48][R12.64], R18 ;  /* 0x000000120c000986 */ /* 0x0003e2000c101930 */
[----:B------:R-:W-:Y:S05]  /*99840*/  @!P1 EXIT ;  /* 0x000000000000994d */ /* 0x000fea0003800000 */
[----:B------:R-:W-:Y:S01]  /*99850*/  STG.E desc[UR48][R2.64], R19 ;  /* 0x0000001302007986 */ /* 0x000fe2000c101930 */
[----:B------:R-:W-:Y:S05]  /*99860*/  EXIT ;  /* 0x000000000000794d */ /* 0x000fea0003800000 */
.L_x_2:
[----:B------:R-:W-:-:S00]  /*99870*/  BRA `(.L_x_2) ;  /* 0xfffffffc00fc7947 */ /* 0x000fc0000383ffff */
[----:B------:R-:W-:-:S00]  /*99880*/  NOP ;  /* 0x0000000000007918 */ /* 0x000fc00000000000 */
[----:B------:R-:W-:-:S00]  /*99890*/  NOP ;  /* 0x0000000000007918 */ /* 0x000fc00000000000 */
[----:B------:R-:W-:-:S00]  /*998a0*/  NOP ;  /* 0x0000000000007918 */ /* 0x000fc00000000000 */
[----:B------:R-:W-:-:S00]  /*998b0*/  NOP ;  /* 0x0000000000007918 */ /* 0x000fc00000000000 */
[----:B------:R-:W-:-:S00]  /*998c0*/  NOP ;  /* 0x0000000000007918 */ /* 0x000fc00000000000 */
[----:B------:R-:W-:-:S00]  /*998d0*/  NOP ;  /* 0x0000000000007918 */ /* 0x000fc00000000000 */
[----:B------:R-:W-:-:S00]  /*998e0*/  NOP ;  /* 0x0000000000007918 */ /* 0x000fc00000000000 */
[----:B------:R-:W-:-:S00]  /*998f0*/  NOP ;  /* 0x0000000000007918 */ /* 0x000fc00000000000 */
.L_x_3:


//--------------------- .nv.shared.matmul_kernel  --------------------------
	.section	.nv.shared.matmul_kernel,"aw",@nobits
	.sectionflags	@""
	.align	16
	.zero		1024


//--------------------- .nv.shared.reserved.0     --------------------------
	.section	.nv.shared.reserved.0,"aw",@nobits
	.weak		__nv_reservedSMEM_offset_0_alias
	.size		__nv_reservedSMEM_offset_0_alias, 0, 0
	.other		__nv_reservedSMEM_offset_0_alias,@"STO_CUDA_RESERVED_SHARED STV_DEFAULT"
__nv_reservedSMEM_offset_0_alias:
	.zero		0


//--------------------- .nv.constant0.matmul_kernel --------------------------
	.section	.nv.constant0.matmul_kernel,"a",@progbits
	.sectionflags	@""
	.align	4
.nv.constant0.matmul_kernel:
	.zero		608


//--------------------- SYMBOLS --------------------------

	.type		.nv.reservedSmem.offset0,@object
	.size		.nv.reservedSmem.offset0,0x4
